	.target	sm_100a

	.elftype	@"ET_EXEC"


//--------------------- .note.nv.tkinfo           --------------------------
	.section	.note.nv.tkinfo,"",@"SHT_NOTE"
	.sectionflags	@"SHF_NOTE_NV_TKINFO"
	.tkinfo
        /*0018*/ 	.word	0x00000002
        /*0030*/ 	.string	""
        /*0030*/ 	.string	"ptxas"
        /*0030*/ 	.string	"Cuda compilation tools, release 13.0, V13.0.88"
        /*0030*/ 	.string	"Build cuda_13.0.r13.0/compiler.36424714_0"
        /*0030*/ 	.string	"-arch sm_100a -m 64 "



//--------------------- .note.nv.cuinfo           --------------------------
	.section	.note.nv.cuinfo,"",@"SHT_NOTE"
	.sectionflags	@"SHF_NOTE_NV_CUINFO"
        /*0018*/ 	.short	0x0002
        /*001a*/ 	.short	0x0064
        /*001c*/ 	.short	0x0082
	.zero		2


//--------------------- .nv.info                  --------------------------
	.section	.nv.info,"",@"SHT_CUDA_INFO"
	.align	4


	//----- nvinfo : EIATTR_REGCOUNT
	.align		4
        /*0000*/ 	.byte	0x04, 0x2f
        /*0002*/ 	.short	(.L_12 - .L_11)
	.align		4
.L_11:
        /*0004*/ 	.word	index@(_ZN7cutlass13device_kernelIN5flash22FlashAttnBwdPreprocessIN4cute5tupleIJNS3_1CILi64EEENS5_ILi192EEEEEENS_10bfloat16_tEfNS_4arch4Sm80ELb1ELb1EEEEEvNT_6ParamsE)
        /*0008*/ 	.word	0x0000005a


	//----- nvinfo : EIATTR_FRAME_SIZE
	.align		4
.L_12:
        /*000c*/ 	.byte	0x04, 0x11
        /*000e*/ 	.short	(.L_14 - .L_13)
	.align		4
.L_13:
        /*0010*/ 	.word	index@(_ZN7cutlass13device_kernelIN5flash22FlashAttnBwdPreprocessIN4cute5tupleIJNS3_1CILi64EEENS5_ILi192EEEEEENS_10bfloat16_tEfNS_4arch4Sm80ELb1ELb1EEEEEvNT_6ParamsE)
        /*0014*/ 	.word	0x00000000


	//----- nvinfo : EIATTR_REGCOUNT
	.align		4
.L_14:
        /*0018*/ 	.byte	0x04, 0x2f
        /*001a*/ 	.short	(.L_16 - .L_15)
	.align		4
.L_15:
        /*001c*/ 	.word	index@(_ZN7cutlass13device_kernelIN5flash19enable_sm80_to_sm89INS1_16FlashAttnBwdSm80INS1_25CollectiveMainloopBwdSm80ILi2ELi1EN4cute5tupleIJNS5_1CILi64EEENS7_ILi80EEENS7_ILi192EEEEEENS_10bfloat16_tEfNS_4arch4Sm80ELb1ELb0ELb0ELb1ELb1ELb0ELb1ELb0ELi2ELi4ELi2ELi2ELb0EEENS1_24CollectiveEpilogueBwdGQAISB_fSE_Li256ELb1ELb1EEENS1_25SingleTileBwdLPTSchedulerILb1ELi80ELb1EEEEEEEEEvNT_6ParamsE)
        /*0020*/ 	.word	0x00000004


	//----- nvinfo : EIATTR_FRAME_SIZE
	.align		4
.L_16:
        /*0024*/ 	.byte	0x04, 0x11
        /*0026*/ 	.short	(.L_18 - .L_17)
	.align		4
.L_17:
        /*0028*/ 	.word	index@(_ZN7cutlass13device_kernelIN5flash19enable_sm80_to_sm89INS1_16FlashAttnBwdSm80INS1_25CollectiveMainloopBwdSm80ILi2ELi1EN4cute5tupleIJNS5_1CILi64EEENS7_ILi80EEENS7_ILi192EEEEEENS_10bfloat16_tEfNS_4arch4Sm80ELb1ELb0ELb0ELb1ELb1ELb0ELb1ELb0ELi2ELi4ELi2ELi2ELb0EEENS1_24CollectiveEpilogueBwdGQAISB_fSE_Li256ELb1ELb1EEENS1_25SingleTileBwdLPTSchedulerILb1ELi80ELb1EEEEEEEEEvNT_6ParamsE)
        /*002c*/ 	.word	0x00000000


	//----- nvinfo : EIATTR_REGCOUNT
	.align		4
.L_18:
        /*0030*/ 	.byte	0x04, 0x2f
        /*0032*/ 	.short	(.L_20 - .L_19)
	.align		4
.L_19:
        /*0034*/ 	.word	index@(_ZN7cutlass13device_kernelIN5flash32FlashAttnBwdPostprocessConvertdQIN4cute5tupleIJNS3_1CILi64EEENS5_ILi192EEEEEENS_10bfloat16_tEfNS_4arch4Sm80ELi256ENS3_8TiledMMAINS3_8MMA_AtomIJNS3_30SM80_16x8x16_F32BF16BF16F32_TNEEEENS3_6LayoutINS4_IJNS5_ILi2EEENS5_ILi4EEENS5_ILi1EEEEEENS4_IJSJ_SH_NS5_ILi0EEEEEEEENS4_IJNS5_ILi32EEES6_NS5_ILi16EEEEEEEELb0EEEEEvNT_6ParamsE)
        /*0038*/ 	.word	0x0000003e


	//----- nvinfo : EIATTR_FRAME_SIZE
	.align		4
.L_20:
        /*003c*/ 	.byte	0x04, 0x11
        /*003e*/ 	.short	(.L_22 - .L_21)
	.align		4
.L_21:
        /*0040*/ 	.word	index@(_ZN7cutlass13device_kernelIN5flash32FlashAttnBwdPostprocessConvertdQIN4cute5tupleIJNS3_1CILi64EEENS5_ILi192EEEEEENS_10bfloat16_tEfNS_4arch4Sm80ELi256ENS3_8TiledMMAINS3_8MMA_AtomIJNS3_30SM80_16x8x16_F32BF16BF16F32_TNEEEENS3_6LayoutINS4_IJNS5_ILi2EEENS5_ILi4EEENS5_ILi1EEEEEENS4_IJSJ_SH_NS5_ILi0EEEEEEEENS4_IJNS5_ILi32EEES6_NS5_ILi16EEEEEEEELb0EEEEEvNT_6ParamsE)
        /*0044*/ 	.word	0x00000000


	//----- nvinfo : EIATTR_REGCOUNT
	.align		4
.L_22:
        /*0048*/ 	.byte	0x04, 0x2f
        /*004a*/ 	.short	(.L_24 - .L_23)
	.align		4
.L_23:
        /*004c*/ 	.word	index@(_ZN7cutlass13device_kernelIN5flash32FlashAttnBwdPostprocessConvertdQIN4cute5tupleIJNS3_1CILi80EEENS5_ILi192EEEEEENS_10bfloat16_tEfNS_4arch4Sm80ELi256ENS3_8TiledMMAINS3_8MMA_AtomIJNS3_30SM80_16x8x16_F32BF16BF16F32_TNEEEENS3_6LayoutINS4_IJNS5_ILi4EEENS5_ILi2EEENS5_ILi1EEEEEENS4_IJSJ_SH_NS5_ILi0EEEEEEEENS4_IJNS5_ILi64EEENS5_ILi16EEESP_EEEEELb1EEEEEvNT_6ParamsE)
        /*0050*/ 	.word	0x00000048


	//----- nvinfo : EIATTR_FRAME_SIZE
	.align		4
.L_24:
        /*0054*/ 	.byte	0x04, 0x11
        /*0056*/ 	.short	(.L_26 - .L_25)
	.align		4
.L_25:
        /*0058*/ 	.word	index@(_ZN7cutlass13device_kernelIN5flash32FlashAttnBwdPostprocessConvertdQIN4cute5tupleIJNS3_1CILi80EEENS5_ILi192EEEEEENS_10bfloat16_tEfNS_4arch4Sm80ELi256ENS3_8TiledMMAINS3_8MMA_AtomIJNS3_30SM80_16x8x16_F32BF16BF16F32_TNEEEENS3_6LayoutINS4_IJNS5_ILi4EEENS5_ILi2EEENS5_ILi1EEEEEENS4_IJSJ_SH_NS5_ILi0EEEEEEEENS4_IJNS5_ILi64EEENS5_ILi16EEESP_EEEEELb1EEEEEvNT_6ParamsE)
        /*005c*/ 	.word	0x00000000


	//----- nvinfo : EIATTR_REGCOUNT
	.align		4
.L_26:
        /*0060*/ 	.byte	0x04, 0x2f
        /*0062*/ 	.short	(.L_28 - .L_27)
	.align		4
.L_27:
        /*0064*/ 	.word	index@(_ZN7cutlass13device_kernelIN5flash19enable_sm80_to_sm89INS1_16FlashAttnBwdSm80INS1_25CollectiveMainloopBwdSm80ILi2ELi1EN4cute5tupleIJNS5_1CILi64EEENS7_ILi80EEENS7_ILi192EEEEEENS_10bfloat16_tEfNS_4arch4Sm80ELb1ELb0ELb0ELb1ELb0ELb0ELb1ELb0ELi2ELi4ELi2ELi2ELb0EEENS1_24CollectiveEpilogueBwdGQAISB_fSE_Li256ELb1ELb0EEENS1_25SingleTileBwdLPTSchedulerILb1ELi80ELb0EEEEEEEEEvNT_6ParamsE)
        /*0068*/ 	.word	0x00000004


	//----- nvinfo : EIATTR_FRAME_SIZE
	.align		4
.L_28:
        /*006c*/ 	.byte	0x04, 0x11
        /*006e*/ 	.short	(.L_30 - .L_29)
	.align		4
.L_29:
        /*0070*/ 	.word	index@(_ZN7cutlass13device_kernelIN5flash19enable_sm80_to_sm89INS1_16FlashAttnBwdSm80INS1_25CollectiveMainloopBwdSm80ILi2ELi1EN4cute5tupleIJNS5_1CILi64EEENS7_ILi80EEENS7_ILi192EEEEEENS_10bfloat16_tEfNS_4arch4Sm80ELb1ELb0ELb0ELb1ELb0ELb0ELb1ELb0ELi2ELi4ELi2ELi2ELb0EEENS1_24CollectiveEpilogueBwdGQAISB_fSE_Li256ELb1ELb0EEENS1_25SingleTileBwdLPTSchedulerILb1ELi80ELb0EEEEEEEEEvNT_6ParamsE)
        /*0074*/ 	.word	0x00000000


	//----- nvinfo : EIATTR_REGCOUNT
	.align		4
.L_30:
        /*0078*/ 	.byte	0x04, 0x2f
        /*007a*/ 	.short	(.L_32 - .L_31)
	.align		4
.L_31:
        /*007c*/ 	.word	index@(_ZN7cutlass13device_kernelIN5flash19enable_sm80_to_sm89INS1_16FlashAttnBwdSm80INS1_25CollectiveMainloopBwdSm80ILi2ELi1EN4cute5tupleIJNS5_1CILi64EEENS7_ILi80EEENS7_ILi192EEEEEENS_10bfloat16_tEfNS_4arch4Sm80ELb1ELb0ELb0ELb1ELb1ELb0ELb1ELb0ELi2ELi4ELi2ELi2ELb0EEENS1_21CollectiveEpilogueBwdISB_SC_SE_Li256ELb1ELb1ELi4EEENS1_25SingleTileBwdLPTSchedulerILb1ELi80ELb1EEEEEEEEEvNT_6ParamsE)
        /*0080*/ 	.word	0x00000004


	//----- nvinfo : EIATTR_FRAME_SIZE
	.align		4
.L_32:
        /*0084*/ 	.byte	0x04, 0x11
        /*0086*/ 	.short	(.L_34 - .L_33)
	.align		4
.L_33:
        /*0088*/ 	.word	index@(_ZN7cutlass13device_kernelIN5flash19enable_sm80_to_sm89INS1_16FlashAttnBwdSm80INS1_25CollectiveMainloopBwdSm80ILi2ELi1EN4cute5tupleIJNS5_1CILi64EEENS7_ILi80EEENS7_ILi192EEEEEENS_10bfloat16_tEfNS_4arch4Sm80ELb1ELb0ELb0ELb1ELb1ELb0ELb1ELb0ELi2ELi4ELi2ELi2ELb0EEENS1_21CollectiveEpilogueBwdISB_SC_SE_Li256ELb1ELb1ELi4EEENS1_25SingleTileBwdLPTSchedulerILb1ELi80ELb1EEEEEEEEEvNT_6ParamsE)
        /*008c*/ 	.word	0x00000000


	//----- nvinfo : EIATTR_REGCOUNT
	.align		4
.L_34:
        /*0090*/ 	.byte	0x04, 0x2f
        /*0092*/ 	.short	(.L_36 - .L_35)
	.align		4
.L_35:
        /*0094*/ 	.word	index@(_ZN7cutlass13device_kernelIN5flash19enable_sm80_to_sm89INS1_16FlashAttnBwdSm80INS1_25CollectiveMainloopBwdSm80ILi2ELi1EN4cute5tupleIJNS5_1CILi64EEENS7_ILi80EEENS7_ILi192EEEEEENS_10bfloat16_tEfNS_4arch4Sm80ELb1ELb0ELb0ELb1ELb0ELb0ELb1ELb0ELi2ELi4ELi2ELi2ELb0EEENS1_21CollectiveEpilogueBwdISB_SC_SE_Li256ELb1ELb1ELi4EEENS1_25SingleTileBwdLPTSchedulerILb1ELi80ELb0EEEEEEEEEvNT_6ParamsE)
        /*0098*/ 	.word	0x00000004


	//----- nvinfo : EIATTR_FRAME_SIZE
	.align		4
.L_36:
        /*009c*/ 	.byte	0x04, 0x11
        /*009e*/ 	.short	(.L_38 - .L_37)
	.align		4
.L_37:
        /*00a0*/ 	.word	index@(_ZN7cutlass13device_kernelIN5flash19enable_sm80_to_sm89INS1_16FlashAttnBwdSm80INS1_25CollectiveMainloopBwdSm80ILi2ELi1EN4cute5tupleIJNS5_1CILi64EEENS7_ILi80EEENS7_ILi192EEEEEENS_10bfloat16_tEfNS_4arch4Sm80ELb1ELb0ELb0ELb1ELb0ELb0ELb1ELb0ELi2ELi4ELi2ELi2ELb0EEENS1_21CollectiveEpilogueBwdISB_SC_SE_Li256ELb1ELb1ELi4EEENS1_25SingleTileBwdLPTSchedulerILb1ELi80ELb0EEEEEEEEEvNT_6ParamsE)
        /*00a4*/ 	.word	0x00000000


	//----- nvinfo : EIATTR_REGCOUNT
	.align		4
.L_38:
        /*00a8*/ 	.byte	0x04, 0x2f
        /*00aa*/ 	.short	(.L_40 - .L_39)
	.align		4
.L_39:
        /*00ac*/ 	.word	index@(_ZN7cutlass13device_kernelIN5flash22FlashAttnBwdPreprocessIN4cute5tupleIJNS3_1CILi64EEENS5_ILi192EEEEEENS_10bfloat16_tEfNS_4arch4Sm80ELb1ELb0EEEEEvNT_6ParamsE)
        /*00b0*/ 	.word	0x0000005a


	//----- nvinfo : EIATTR_FRAME_SIZE
	.align		4
.L_40:
        /*00b4*/ 	.byte	0x04, 0x11
        /*00b6*/ 	.short	(.L_42 - .L_41)
	.align		4
.L_41:
        /*00b8*/ 	.word	index@(_ZN7cutlass13device_kernelIN5flash22FlashAttnBwdPreprocessIN4cute5tupleIJNS3_1CILi64EEENS5_ILi192EEEEEENS_10bfloat16_tEfNS_4arch4Sm80ELb1ELb0EEEEEvNT_6ParamsE)
        /*00bc*/ 	.word	0x00000000


	//----- nvinfo : EIATTR_REGCOUNT
	.align		4
.L_42:
        /*00c0*/ 	.byte	0x04, 0x2f
        /*00c2*/ 	.short	(.L_44 - .L_43)
	.align		4
.L_43:
        /*00c4*/ 	.word	index@(_ZN7cutlass13device_kernelIN5flash19enable_sm80_to_sm89INS1_16FlashAttnBwdSm80INS1_25CollectiveMainloopBwdSm80ILi2ELi1EN4cute5tupleIJNS5_1CILi64EEENS7_ILi80EEENS7_ILi192EEEEEENS_10bfloat16_tEfNS_4arch4Sm80ELb1ELb0ELb0ELb0ELb1ELb0ELb1ELb0ELi2ELi4ELi2ELi2ELb0EEENS1_24CollectiveEpilogueBwdGQAISB_fSE_Li256ELb0ELb1EEENS1_25SingleTileBwdLPTSchedulerILb0ELi80ELb1EEEEEEEEEvNT_6ParamsE)
        /*00c8*/ 	.word	0x00000004


	//----- nvinfo : EIATTR_FRAME_SIZE
	.align		4
.L_44:
        /*00cc*/ 	.byte	0x04, 0x11
        /*00ce*/ 	.short	(.L_46 - .L_45)
	.align		4
.L_45:
        /*00d0*/ 	.word	index@(_ZN7cutlass13device_kernelIN5flash19enable_sm80_to_sm89INS1_16FlashAttnBwdSm80INS1_25CollectiveMainloopBwdSm80ILi2ELi1EN4cute5tupleIJNS5_1CILi64EEENS7_ILi80EEENS7_ILi192EEEEEENS_10bfloat16_tEfNS_4arch4Sm80ELb1ELb0ELb0ELb0ELb1ELb0ELb1ELb0ELi2ELi4ELi2ELi2ELb0EEENS1_24CollectiveEpilogueBwdGQAISB_fSE_Li256ELb0ELb1EEENS1_25SingleTileBwdLPTSchedulerILb0ELi80ELb1EEEEEEEEEvNT_6ParamsE)
        /*00d4*/ 	.word	0x00000000


	//----- nvinfo : EIATTR_REGCOUNT
	.align		4
.L_46:
        /*00d8*/ 	.byte	0x04, 0x2f
        /*00da*/ 	.short	(.L_48 - .L_47)
	.align		4
.L_47:
        /*00dc*/ 	.word	index@(_ZN7cutlass13device_kernelIN5flash19enable_sm80_to_sm89INS1_16FlashAttnBwdSm80INS1_25CollectiveMainloopBwdSm80ILi2ELi1EN4cute5tupleIJNS5_1CILi64EEENS7_ILi80EEENS7_ILi192EEEEEENS_10bfloat16_tEfNS_4arch4Sm80ELb1ELb0ELb0ELb0ELb0ELb0ELb1ELb0ELi2ELi4ELi2ELi2ELb0EEENS1_24CollectiveEpilogueBwdGQAISB_fSE_Li256ELb0ELb0EEENS1_25SingleTileBwdLPTSchedulerILb0ELi80ELb0EEEEEEEEEvNT_6ParamsE)
        /*00e0*/ 	.word	0x00000004


	//----- nvinfo : EIATTR_FRAME_SIZE
	.align		4
.L_48:
        /*00e4*/ 	.byte	0x04, 0x11
        /*00e6*/ 	.short	(.L_50 - .L_49)
	.align		4
.L_49:
        /*00e8*/ 	.word	index@(_ZN7cutlass13device_kernelIN5flash19enable_sm80_to_sm89INS1_16FlashAttnBwdSm80INS1_25CollectiveMainloopBwdSm80ILi2ELi1EN4cute5tupleIJNS5_1CILi64EEENS7_ILi80EEENS7_ILi192EEEEEENS_10bfloat16_tEfNS_4arch4Sm80ELb1ELb0ELb0ELb0ELb0ELb0ELb1ELb0ELi2ELi4ELi2ELi2ELb0EEENS1_24CollectiveEpilogueBwdGQAISB_fSE_Li256ELb0ELb0EEENS1_25SingleTileBwdLPTSchedulerILb0ELi80ELb0EEEEEEEEEvNT_6ParamsE)
        /*00ec*/ 	.word	0x00000000


	//----- nvinfo : EIATTR_REGCOUNT
	.align		4
.L_50:
        /*00f0*/ 	.byte	0x04, 0x2f
        /*00f2*/ 	.short	(.L_52 - .L_51)
	.align		4
.L_51:
        /*00f4*/ 	.word	index@(_ZN7cutlass13device_kernelIN5flash19enable_sm80_to_sm89INS1_16FlashAttnBwdSm80INS1_25CollectiveMainloopBwdSm80ILi2ELi1EN4cute5tupleIJNS5_1CILi64EEENS7_ILi80EEENS7_ILi192EEEEEENS_10bfloat16_tEfNS_4arch4Sm80ELb1ELb0ELb0ELb0ELb1ELb0ELb1ELb0ELi2ELi4ELi2ELi2ELb0EEENS1_21CollectiveEpilogueBwdISB_SC_SE_Li256ELb0ELb1ELi4EEENS1_25SingleTileBwdLPTSchedulerILb0ELi80ELb1EEEEEEEEEvNT_6ParamsE)
        /*00f8*/ 	.word	0x00000004


	//----- nvinfo : EIATTR_FRAME_SIZE
	.align		4
.L_52:
        /*00fc*/ 	.byte	0x04, 0x11
        /*00fe*/ 	.short	(.L_54 - .L_53)
	.align		4
.L_53:
        /*0100*/ 	.word	index@(_ZN7cutlass13device_kernelIN5flash19enable_sm80_to_sm89INS1_16FlashAttnBwdSm80INS1_25CollectiveMainloopBwdSm80ILi2ELi1EN4cute5tupleIJNS5_1CILi64EEENS7_ILi80EEENS7_ILi192EEEEEENS_10bfloat16_tEfNS_4arch4Sm80ELb1ELb0ELb0ELb0ELb1ELb0ELb1ELb0ELi2ELi4ELi2ELi2ELb0EEENS1_21CollectiveEpilogueBwdISB_SC_SE_Li256ELb0ELb1ELi4EEENS1_25SingleTileBwdLPTSchedulerILb0ELi80ELb1EEEEEEEEEvNT_6ParamsE)
        /*0104*/ 	.word	0x00000000


	//----- nvinfo : EIATTR_REGCOUNT
	.align		4
.L_54:
        /*0108*/ 	.byte	0x04, 0x2f
        /*010a*/ 	.short	(.L_56 - .L_55)
	.align		4
.L_55:
        /*010c*/ 	.word	index@(_ZN7cutlass13device_kernelIN5flash19enable_sm80_to_sm89INS1_16FlashAttnBwdSm80INS1_25CollectiveMainloopBwdSm80ILi2ELi1EN4cute5tupleIJNS5_1CILi64EEENS7_ILi80EEENS7_ILi192EEEEEENS_10bfloat16_tEfNS_4arch4Sm80ELb1ELb0ELb0ELb0ELb0ELb0ELb1ELb0ELi2ELi4ELi2ELi2ELb0EEENS1_21CollectiveEpilogueBwdISB_SC_SE_Li256ELb0ELb1ELi4EEENS1_25SingleTileBwdLPTSchedulerILb0ELi80ELb0EEEEEEEEEvNT_6ParamsE)
        /*0110*/ 	.word	0x00000004


	//----- nvinfo : EIATTR_FRAME_SIZE
	.align		4
.L_56:
        /*0114*/ 	.byte	0x04, 0x11
        /*0116*/ 	.short	(.L_58 - .L_57)
	.align		4
.L_57:
        /*0118*/ 	.word	index@(_ZN7cutlass13device_kernelIN5flash19enable_sm80_to_sm89INS1_16FlashAttnBwdSm80INS1_25CollectiveMainloopBwdSm80ILi2ELi1EN4cute5tupleIJNS5_1CILi64EEENS7_ILi80EEENS7_ILi192EEEEEENS_10bfloat16_tEfNS_4arch4Sm80ELb1ELb0ELb0ELb0ELb0ELb0ELb1ELb0ELi2ELi4ELi2ELi2ELb0EEENS1_21CollectiveEpilogueBwdISB_SC_SE_Li256ELb0ELb1ELi4EEENS1_25SingleTileBwdLPTSchedulerILb0ELi80ELb0EEEEEEEEEvNT_6ParamsE)
        /*011c*/ 	.word	0x00000000


	//----- nvinfo : EIATTR_REGCOUNT
	.align		4
.L_58:
        /*0120*/ 	.byte	0x04, 0x2f
        /*0122*/ 	.short	(.L_60 - .L_59)
	.align		4
.L_59:
        /*0124*/ 	.word	index@(_ZN7cutlass13device_kernelIN5flash19enable_sm80_to_sm89INS1_16FlashAttnBwdSm80INS1_25CollectiveMainloopBwdSm80ILi2ELi1EN4cute5tupleIJNS5_1CILi64EEENS7_ILi80EEENS7_ILi192EEEEEENS_10bfloat16_tEfNS_4arch4Sm80ELb0ELb1ELb0ELb1ELb1ELb0ELb1ELb0ELi2ELi4ELi2ELi2ELb0EEENS1_24CollectiveEpilogueBwdGQAISB_fSE_Li256ELb1ELb1EEENS1_19SingleTileSchedulerILb1ELb0ELb0ELi80EEEEEEEEEvNT_6ParamsE)
        /*0128*/ 	.word	0x00000004


	//----- nvinfo : EIATTR_FRAME_SIZE
	.align		4
.L_60:
        /*012c*/ 	.byte	0x04, 0x11
        /*012e*/ 	.short	(.L_62 - .L_61)
	.align		4
.L_61:
        /*0130*/ 	.word	index@(_ZN7cutlass13device_kernelIN5flash19enable_sm80_to_sm89INS1_16FlashAttnBwdSm80INS1_25CollectiveMainloopBwdSm80ILi2ELi1EN4cute5tupleIJNS5_1CILi64EEENS7_ILi80EEENS7_ILi192EEEEEENS_10bfloat16_tEfNS_4arch4Sm80ELb0ELb1ELb0ELb1ELb1ELb0ELb1ELb0ELi2ELi4ELi2ELi2ELb0EEENS1_24CollectiveEpilogueBwdGQAISB_fSE_Li256ELb1ELb1EEENS1_19SingleTileSchedulerILb1ELb0ELb0ELi80EEEEEEEEEvNT_6ParamsE)
        /*0134*/ 	.word	0x00000000


	//----- nvinfo : EIATTR_REGCOUNT
	.align		4
.L_62:
        /*0138*/ 	.byte	0x04, 0x2f
        /*013a*/ 	.short	(.L_64 - .L_63)
	.align		4
.L_63:
        /*013c*/ 	.word	index@(_ZN7cutlass13device_kernelIN5flash19enable_sm80_to_sm89INS1_16FlashAttnBwdSm80INS1_25CollectiveMainloopBwdSm80ILi2ELi1EN4cute5tupleIJNS5_1CILi64EEENS7_ILi80EEENS7_ILi192EEEEEENS_10bfloat16_tEfNS_4arch4Sm80ELb0ELb1ELb0ELb1ELb0ELb0ELb1ELb0ELi2ELi4ELi2ELi2ELb0EEENS1_24CollectiveEpilogueBwdGQAISB_fSE_Li256ELb1ELb0EEENS1_19SingleTileSchedulerILb1ELb0ELb0ELi80EEEEEEEEEvNT_6ParamsE)
        /*0140*/ 	.word	0x00000004


	//----- nvinfo : EIATTR_FRAME_SIZE
	.align		4
.L_64:
        /*0144*/ 	.byte	0x04, 0x11
        /*0146*/ 	.short	(.L_66 - .L_65)
	.align		4
.L_65:
        /*0148*/ 	.word	index@(_ZN7cutlass13device_kernelIN5flash19enable_sm80_to_sm89INS1_16FlashAttnBwdSm80INS1_25CollectiveMainloopBwdSm80ILi2ELi1EN4cute5tupleIJNS5_1CILi64EEENS7_ILi80EEENS7_ILi192EEEEEENS_10bfloat16_tEfNS_4arch4Sm80ELb0ELb1ELb0ELb1ELb0ELb0ELb1ELb0ELi2ELi4ELi2ELi2ELb0EEENS1_24CollectiveEpilogueBwdGQAISB_fSE_Li256ELb1ELb0EEENS1_19SingleTileSchedulerILb1ELb0ELb0ELi80EEEEEEEEEvNT_6ParamsE)
        /*014c*/ 	.word	0x00000000


	//----- nvinfo : EIATTR_REGCOUNT
	.align		4
.L_66:
        /*0150*/ 	.byte	0x04, 0x2f
        /*0152*/ 	.short	(.L_68 - .L_67)
	.align		4
.L_67:
        /*0154*/ 	.word	index@(_ZN7cutlass13device_kernelIN5flash19enable_sm80_to_sm89INS1_16FlashAttnBwdSm80INS1_25CollectiveMainloopBwdSm80ILi2ELi1EN4cute5tupleIJNS5_1CILi64EEENS7_ILi80EEENS7_ILi192EEEEEENS_10bfloat16_tEfNS_4arch4Sm80ELb0ELb1ELb0ELb1ELb1ELb0ELb1ELb0ELi2ELi4ELi2ELi2ELb0EEENS1_21CollectiveEpilogueBwdISB_SC_SE_Li256ELb1ELb1ELi4EEENS1_19SingleTileSchedulerILb1ELb0ELb0ELi80EEEEEEEEEvNT_6ParamsE)
        /*0158*/ 	.word	0x00000004


	//----- nvinfo : EIATTR_FRAME_SIZE
	.align		4
.L_68:
        /*015c*/ 	.byte	0x04, 0x11
        /*015e*/ 	.short	(.L_70 - .L_69)
	.align		4
.L_69:
        /*0160*/ 	.word	index@(_ZN7cutlass13device_kernelIN5flash19enable_sm80_to_sm89INS1_16FlashAttnBwdSm80INS1_25CollectiveMainloopBwdSm80ILi2ELi1EN4cute5tupleIJNS5_1CILi64EEENS7_ILi80EEENS7_ILi192EEEEEENS_10bfloat16_tEfNS_4arch4Sm80ELb0ELb1ELb0ELb1ELb1ELb0ELb1ELb0ELi2ELi4ELi2ELi2ELb0EEENS1_21CollectiveEpilogueBwdISB_SC_SE_Li256ELb1ELb1ELi4EEENS1_19SingleTileSchedulerILb1ELb0ELb0ELi80EEEEEEEEEvNT_6ParamsE)
        /*0164*/ 	.word	0x00000000


	//----- nvinfo : EIATTR_REGCOUNT
	.align		4
.L_70:
        /*0168*/ 	.byte	0x04, 0x2f
        /*016a*/ 	.short	(.L_72 - .L_71)
	.align		4
.L_71:
        /*016c*/ 	.word	index@(_ZN7cutlass13device_kernelIN5flash19enable_sm80_to_sm89INS1_16FlashAttnBwdSm80INS1_25CollectiveMainloopBwdSm80ILi2ELi1EN4cute5tupleIJNS5_1CILi64EEENS7_ILi80EEENS7_ILi192EEEEEENS_10bfloat16_tEfNS_4arch4Sm80ELb0ELb1ELb0ELb1ELb0ELb0ELb1ELb0ELi2ELi4ELi2ELi2ELb0EEENS1_21CollectiveEpilogueBwdISB_SC_SE_Li256ELb1ELb1ELi4EEENS1_19SingleTileSchedulerILb1ELb0ELb0ELi80EEEEEEEEEvNT_6ParamsE)
        /*0170*/ 	.word	0x00000004


	//----- nvinfo : EIATTR_FRAME_SIZE
	.align		4
.L_72:
        /*0174*/ 	.byte	0x04, 0x11
        /*0176*/ 	.short	(.L_74 - .L_73)
	.align		4
.L_73:
        /*0178*/ 	.word	index@(_ZN7cutlass13device_kernelIN5flash19enable_sm80_to_sm89INS1_16FlashAttnBwdSm80INS1_25CollectiveMainloopBwdSm80ILi2ELi1EN4cute5tupleIJNS5_1CILi64EEENS7_ILi80EEENS7_ILi192EEEEEENS_10bfloat16_tEfNS_4arch4Sm80ELb0ELb1ELb0ELb1ELb0ELb0ELb1ELb0ELi2ELi4ELi2ELi2ELb0EEENS1_21CollectiveEpilogueBwdISB_SC_SE_Li256ELb1ELb1ELi4EEENS1_19SingleTileSchedulerILb1ELb0ELb0ELi80EEEEEEEEEvNT_6ParamsE)
        /*017c*/ 	.word	0x00000000


	//----- nvinfo : EIATTR_REGCOUNT
	.align		4
.L_74:
        /*0180*/ 	.byte	0x04, 0x2f
        /*0182*/ 	.short	(.L_76 - .L_75)
	.align		4
.L_75:
        /*0184*/ 	.word	index@(_ZN7cutlass13device_kernelIN5flash19enable_sm80_to_sm89INS1_16FlashAttnBwdSm80INS1_25CollectiveMainloopBwdSm80ILi2ELi1EN4cute5tupleIJNS5_1CILi64EEENS7_ILi80EEENS7_ILi192EEEEEENS_10bfloat16_tEfNS_4arch4Sm80ELb0ELb1ELb0ELb0ELb1ELb0ELb1ELb0ELi2ELi4ELi2ELi2ELb0EEENS1_24CollectiveEpilogueBwdGQAISB_fSE_Li256ELb0ELb1EEENS1_19SingleTileSchedulerILb0ELb0ELb0ELi80EEEEEEEEEvNT_6ParamsE)
        /*0188*/ 	.word	0x00000004


	//----- nvinfo : EIATTR_FRAME_SIZE
	.align		4
.L_76:
        /*018c*/ 	.byte	0x04, 0x11
        /*018e*/ 	.short	(.L_78 - .L_77)
	.align		4
.L_77:
        /*0190*/ 	.word	index@(_ZN7cutlass13device_kernelIN5flash19enable_sm80_to_sm89INS1_16FlashAttnBwdSm80INS1_25CollectiveMainloopBwdSm80ILi2ELi1EN4cute5tupleIJNS5_1CILi64EEENS7_ILi80EEENS7_ILi192EEEEEENS_10bfloat16_tEfNS_4arch4Sm80ELb0ELb1ELb0ELb0ELb1ELb0ELb1ELb0ELi2ELi4ELi2ELi2ELb0EEENS1_24CollectiveEpilogueBwdGQAISB_fSE_Li256ELb0ELb1EEENS1_19SingleTileSchedulerILb0ELb0ELb0ELi80EEEEEEEEEvNT_6ParamsE)
        /*0194*/ 	.word	0x00000000


	//----- nvinfo : EIATTR_REGCOUNT
	.align		4
.L_78:
        /*0198*/ 	.byte	0x04, 0x2f
        /*019a*/ 	.short	(.L_80 - .L_79)
	.align		4
.L_79:
        /*019c*/ 	.word	index@(_ZN7cutlass13device_kernelIN5flash19enable_sm80_to_sm89INS1_16FlashAttnBwdSm80INS1_25CollectiveMainloopBwdSm80ILi2ELi1EN4cute5tupleIJNS5_1CILi64EEENS7_ILi80EEENS7_ILi192EEEEEENS_10bfloat16_tEfNS_4arch4Sm80ELb0ELb1ELb0ELb0ELb0ELb0ELb1ELb0ELi2ELi4ELi2ELi2ELb0EEENS1_24CollectiveEpilogueBwdGQAISB_fSE_Li256ELb0ELb0EEENS1_19SingleTileSchedulerILb0ELb0ELb0ELi80EEEEEEEEEvNT_6ParamsE)
        /*01a0*/ 	.word	0x00000004


	//----- nvinfo : EIATTR_FRAME_SIZE
	.align		4
.L_80:
        /*01a4*/ 	.byte	0x04, 0x11
        /*01a6*/ 	.short	(.L_82 - .L_81)
	.align		4
.L_81:
        /*01a8*/ 	.word	index@(_ZN7cutlass13device_kernelIN5flash19enable_sm80_to_sm89INS1_16FlashAttnBwdSm80INS1_25CollectiveMainloopBwdSm80ILi2ELi1EN4cute5tupleIJNS5_1CILi64EEENS7_ILi80EEENS7_ILi192EEEEEENS_10bfloat16_tEfNS_4arch4Sm80ELb0ELb1ELb0ELb0ELb0ELb0ELb1ELb0ELi2ELi4ELi2ELi2ELb0EEENS1_24CollectiveEpilogueBwdGQAISB_fSE_Li256ELb0ELb0EEENS1_19SingleTileSchedulerILb0ELb0ELb0ELi80EEEEEEEEEvNT_6ParamsE)
        /*01ac*/ 	.word	0x00000000


	//----- nvinfo : EIATTR_REGCOUNT
	.align		4
.L_82:
        /*01b0*/ 	.byte	0x04, 0x2f
        /*01b2*/ 	.short	(.L_84 - .L_83)
	.align		4
.L_83:
        /*01b4*/ 	.word	index@(_ZN7cutlass13device_kernelIN5flash19enable_sm80_to_sm89INS1_16FlashAttnBwdSm80INS1_25CollectiveMainloopBwdSm80ILi2ELi1EN4cute5tupleIJNS5_1CILi64EEENS7_ILi80EEENS7_ILi192EEEEEENS_10bfloat16_tEfNS_4arch4Sm80ELb0ELb1ELb0ELb0ELb1ELb0ELb1ELb0ELi2ELi4ELi2ELi2ELb0EEENS1_21CollectiveEpilogueBwdISB_SC_SE_Li256ELb0ELb1ELi4EEENS1_19SingleTileSchedulerILb0ELb0ELb0ELi80EEEEEEEEEvNT_6ParamsE)
        /*01b8*/ 	.word	0x00000004


	//----- nvinfo : EIATTR_FRAME_SIZE
	.align		4
.L_84:
        /*01bc*/ 	.byte	0x04, 0x11
        /*01be*/ 	.short	(.L_86 - .L_85)
	.align		4
.L_85:
        /*01c0*/ 	.word	index@(_ZN7cutlass13device_kernelIN5flash19enable_sm80_to_sm89INS1_16FlashAttnBwdSm80INS1_25CollectiveMainloopBwdSm80ILi2ELi1EN4cute5tupleIJNS5_1CILi64EEENS7_ILi80EEENS7_ILi192EEEEEENS_10bfloat16_tEfNS_4arch4Sm80ELb0ELb1ELb0ELb0ELb1ELb0ELb1ELb0ELi2ELi4ELi2ELi2ELb0EEENS1_21CollectiveEpilogueBwdISB_SC_SE_Li256ELb0ELb1ELi4EEENS1_19SingleTileSchedulerILb0ELb0ELb0ELi80EEEEEEEEEvNT_6ParamsE)
        /*01c4*/ 	.word	0x00000000


	//----- nvinfo : EIATTR_REGCOUNT
	.align		4
.L_86:
        /*01c8*/ 	.byte	0x04, 0x2f
        /*01ca*/ 	.short	(.L_88 - .L_87)
	.align		4
.L_87:
        /*01cc*/ 	.word	index@(_ZN7cutlass13device_kernelIN5flash19enable_sm80_to_sm89INS1_16FlashAttnBwdSm80INS1_25CollectiveMainloopBwdSm80ILi2ELi1EN4cute5tupleIJNS5_1CILi64EEENS7_ILi80EEENS7_ILi192EEEEEENS_10bfloat16_tEfNS_4arch4Sm80ELb0ELb1ELb0ELb0ELb0ELb0ELb1ELb0ELi2ELi4ELi2ELi2ELb0EEENS1_21CollectiveEpilogueBwdISB_SC_SE_Li256ELb0ELb1ELi4EEENS1_19SingleTileSchedulerILb0ELb0ELb0ELi80EEEEEEEEEvNT_6ParamsE)
        /*01d0*/ 	.word	0x00000004


	//----- nvinfo : EIATTR_FRAME_SIZE
	.align		4
.L_88:
        /*01d4*/ 	.byte	0x04, 0x11
        /*01d6*/ 	.short	(.L_90 - .L_89)
	.align		4
.L_89:
        /*01d8*/ 	.word	index@(_ZN7cutlass13device_kernelIN5flash19enable_sm80_to_sm89INS1_16FlashAttnBwdSm80INS1_25CollectiveMainloopBwdSm80ILi2ELi1EN4cute5tupleIJNS5_1CILi64EEENS7_ILi80EEENS7_ILi192EEEEEENS_10bfloat16_tEfNS_4arch4Sm80ELb0ELb1ELb0ELb0ELb0ELb0ELb1ELb0ELi2ELi4ELi2ELi2ELb0EEENS1_21CollectiveEpilogueBwdISB_SC_SE_Li256ELb0ELb1ELi4EEENS1_19SingleTileSchedulerILb0ELb0ELb0ELi80EEEEEEEEEvNT_6ParamsE)
        /*01dc*/ 	.word	0x00000000


	//----- nvinfo : EIATTR_REGCOUNT
	.align		4
.L_90:
        /*01e0*/ 	.byte	0x04, 0x2f
        /*01e2*/ 	.short	(.L_92 - .L_91)
	.align		4
.L_91:
        /*01e4*/ 	.word	index@(_ZN7cutlass13device_kernelIN5flash19enable_sm80_to_sm89INS1_16FlashAttnBwdSm80INS1_25CollectiveMainloopBwdSm80ILi2ELi1EN4cute5tupleIJNS5_1CILi64EEENS7_ILi80EEENS7_ILi192EEEEEENS_10bfloat16_tEfNS_4arch4Sm80ELb0ELb0ELb0ELb1ELb1ELb0ELb1ELb0ELi2ELi4ELi2ELi2ELb0EEENS1_24CollectiveEpilogueBwdGQAISB_fSE_Li256ELb1ELb1EEENS1_19SingleTileSchedulerILb1ELb0ELb0ELi80EEEEEEEEEvNT_6ParamsE)
        /*01e8*/ 	.word	0x00000004


	//----- nvinfo : EIATTR_FRAME_SIZE
	.align		4
.L_92:
        /*01ec*/ 	.byte	0x04, 0x11
        /*01ee*/ 	.short	(.L_94 - .L_93)
	.align		4
.L_93:
        /*01f0*/ 	.word	index@(_ZN7cutlass13device_kernelIN5flash19enable_sm80_to_sm89INS1_16FlashAttnBwdSm80INS1_25CollectiveMainloopBwdSm80ILi2ELi1EN4cute5tupleIJNS5_1CILi64EEENS7_ILi80EEENS7_ILi192EEEEEENS_10bfloat16_tEfNS_4arch4Sm80ELb0ELb0ELb0ELb1ELb1ELb0ELb1ELb0ELi2ELi4ELi2ELi2ELb0EEENS1_24CollectiveEpilogueBwdGQAISB_fSE_Li256ELb1ELb1EEENS1_19SingleTileSchedulerILb1ELb0ELb0ELi80EEEEEEEEEvNT_6ParamsE)
        /*01f4*/ 	.word	0x00000000


	//----- nvinfo : EIATTR_REGCOUNT
	.align		4
.L_94:
        /*01f8*/ 	.byte	0x04, 0x2f
        /*01fa*/ 	.short	(.L_96 - .L_95)
	.align		4
.L_95:
        /*01fc*/ 	.word	index@(_ZN7cutlass13device_kernelIN5flash19enable_sm80_to_sm89INS1_16FlashAttnBwdSm80INS1_25CollectiveMainloopBwdSm80ILi2ELi1EN4cute5tupleIJNS5_1CILi64EEENS7_ILi80EEENS7_ILi192EEEEEENS_10bfloat16_tEfNS_4arch4Sm80ELb0ELb0ELb0ELb1ELb0ELb0ELb1ELb0ELi2ELi4ELi2ELi2ELb0EEENS1_24CollectiveEpilogueBwdGQAISB_fSE_Li256ELb1ELb0EEENS1_19SingleTileSchedulerILb1ELb0ELb0ELi80EEEEEEEEEvNT_6ParamsE)
        /*0200*/ 	.word	0x00000004


	//----- nvinfo : EIATTR_FRAME_SIZE
	.align		4
.L_96:
        /*0204*/ 	.byte	0x04, 0x11
        /*0206*/ 	.short	(.L_98 - .L_97)
	.align		4
.L_97:
        /*0208*/ 	.word	index@(_ZN7cutlass13device_kernelIN5flash19enable_sm80_to_sm89INS1_16FlashAttnBwdSm80INS1_25CollectiveMainloopBwdSm80ILi2ELi1EN4cute5tupleIJNS5_1CILi64EEENS7_ILi80EEENS7_ILi192EEEEEENS_10bfloat16_tEfNS_4arch4Sm80ELb0ELb0ELb0ELb1ELb0ELb0ELb1ELb0ELi2ELi4ELi2ELi2ELb0EEENS1_24CollectiveEpilogueBwdGQAISB_fSE_Li256ELb1ELb0EEENS1_19SingleTileSchedulerILb1ELb0ELb0ELi80EEEEEEEEEvNT_6ParamsE)
        /*020c*/ 	.word	0x00000000


	//----- nvinfo : EIATTR_REGCOUNT
	.align		4
.L_98:
        /*0210*/ 	.byte	0x04, 0x2f
        /*0212*/ 	.short	(.L_100 - .L_99)
	.align		4
.L_99:
        /*0214*/ 	.word	index@(_ZN7cutlass13device_kernelIN5flash19enable_sm80_to_sm89INS1_16FlashAttnBwdSm80INS1_25CollectiveMainloopBwdSm80ILi2ELi1EN4cute5tupleIJNS5_1CILi64EEENS7_ILi80EEENS7_ILi192EEEEEENS_10bfloat16_tEfNS_4arch4Sm80ELb0ELb0ELb0ELb1ELb1ELb0ELb1ELb0ELi2ELi4ELi2ELi2ELb0EEENS1_21CollectiveEpilogueBwdISB_SC_SE_Li256ELb1ELb1ELi4EEENS1_19SingleTileSchedulerILb1ELb0ELb0ELi80EEEEEEEEEvNT_6ParamsE)
        /*0218*/ 	.word	0x00000004


	//----- nvinfo : EIATTR_FRAME_SIZE
	.align		4
.L_100:
        /*021c*/ 	.byte	0x04, 0x11
        /*021e*/ 	.short	(.L_102 - .L_101)
	.align		4
.L_101:
        /*0220*/ 	.word	index@(_ZN7cutlass13device_kernelIN5flash19enable_sm80_to_sm89INS1_16FlashAttnBwdSm80INS1_25CollectiveMainloopBwdSm80ILi2ELi1EN4cute5tupleIJNS5_1CILi64EEENS7_ILi80EEENS7_ILi192EEEEEENS_10bfloat16_tEfNS_4arch4Sm80ELb0ELb0ELb0ELb1ELb1ELb0ELb1ELb0ELi2ELi4ELi2ELi2ELb0EEENS1_21CollectiveEpilogueBwdISB_SC_SE_Li256ELb1ELb1ELi4EEENS1_19SingleTileSchedulerILb1ELb0ELb0ELi80EEEEEEEEEvNT_6ParamsE)
        /*0224*/ 	.word	0x00000000


	//----- nvinfo : EIATTR_REGCOUNT
	.align		4
.L_102:
        /*0228*/ 	.byte	0x04, 0x2f
        /*022a*/ 	.short	(.L_104 - .L_103)
	.align		4
.L_103:
        /*022c*/ 	.word	index@(_ZN7cutlass13device_kernelIN5flash19enable_sm80_to_sm89INS1_16FlashAttnBwdSm80INS1_25CollectiveMainloopBwdSm80ILi2ELi1EN4cute5tupleIJNS5_1CILi64EEENS7_ILi80EEENS7_ILi192EEEEEENS_10bfloat16_tEfNS_4arch4Sm80ELb0ELb0ELb0ELb1ELb0ELb0ELb1ELb0ELi2ELi4ELi2ELi2ELb0EEENS1_21CollectiveEpilogueBwdISB_SC_SE_Li256ELb1ELb1ELi4EEENS1_19SingleTileSchedulerILb1ELb0ELb0ELi80EEEEEEEEEvNT_6ParamsE)
        /*0230*/ 	.word	0x00000004


	//----- nvinfo : EIATTR_FRAME_SIZE
	.align		4
.L_104:
        /*0234*/ 	.byte	0x04, 0x11
        /*0236*/ 	.short	(.L_106 - .L_105)
	.align		4
.L_105:
        /*0238*/ 	.word	index@(_ZN7cutlass13device_kernelIN5flash19enable_sm80_to_sm89INS1_16FlashAttnBwdSm80INS1_25CollectiveMainloopBwdSm80ILi2ELi1EN4cute5tupleIJNS5_1CILi64EEENS7_ILi80EEENS7_ILi192EEEEEENS_10bfloat16_tEfNS_4arch4Sm80ELb0ELb0ELb0ELb1ELb0ELb0ELb1ELb0ELi2ELi4ELi2ELi2ELb0EEENS1_21CollectiveEpilogueBwdISB_SC_SE_Li256ELb1ELb1ELi4EEENS1_19SingleTileSchedulerILb1ELb0ELb0ELi80EEEEEEEEEvNT_6ParamsE)
        /*023c*/ 	.word	0x00000000


	//----- nvinfo : EIATTR_REGCOUNT
	.align		4
.L_106:
        /*0240*/ 	.byte	0x04, 0x2f
        /*0242*/ 	.short	(.L_108 - .L_107)
	.align		4
.L_107:
        /*0244*/ 	.word	index@(_ZN7cutlass13device_kernelIN5flash19enable_sm80_to_sm89INS1_16FlashAttnBwdSm80INS1_25CollectiveMainloopBwdSm80ILi2ELi1EN4cute5tupleIJNS5_1CILi64EEENS7_ILi80EEENS7_ILi192EEEEEENS_10bfloat16_tEfNS_4arch4Sm80ELb0ELb0ELb0ELb0ELb1ELb0ELb1ELb0ELi2ELi4ELi2ELi2ELb0EEENS1_24CollectiveEpilogueBwdGQAISB_fSE_Li256ELb0ELb1EEENS1_19SingleTileSchedulerILb0ELb0ELb0ELi80EEEEEEEEEvNT_6ParamsE)
        /*0248*/ 	.word	0x00000004


	//----- nvinfo : EIATTR_FRAME_SIZE
	.align		4
.L_108:
        /*024c*/ 	.byte	0x04, 0x11
        /*024e*/ 	.short	(.L_110 - .L_109)
	.align		4
.L_109:
        /*0250*/ 	.word	index@(_ZN7cutlass13device_kernelIN5flash19enable_sm80_to_sm89INS1_16FlashAttnBwdSm80INS1_25CollectiveMainloopBwdSm80ILi2ELi1EN4cute5tupleIJNS5_1CILi64EEENS7_ILi80EEENS7_ILi192EEEEEENS_10bfloat16_tEfNS_4arch4Sm80ELb0ELb0ELb0ELb0ELb1ELb0ELb1ELb0ELi2ELi4ELi2ELi2ELb0EEENS1_24CollectiveEpilogueBwdGQAISB_fSE_Li256ELb0ELb1EEENS1_19SingleTileSchedulerILb0ELb0ELb0ELi80EEEEEEEEEvNT_6ParamsE)
        /*0254*/ 	.word	0x00000000


	//----- nvinfo : EIATTR_REGCOUNT
	.align		4
.L_110:
        /*0258*/ 	.byte	0x04, 0x2f
        /*025a*/ 	.short	(.L_112 - .L_111)
	.align		4
.L_111:
        /*025c*/ 	.word	index@(_ZN7cutlass13device_kernelIN5flash19enable_sm80_to_sm89INS1_16FlashAttnBwdSm80INS1_25CollectiveMainloopBwdSm80ILi2ELi1EN4cute5tupleIJNS5_1CILi64EEENS7_ILi80EEENS7_ILi192EEEEEENS_10bfloat16_tEfNS_4arch4Sm80ELb0ELb0ELb0ELb0ELb0ELb0ELb1ELb0ELi2ELi4ELi2ELi2ELb0EEENS1_24CollectiveEpilogueBwdGQAISB_fSE_Li256ELb0ELb0EEENS1_19SingleTileSchedulerILb0ELb0ELb0ELi80EEEEEEEEEvNT_6ParamsE)
        /*0260*/ 	.word	0x00000004


	//----- nvinfo : EIATTR_FRAME_SIZE
	.align		4
.L_112:
        /*0264*/ 	.byte	0x04, 0x11
        /*0266*/ 	.short	(.L_114 - .L_113)
	.align		4
.L_113:
        /*0268*/ 	.word	index@(_ZN7cutlass13device_kernelIN5flash19enable_sm80_to_sm89INS1_16FlashAttnBwdSm80INS1_25CollectiveMainloopBwdSm80ILi2ELi1EN4cute5tupleIJNS5_1CILi64EEENS7_ILi80EEENS7_ILi192EEEEEENS_10bfloat16_tEfNS_4arch4Sm80ELb0ELb0ELb0ELb0ELb0ELb0ELb1ELb0ELi2ELi4ELi2ELi2ELb0EEENS1_24CollectiveEpilogueBwdGQAISB_fSE_Li256ELb0ELb0EEENS1_19SingleTileSchedulerILb0ELb0ELb0ELi80EEEEEEEEEvNT_6ParamsE)
        /*026c*/ 	.word	0x00000000


	//----- nvinfo : EIATTR_REGCOUNT
	.align		4
.L_114:
        /*0270*/ 	.byte	0x04, 0x2f
        /*0272*/ 	.short	(.L_116 - .L_115)
	.align		4
.L_115:
        /*0274*/ 	.word	index@(_ZN7cutlass13device_kernelIN5flash19enable_sm80_to_sm89INS1_16FlashAttnBwdSm80INS1_25CollectiveMainloopBwdSm80ILi2ELi1EN4cute5tupleIJNS5_1CILi64EEENS7_ILi80EEENS7_ILi192EEEEEENS_10bfloat16_tEfNS_4arch4Sm80ELb0ELb0ELb0ELb0ELb1ELb0ELb1ELb0ELi2ELi4ELi2ELi2ELb0EEENS1_21CollectiveEpilogueBwdISB_SC_SE_Li256ELb0ELb1ELi4EEENS1_19SingleTileSchedulerILb0ELb0ELb0ELi80EEEEEEEEEvNT_6ParamsE)
        /*0278*/ 	.word	0x00000004


	//----- nvinfo : EIATTR_FRAME_SIZE
	.align		4
.L_116:
        /*027c*/ 	.byte	0x04, 0x11
        /*027e*/ 	.short	(.L_118 - .L_117)
	.align		4
.L_117:
        /*0280*/ 	.word	index@(_ZN7cutlass13device_kernelIN5flash19enable_sm80_to_sm89INS1_16FlashAttnBwdSm80INS1_25CollectiveMainloopBwdSm80ILi2ELi1EN4cute5tupleIJNS5_1CILi64EEENS7_ILi80EEENS7_ILi192EEEEEENS_10bfloat16_tEfNS_4arch4Sm80ELb0ELb0ELb0ELb0ELb1ELb0ELb1ELb0ELi2ELi4ELi2ELi2ELb0EEENS1_21CollectiveEpilogueBwdISB_SC_SE_Li256ELb0ELb1ELi4EEENS1_19SingleTileSchedulerILb0ELb0ELb0ELi80EEEEEEEEEvNT_6ParamsE)
        /*0284*/ 	.word	0x00000000


	//----- nvinfo : EIATTR_REGCOUNT
	.align		4
.L_118:
        /*0288*/ 	.byte	0x04, 0x2f
        /*028a*/ 	.short	(.L_120 - .L_119)
	.align		4
.L_119:
        /*028c*/ 	.word	index@(_ZN7cutlass13device_kernelIN5flash19enable_sm80_to_sm89INS1_16FlashAttnBwdSm80INS1_25CollectiveMainloopBwdSm80ILi2ELi1EN4cute5tupleIJNS5_1CILi64EEENS7_ILi80EEENS7_ILi192EEEEEENS_10bfloat16_tEfNS_4arch4Sm80ELb0ELb0ELb0ELb0ELb0ELb0ELb1ELb0ELi2ELi4ELi2ELi2ELb0EEENS1_21CollectiveEpilogueBwdISB_SC_SE_Li256ELb0ELb1ELi4EEENS1_19SingleTileSchedulerILb0ELb0ELb0ELi80EEEEEEEEEvNT_6ParamsE)
        /*0290*/ 	.word	0x00000004


	//----- nvinfo : EIATTR_FRAME_SIZE
	.align		4
.L_120:
        /*0294*/ 	.byte	0x04, 0x11
        /*0296*/ 	.short	(.L_122 - .L_121)
	.align		4
.L_121:
        /*0298*/ 	.word	index@(_ZN7cutlass13device_kernelIN5flash19enable_sm80_to_sm89INS1_16FlashAttnBwdSm80INS1_25CollectiveMainloopBwdSm80ILi2ELi1EN4cute5tupleIJNS5_1CILi64EEENS7_ILi80EEENS7_ILi192EEEEEENS_10bfloat16_tEfNS_4arch4Sm80ELb0ELb0ELb0ELb0ELb0ELb0ELb1ELb0ELi2ELi4ELi2ELi2ELb0EEENS1_21CollectiveEpilogueBwdISB_SC_SE_Li256ELb0ELb1ELi4EEENS1_19SingleTileSchedulerILb0ELb0ELb0ELi80EEEEEEEEEvNT_6ParamsE)
        /*029c*/ 	.word	0x00000000


	//----- nvinfo : EIATTR_REGCOUNT
	.align		4
.L_122:
        /*02a0*/ 	.byte	0x04, 0x2f
        /*02a2*/ 	.short	(.L_124 - .L_123)
	.align		4
.L_123:
        /*02a4*/ 	.word	index@(_ZN7cutlass13device_kernelIN5flash19enable_sm80_to_sm89INS1_16FlashAttnBwdSm80INS1_25CollectiveMainloopBwdSm80ILi1ELi1EN4cute5tupleIJNS5_1CILi64EEES8_NS7_ILi192EEEEEENS_10bfloat16_tEfNS_4arch4Sm80ELb1ELb0ELb0ELb1ELb1ELb0ELb0ELb0ELi2ELi2ELi2ELi2ELb1EEENS1_24CollectiveEpilogueBwdGQAISA_fSD_Li256ELb1ELb1EEENS1_25SingleTileBwdLPTSchedulerILb1ELi64ELb1EEEEEEEEEvNT_6ParamsE)
        /*02a8*/ 	.word	0x00000004


	//----- nvinfo : EIATTR_FRAME_SIZE
	.align		4
.L_124:
        /*02ac*/ 	.byte	0x04, 0x11
        /*02ae*/ 	.short	(.L_126 - .L_125)
	.align		4
.L_125:
        /*02b0*/ 	.word	index@(_ZN7cutlass13device_kernelIN5flash19enable_sm80_to_sm89INS1_16FlashAttnBwdSm80INS1_25CollectiveMainloopBwdSm80ILi1ELi1EN4cute5tupleIJNS5_1CILi64EEES8_NS7_ILi192EEEEEENS_10bfloat16_tEfNS_4arch4Sm80ELb1ELb0ELb0ELb1ELb1ELb0ELb0ELb0ELi2ELi2ELi2ELi2ELb1EEENS1_24CollectiveEpilogueBwdGQAISA_fSD_Li256ELb1ELb1EEENS1_25SingleTileBwdLPTSchedulerILb1ELi64ELb1EEEEEEEEEvNT_6ParamsE)
        /*02b4*/ 	.word	0x00000000


	//----- nvinfo : EIATTR_REGCOUNT
	.align		4
.L_126:
        /*02b8*/ 	.byte	0x04, 0x2f
        /*02ba*/ 	.short	(.L_128 - .L_127)
	.align		4
.L_127:
        /*02bc*/ 	.word	index@(_ZN7cutlass13device_kernelIN5flash19enable_sm80_to_sm89INS1_16FlashAttnBwdSm80INS1_25CollectiveMainloopBwdSm80ILi1ELi1EN4cute5tupleIJNS5_1CILi64EEES8_NS7_ILi192EEEEEENS_10bfloat16_tEfNS_4arch4Sm80ELb1ELb0ELb0ELb1ELb0ELb0ELb0ELb0ELi2ELi2ELi2ELi2ELb1EEENS1_24CollectiveEpilogueBwdGQAISA_fSD_Li256ELb1ELb0EEENS1_25SingleTileBwdLPTSchedulerILb1ELi64ELb0EEEEEEEEEvNT_6ParamsE)
        /*02c0*/ 	.word	0x00000004


	//----- nvinfo : EIATTR_FRAME_SIZE
	.align		4
.L_128:
        /*02c4*/ 	.byte	0x04, 0x11
        /*02c6*/ 	.short	(.L_130 - .L_129)
	.align		4
.L_129:
        /*02c8*/ 	.word	index@(_ZN7cutlass13device_kernelIN5flash19enable_sm80_to_sm89INS1_16FlashAttnBwdSm80INS1_25CollectiveMainloopBwdSm80ILi1ELi1EN4cute5tupleIJNS5_1CILi64EEES8_NS7_ILi192EEEEEENS_10bfloat16_tEfNS_4arch4Sm80ELb1ELb0ELb0ELb1ELb0ELb0ELb0ELb0ELi2ELi2ELi2ELi2ELb1EEENS1_24CollectiveEpilogueBwdGQAISA_fSD_Li256ELb1ELb0EEENS1_25SingleTileBwdLPTSchedulerILb1ELi64ELb0EEEEEEEEEvNT_6ParamsE)
        /*02cc*/ 	.word	0x00000000


	//----- nvinfo : EIATTR_REGCOUNT
	.align		4
.L_130:
        /*02d0*/ 	.byte	0x04, 0x2f
        /*02d2*/ 	.short	(.L_132 - .L_131)
	.align		4
.L_131:
        /*02d4*/ 	.word	index@(_ZN7cutlass13device_kernelIN5flash19enable_sm80_to_sm89INS1_16FlashAttnBwdSm80INS1_25CollectiveMainloopBwdSm80ILi1ELi1EN4cute5tupleIJNS5_1CILi64EEES8_NS7_ILi192EEEEEENS_10bfloat16_tEfNS_4arch4Sm80ELb1ELb0ELb0ELb1ELb1ELb0ELb0ELb0ELi2ELi2ELi2ELi2ELb1EEENS1_21CollectiveEpilogueBwdISA_SB_SD_Li256ELb1ELb0ELi4EEENS1_25SingleTileBwdLPTSchedulerILb1ELi64ELb1EEEEEEEEEvNT_6ParamsE)
        /*02d8*/ 	.word	0x00000004


	//----- nvinfo : EIATTR_FRAME_SIZE
	.align		4
.L_132:
        /*02dc*/ 	.byte	0x04, 0x11
        /*02de*/ 	.short	(.L_134 - .L_133)
	.align		4
.L_133:
        /*02e0*/ 	.word	index@(_ZN7cutlass13device_kernelIN5flash19enable_sm80_to_sm89INS1_16FlashAttnBwdSm80INS1_25CollectiveMainloopBwdSm80ILi1ELi1EN4cute5tupleIJNS5_1CILi64EEES8_NS7_ILi192EEEEEENS_10bfloat16_tEfNS_4arch4Sm80ELb1ELb0ELb0ELb1ELb1ELb0ELb0ELb0ELi2ELi2ELi2ELi2ELb1EEENS1_21CollectiveEpilogueBwdISA_SB_SD_Li256ELb1ELb0ELi4EEENS1_25SingleTileBwdLPTSchedulerILb1ELi64ELb1EEEEEEEEEvNT_6ParamsE)
        /*02e4*/ 	.word	0x00000000


	//----- nvinfo : EIATTR_REGCOUNT
	.align		4
.L_134:
        /*02e8*/ 	.byte	0x04, 0x2f
        /*02ea*/ 	.short	(.L_136 - .L_135)
	.align		4
.L_135:
        /*02ec*/ 	.word	index@(_ZN7cutlass13device_kernelIN5flash19enable_sm80_to_sm89INS1_16FlashAttnBwdSm80INS1_25CollectiveMainloopBwdSm80ILi1ELi1EN4cute5tupleIJNS5_1CILi64EEES8_NS7_ILi192EEEEEENS_10bfloat16_tEfNS_4arch4Sm80ELb1ELb0ELb0ELb1ELb0ELb0ELb0ELb0ELi2ELi2ELi2ELi2ELb1EEENS1_21CollectiveEpilogueBwdISA_SB_SD_Li256ELb1ELb0ELi4EEENS1_25SingleTileBwdLPTSchedulerILb1ELi64ELb0EEEEEEEEEvNT_6ParamsE)
        /*02f0*/ 	.word	0x00000004


	//----- nvinfo : EIATTR_FRAME_SIZE
	.align		4
.L_136:
        /*02f4*/ 	.byte	0x04, 0x11
        /*02f6*/ 	.short	(.L_138 - .L_137)
	.align		4
.L_137:
        /*02f8*/ 	.word	index@(_ZN7cutlass13device_kernelIN5flash19enable_sm80_to_sm89INS1_16FlashAttnBwdSm80INS1_25CollectiveMainloopBwdSm80ILi1ELi1EN4cute5tupleIJNS5_1CILi64EEES8_NS7_ILi192EEEEEENS_10bfloat16_tEfNS_4arch4Sm80ELb1ELb0ELb0ELb1ELb0ELb0ELb0ELb0ELi2ELi2ELi2ELi2ELb1EEENS1_21CollectiveEpilogueBwdISA_SB_SD_Li256ELb1ELb0ELi4EEENS1_25SingleTileBwdLPTSchedulerILb1ELi64ELb0EEEEEEEEEvNT_6ParamsE)
        /*02fc*/ 	.word	0x00000000


	//----- nvinfo : EIATTR_REGCOUNT
	.align		4
.L_138:
        /*0300*/ 	.byte	0x04, 0x2f
        /*0302*/ 	.short	(.L_140 - .L_139)
	.align		4
.L_139:
        /*0304*/ 	.word	index@(_ZN7cutlass13device_kernelIN5flash19enable_sm80_to_sm89INS1_16FlashAttnBwdSm80INS1_25CollectiveMainloopBwdSm80ILi1ELi1EN4cute5tupleIJNS5_1CILi64EEES8_NS7_ILi192EEEEEENS_10bfloat16_tEfNS_4arch4Sm80ELb1ELb0ELb0ELb0ELb1ELb0ELb0ELb0ELi2ELi2ELi2ELi2ELb1EEENS1_24CollectiveEpilogueBwdGQAISA_fSD_Li256ELb0ELb1EEENS1_25SingleTileBwdLPTSchedulerILb0ELi64ELb1EEEEEEEEEvNT_6ParamsE)
        /*0308*/ 	.word	0x00000004


	//----- nvinfo : EIATTR_FRAME_SIZE
	.align		4
.L_140:
        /*030c*/ 	.byte	0x04, 0x11
        /*030e*/ 	.short	(.L_142 - .L_141)
	.align		4
.L_141:
        /*0310*/ 	.word	index@(_ZN7cutlass13device_kernelIN5flash19enable_sm80_to_sm89INS1_16FlashAttnBwdSm80INS1_25CollectiveMainloopBwdSm80ILi1ELi1EN4cute5tupleIJNS5_1CILi64EEES8_NS7_ILi192EEEEEENS_10bfloat16_tEfNS_4arch4Sm80ELb1ELb0ELb0ELb0ELb1ELb0ELb0ELb0ELi2ELi2ELi2ELi2ELb1EEENS1_24CollectiveEpilogueBwdGQAISA_fSD_Li256ELb0ELb1EEENS1_25SingleTileBwdLPTSchedulerILb0ELi64ELb1EEEEEEEEEvNT_6ParamsE)
        /*0314*/ 	.word	0x00000000


	//----- nvinfo : EIATTR_REGCOUNT
	.align		4
.L_142:
        /*0318*/ 	.byte	0x04, 0x2f
        /*031a*/ 	.short	(.L_144 - .L_143)
	.align		4
.L_143:
        /*031c*/ 	.word	index@(_ZN7cutlass13device_kernelIN5flash19enable_sm80_to_sm89INS1_16FlashAttnBwdSm80INS1_25CollectiveMainloopBwdSm80ILi1ELi1EN4cute5tupleIJNS5_1CILi64EEES8_NS7_ILi192EEEEEENS_10bfloat16_tEfNS_4arch4Sm80ELb1ELb0ELb0ELb0ELb0ELb0ELb0ELb0ELi2ELi2ELi2ELi2ELb1EEENS1_24CollectiveEpilogueBwdGQAISA_fSD_Li256ELb0ELb0EEENS1_25SingleTileBwdLPTSchedulerILb0ELi64ELb0EEEEEEEEEvNT_6ParamsE)
        /*0320*/ 	.word	0x00000004


	//----- nvinfo : EIATTR_FRAME_SIZE
	.align		4
.L_144:
        /*0324*/ 	.byte	0x04, 0x11
        /*0326*/ 	.short	(.L_146 - .L_145)
	.align		4
.L_145:
        /*0328*/ 	.word	index@(_ZN7cutlass13device_kernelIN5flash19enable_sm80_to_sm89INS1_16FlashAttnBwdSm80INS1_25CollectiveMainloopBwdSm80ILi1ELi1EN4cute5tupleIJNS5_1CILi64EEES8_NS7_ILi192EEEEEENS_10bfloat16_tEfNS_4arch4Sm80ELb1ELb0ELb0ELb0ELb0ELb0ELb0ELb0ELi2ELi2ELi2ELi2ELb1EEENS1_24CollectiveEpilogueBwdGQAISA_fSD_Li256ELb0ELb0EEENS1_25SingleTileBwdLPTSchedulerILb0ELi64ELb0EEEEEEEEEvNT_6ParamsE)
        /*032c*/ 	.word	0x00000000


	//----- nvinfo : EIATTR_REGCOUNT
	.align		4
.L_146:
        /*0330*/ 	.byte	0x04, 0x2f
        /*0332*/ 	.short	(.L_148 - .L_147)
	.align		4
.L_147:
        /*0334*/ 	.word	index@(_ZN7cutlass13device_kernelIN5flash19enable_sm80_to_sm89INS1_16FlashAttnBwdSm80INS1_25CollectiveMainloopBwdSm80ILi1ELi1EN4cute5tupleIJNS5_1CILi64EEES8_NS7_ILi192EEEEEENS_10bfloat16_tEfNS_4arch4Sm80ELb1ELb0ELb0ELb0ELb1ELb0ELb0ELb0ELi2ELi2ELi2ELi2ELb1EEENS1_21CollectiveEpilogueBwdISA_SB_SD_Li256ELb0ELb0ELi4EEENS1_25SingleTileBwdLPTSchedulerILb0ELi64ELb1EEEEEEEEEvNT_6ParamsE)
        /*0338*/ 	.word	0x00000004


	//----- nvinfo : EIATTR_FRAME_SIZE
	.align		4
.L_148:
        /*033c*/ 	.byte	0x04, 0x11
        /*033e*/ 	.short	(.L_150 - .L_149)
	.align		4
.L_149:
        /*0340*/ 	.word	index@(_ZN7cutlass13device_kernelIN5flash19enable_sm80_to_sm89INS1_16FlashAttnBwdSm80INS1_25CollectiveMainloopBwdSm80ILi1ELi1EN4cute5tupleIJNS5_1CILi64EEES8_NS7_ILi192EEEEEENS_10bfloat16_tEfNS_4arch4Sm80ELb1ELb0ELb0ELb0ELb1ELb0ELb0ELb0ELi2ELi2ELi2ELi2ELb1EEENS1_21CollectiveEpilogueBwdISA_SB_SD_Li256ELb0ELb0ELi4EEENS1_25SingleTileBwdLPTSchedulerILb0ELi64ELb1EEEEEEEEEvNT_6ParamsE)
        /*0344*/ 	.word	0x00000000


	//----- nvinfo : EIATTR_REGCOUNT
	.align		4
.L_150:
        /*0348*/ 	.byte	0x04, 0x2f
        /*034a*/ 	.short	(.L_152 - .L_151)
	.align		4
.L_151:
        /*034c*/ 	.word	index@(_ZN7cutlass13device_kernelIN5flash19enable_sm80_to_sm89INS1_16FlashAttnBwdSm80INS1_25CollectiveMainloopBwdSm80ILi1ELi1EN4cute5tupleIJNS5_1CILi64EEES8_NS7_ILi192EEEEEENS_10bfloat16_tEfNS_4arch4Sm80ELb1ELb0ELb0ELb0ELb0ELb0ELb0ELb0ELi2ELi2ELi2ELi2ELb1EEENS1_21CollectiveEpilogueBwdISA_SB_SD_Li256ELb0ELb0ELi4EEENS1_25SingleTileBwdLPTSchedulerILb0ELi64ELb0EEEEEEEEEvNT_6ParamsE)
        /*0350*/ 	.word	0x00000004


	//----- nvinfo : EIATTR_FRAME_SIZE
	.align		4
.L_152:
        /*0354*/ 	.byte	0x04, 0x11
        /*0356*/ 	.short	(.L_154 - .L_153)
	.align		4
.L_153:
        /*0358*/ 	.word	index@(_ZN7cutlass13device_kernelIN5flash19enable_sm80_to_sm89INS1_16FlashAttnBwdSm80INS1_25CollectiveMainloopBwdSm80ILi1ELi1EN4cute5tupleIJNS5_1CILi64EEES8_NS7_ILi192EEEEEENS_10bfloat16_tEfNS_4arch4Sm80ELb1ELb0ELb0ELb0ELb0ELb0ELb0ELb0ELi2ELi2ELi2ELi2ELb1EEENS1_21CollectiveEpilogueBwdISA_SB_SD_Li256ELb0ELb0ELi4EEENS1_25SingleTileBwdLPTSchedulerILb0ELi64ELb0EEEEEEEEEvNT_6ParamsE)
        /*035c*/ 	.word	0x00000000


	//----- nvinfo : EIATTR_REGCOUNT
	.align		4
.L_154:
        /*0360*/ 	.byte	0x04, 0x2f
        /*0362*/ 	.short	(.L_156 - .L_155)
	.align		4
.L_155:
        /*0364*/ 	.word	index@(_ZN7cutlass13device_kernelIN5flash19enable_sm80_to_sm89INS1_16FlashAttnBwdSm80INS1_25CollectiveMainloopBwdSm80ILi1ELi1EN4cute5tupleIJNS5_1CILi64EEES8_NS7_ILi192EEEEEENS_10bfloat16_tEfNS_4arch4Sm80ELb0ELb1ELb0ELb1ELb1ELb0ELb0ELb0ELi2ELi2ELi2ELi2ELb1EEENS1_24CollectiveEpilogueBwdGQAISA_fSD_Li256ELb1ELb1EEENS1_19SingleTileSchedulerILb1ELb0ELb0ELi64EEEEEEEEEvNT_6ParamsE)
        /*0368*/ 	.word	0x00000004


	//----- nvinfo : EIATTR_FRAME_SIZE
	.align		4
.L_156:
        /*036c*/ 	.byte	0x04, 0x11
        /*036e*/ 	.short	(.L_158 - .L_157)
	.align		4
.L_157:
        /*0370*/ 	.word	index@(_ZN7cutlass13device_kernelIN5flash19enable_sm80_to_sm89INS1_16FlashAttnBwdSm80INS1_25CollectiveMainloopBwdSm80ILi1ELi1EN4cute5tupleIJNS5_1CILi64EEES8_NS7_ILi192EEEEEENS_10bfloat16_tEfNS_4arch4Sm80ELb0ELb1ELb0ELb1ELb1ELb0ELb0ELb0ELi2ELi2ELi2ELi2ELb1EEENS1_24CollectiveEpilogueBwdGQAISA_fSD_Li256ELb1ELb1EEENS1_19SingleTileSchedulerILb1ELb0ELb0ELi64EEEEEEEEEvNT_6ParamsE)
        /*0374*/ 	.word	0x00000000


	//----- nvinfo : EIATTR_REGCOUNT
	.align		4
.L_158:
        /*0378*/ 	.byte	0x04, 0x2f
        /*037a*/ 	.short	(.L_160 - .L_159)
	.align		4
.L_159:
        /*037c*/ 	.word	index@(_ZN7cutlass13device_kernelIN5flash19enable_sm80_to_sm89INS1_16FlashAttnBwdSm80INS1_25CollectiveMainloopBwdSm80ILi1ELi1EN4cute5tupleIJNS5_1CILi64EEES8_NS7_ILi192EEEEEENS_10bfloat16_tEfNS_4arch4Sm80ELb0ELb1ELb0ELb1ELb0ELb0ELb0ELb0ELi2ELi2ELi2ELi2ELb1EEENS1_24CollectiveEpilogueBwdGQAISA_fSD_Li256ELb1ELb0EEENS1_19SingleTileSchedulerILb1ELb0ELb0ELi64EEEEEEEEEvNT_6ParamsE)
        /*0380*/ 	.word	0x00000004


	//----- nvinfo : EIATTR_FRAME_SIZE
	.align		4
.L_160:
        /*0384*/ 	.byte	0x04, 0x11
        /*0386*/ 	.short	(.L_162 - .L_161)
	.align		4
.L_161:
        /*0388*/ 	.word	index@(_ZN7cutlass13device_kernelIN5flash19enable_sm80_to_sm89INS1_16FlashAttnBwdSm80INS1_25CollectiveMainloopBwdSm80ILi1ELi1EN4cute5tupleIJNS5_1CILi64EEES8_NS7_ILi192EEEEEENS_10bfloat16_tEfNS_4arch4Sm80ELb0ELb1ELb0ELb1ELb0ELb0ELb0ELb0ELi2ELi2ELi2ELi2ELb1EEENS1_24CollectiveEpilogueBwdGQAISA_fSD_Li256ELb1ELb0EEENS1_19SingleTileSchedulerILb1ELb0ELb0ELi64EEEEEEEEEvNT_6ParamsE)
        /*038c*/ 	.word	0x00000000


	//----- nvinfo : EIATTR_REGCOUNT
	.align		4
.L_162:
        /*0390*/ 	.byte	0x04, 0x2f
        /*0392*/ 	.short	(.L_164 - .L_163)
	.align		4
.L_163:
        /*0394*/ 	.word	index@(_ZN7cutlass13device_kernelIN5flash19enable_sm80_to_sm89INS1_16FlashAttnBwdSm80INS1_25CollectiveMainloopBwdSm80ILi1ELi1EN4cute5tupleIJNS5_1CILi64EEES8_NS7_ILi192EEEEEENS_10bfloat16_tEfNS_4arch4Sm80ELb0ELb1ELb0ELb1ELb1ELb0ELb0ELb0ELi2ELi2ELi2ELi2ELb1EEENS1_21CollectiveEpilogueBwdISA_SB_SD_Li256ELb1ELb0ELi4EEENS1_19SingleTileSchedulerILb1ELb0ELb0ELi64EEEEEEEEEvNT_6ParamsE)
        /*0398*/ 	.word	0x00000004


	//----- nvinfo : EIATTR_FRAME_SIZE
	.align		4
.L_164:
        /*039c*/ 	.byte	0x04, 0x11
        /*039e*/ 	.short	(.L_166 - .L_165)
	.align		4
.L_165:
        /*03a0*/ 	.word	index@(_ZN7cutlass13device_kernelIN5flash19enable_sm80_to_sm89INS1_16FlashAttnBwdSm80INS1_25CollectiveMainloopBwdSm80ILi1ELi1EN4cute5tupleIJNS5_1CILi64EEES8_NS7_ILi192EEEEEENS_10bfloat16_tEfNS_4arch4Sm80ELb0ELb1ELb0ELb1ELb1ELb0ELb0ELb0ELi2ELi2ELi2ELi2ELb1EEENS1_21CollectiveEpilogueBwdISA_SB_SD_Li256ELb1ELb0ELi4EEENS1_19SingleTileSchedulerILb1ELb0ELb0ELi64EEEEEEEEEvNT_6ParamsE)
        /*03a4*/ 	.word	0x00000000


	//----- nvinfo : EIATTR_REGCOUNT
	.align		4
.L_166:
        /*03a8*/ 	.byte	0x04, 0x2f
        /*03aa*/ 	.short	(.L_168 - .L_167)
	.align		4
.L_167:
        /*03ac*/ 	.word	index@(_ZN7cutlass13device_kernelIN5flash19enable_sm80_to_sm89INS1_16FlashAttnBwdSm80INS1_25CollectiveMainloopBwdSm80ILi1ELi1EN4cute5tupleIJNS5_1CILi64EEES8_NS7_ILi192EEEEEENS_10bfloat16_tEfNS_4arch4Sm80ELb0ELb1ELb0ELb1ELb0ELb0ELb0ELb0ELi2ELi2ELi2ELi2ELb1EEENS1_21CollectiveEpilogueBwdISA_SB_SD_Li256ELb1ELb0ELi4EEENS1_19SingleTileSchedulerILb1ELb0ELb0ELi64EEEEEEEEEvNT_6ParamsE)
        /*03b0*/ 	.word	0x00000004


	//----- nvinfo : EIATTR_FRAME_SIZE
	.align		4
.L_168:
        /*03b4*/ 	.byte	0x04, 0x11
        /*03b6*/ 	.short	(.L_170 - .L_169)
	.align		4
.L_169:
        /*03b8*/ 	.word	index@(_ZN7cutlass13device_kernelIN5flash19enable_sm80_to_sm89INS1_16FlashAttnBwdSm80INS1_25CollectiveMainloopBwdSm80ILi1ELi1EN4cute5tupleIJNS5_1CILi64EEES8_NS7_ILi192EEEEEENS_10bfloat16_tEfNS_4arch4Sm80ELb0ELb1ELb0ELb1ELb0ELb0ELb0ELb0ELi2ELi2ELi2ELi2ELb1EEENS1_21CollectiveEpilogueBwdISA_SB_SD_Li256ELb1ELb0ELi4EEENS1_19SingleTileSchedulerILb1ELb0ELb0ELi64EEEEEEEEEvNT_6ParamsE)
        /*03bc*/ 	.word	0x00000000


	//----- nvinfo : EIATTR_REGCOUNT
	.align		4
.L_170:
        /*03c0*/ 	.byte	0x04, 0x2f
        /*03c2*/ 	.short	(.L_172 - .L_171)
	.align		4
.L_171:
        /*03c4*/ 	.word	index@(_ZN7cutlass13device_kernelIN5flash19enable_sm80_to_sm89INS1_16FlashAttnBwdSm80INS1_25CollectiveMainloopBwdSm80ILi1ELi1EN4cute5tupleIJNS5_1CILi64EEES8_NS7_ILi192EEEEEENS_10bfloat16_tEfNS_4arch4Sm80ELb0ELb1ELb0ELb0ELb1ELb0ELb0ELb0ELi2ELi2ELi2ELi2ELb1EEENS1_24CollectiveEpilogueBwdGQAISA_fSD_Li256ELb0ELb1EEENS1_19SingleTileSchedulerILb0ELb0ELb0ELi64EEEEEEEEEvNT_6ParamsE)
        /*03c8*/ 	.word	0x00000004


	//----- nvinfo : EIATTR_FRAME_SIZE
	.align		4
.L_172:
        /*03cc*/ 	.byte	0x04, 0x11
        /*03ce*/ 	.short	(.L_174 - .L_173)
	.align		4
.L_173:
        /*03d0*/ 	.word	index@(_ZN7cutlass13device_kernelIN5flash19enable_sm80_to_sm89INS1_16FlashAttnBwdSm80INS1_25CollectiveMainloopBwdSm80ILi1ELi1EN4cute5tupleIJNS5_1CILi64EEES8_NS7_ILi192EEEEEENS_10bfloat16_tEfNS_4arch4Sm80ELb0ELb1ELb0ELb0ELb1ELb0ELb0ELb0ELi2ELi2ELi2ELi2ELb1EEENS1_24CollectiveEpilogueBwdGQAISA_fSD_Li256ELb0ELb1EEENS1_19SingleTileSchedulerILb0ELb0ELb0ELi64EEEEEEEEEvNT_6ParamsE)
        /*03d4*/ 	.word	0x00000000


	//----- nvinfo : EIATTR_REGCOUNT
	.align		4
.L_174:
        /*03d8*/ 	.byte	0x04, 0x2f
        /*03da*/ 	.short	(.L_176 - .L_175)
	.align		4
.L_175:
        /*03dc*/ 	.word	index@(_ZN7cutlass13device_kernelIN5flash19enable_sm80_to_sm89INS1_16FlashAttnBwdSm80INS1_25CollectiveMainloopBwdSm80ILi1ELi1EN4cute5tupleIJNS5_1CILi64EEES8_NS7_ILi192EEEEEENS_10bfloat16_tEfNS_4arch4Sm80ELb0ELb1ELb0ELb0ELb0ELb0ELb0ELb0ELi2ELi2ELi2ELi2ELb1EEENS1_24CollectiveEpilogueBwdGQAISA_fSD_Li256ELb0ELb0EEENS1_19SingleTileSchedulerILb0ELb0ELb0ELi64EEEEEEEEEvNT_6ParamsE)
        /*03e0*/ 	.word	0x00000004


	//----- nvinfo : EIATTR_FRAME_SIZE
	.align		4
.L_176:
        /*03e4*/ 	.byte	0x04, 0x11
        /*03e6*/ 	.short	(.L_178 - .L_177)
	.align		4
.L_177:
        /*03e8*/ 	.word	index@(_ZN7cutlass13device_kernelIN5flash19enable_sm80_to_sm89INS1_16FlashAttnBwdSm80INS1_25CollectiveMainloopBwdSm80ILi1ELi1EN4cute5tupleIJNS5_1CILi64EEES8_NS7_ILi192EEEEEENS_10bfloat16_tEfNS_4arch4Sm80ELb0ELb1ELb0ELb0ELb0ELb0ELb0ELb0ELi2ELi2ELi2ELi2ELb1EEENS1_24CollectiveEpilogueBwdGQAISA_fSD_Li256ELb0ELb0EEENS1_19SingleTileSchedulerILb0ELb0ELb0ELi64EEEEEEEEEvNT_6ParamsE)
        /*03ec*/ 	.word	0x00000000


	//----- nvinfo : EIATTR_REGCOUNT
	.align		4
.L_178:
        /*03f0*/ 	.byte	0x04, 0x2f
        /*03f2*/ 	.short	(.L_180 - .L_179)
	.align		4
.L_179:
        /*03f4*/ 	.word	index@(_ZN7cutlass13device_kernelIN5flash19enable_sm80_to_sm89INS1_16FlashAttnBwdSm80INS1_25CollectiveMainloopBwdSm80ILi1ELi1EN4cute5tupleIJNS5_1CILi64EEES8_NS7_ILi192EEEEEENS_10bfloat16_tEfNS_4arch4Sm80ELb0ELb1ELb0ELb0ELb1ELb0ELb0ELb0ELi2ELi2ELi2ELi2ELb1EEENS1_21CollectiveEpilogueBwdISA_SB_SD_Li256ELb0ELb0ELi4EEENS1_19SingleTileSchedulerILb0ELb0ELb0ELi64EEEEEEEEEvNT_6ParamsE)
        /*03f8*/ 	.word	0x00000004


	//----- nvinfo : EIATTR_FRAME_SIZE
	.align		4
.L_180:
        /*03fc*/ 	.byte	0x04, 0x11
        /*03fe*/ 	.short	(.L_182 - .L_181)
	.align		4
.L_181:
        /*0400*/ 	.word	index@(_ZN7cutlass13device_kernelIN5flash19enable_sm80_to_sm89INS1_16FlashAttnBwdSm80INS1_25CollectiveMainloopBwdSm80ILi1ELi1EN4cute5tupleIJNS5_1CILi64EEES8_NS7_ILi192EEEEEENS_10bfloat16_tEfNS_4arch4Sm80ELb0ELb1ELb0ELb0ELb1ELb0ELb0ELb0ELi2ELi2ELi2ELi2ELb1EEENS1_21CollectiveEpilogueBwdISA_SB_SD_Li256ELb0ELb0ELi4EEENS1_19SingleTileSchedulerILb0ELb0ELb0ELi64EEEEEEEEEvNT_6ParamsE)
        /*0404*/ 	.word	0x00000000


	//----- nvinfo : EIATTR_REGCOUNT
	.align		4
.L_182:
        /*0408*/ 	.byte	0x04, 0x2f
        /*040a*/ 	.short	(.L_184 - .L_183)
	.align		4
.L_183:
        /*040c*/ 	.word	index@(_ZN7cutlass13device_kernelIN5flash19enable_sm80_to_sm89INS1_16FlashAttnBwdSm80INS1_25CollectiveMainloopBwdSm80ILi1ELi1EN4cute5tupleIJNS5_1CILi64EEES8_NS7_ILi192EEEEEENS_10bfloat16_tEfNS_4arch4Sm80ELb0ELb1ELb0ELb0ELb0ELb0ELb0ELb0ELi2ELi2ELi2ELi2ELb1EEENS1_21CollectiveEpilogueBwdISA_SB_SD_Li256ELb0ELb0ELi4EEENS1_19SingleTileSchedulerILb0ELb0ELb0ELi64EEEEEEEEEvNT_6ParamsE)
        /*0410*/ 	.word	0x00000004


	//----- nvinfo : EIATTR_FRAME_SIZE
	.align		4
.L_184:
        /*0414*/ 	.byte	0x04, 0x11
        /*0416*/ 	.short	(.L_186 - .L_185)
	.align		4
.L_185:
        /*0418*/ 	.word	index@(_ZN7cutlass13device_kernelIN5flash19enable_sm80_to_sm89INS1_16FlashAttnBwdSm80INS1_25CollectiveMainloopBwdSm80ILi1ELi1EN4cute5tupleIJNS5_1CILi64EEES8_NS7_ILi192EEEEEENS_10bfloat16_tEfNS_4arch4Sm80ELb0ELb1ELb0ELb0ELb0ELb0ELb0ELb0ELi2ELi2ELi2ELi2ELb1EEENS1_21CollectiveEpilogueBwdISA_SB_SD_Li256ELb0ELb0ELi4EEENS1_19SingleTileSchedulerILb0ELb0ELb0ELi64EEEEEEEEEvNT_6ParamsE)
        /*041c*/ 	.word	0x00000000


	//----- nvinfo : EIATTR_REGCOUNT
	.align		4
.L_186:
        /*0420*/ 	.byte	0x04, 0x2f
        /*0422*/ 	.short	(.L_188 - .L_187)
	.align		4
.L_187:
        /*0424*/ 	.word	index@(_ZN7cutlass13device_kernelIN5flash19enable_sm80_to_sm89INS1_16FlashAttnBwdSm80INS1_25CollectiveMainloopBwdSm80ILi1ELi1EN4cute5tupleIJNS5_1CILi64EEES8_NS7_ILi192EEEEEENS_10bfloat16_tEfNS_4arch4Sm80ELb0ELb0ELb0ELb1ELb1ELb0ELb0ELb0ELi2ELi2ELi2ELi2ELb1EEENS1_24CollectiveEpilogueBwdGQAISA_fSD_Li256ELb1ELb1EEENS1_19SingleTileSchedulerILb1ELb0ELb0ELi64EEEEEEEEEvNT_6ParamsE)
        /*0428*/ 	.word	0x00000004


	//----- nvinfo : EIATTR_FRAME_SIZE
	.align		4
.L_188:
        /*042c*/ 	.byte	0x04, 0x11
        /*042e*/ 	.short	(.L_190 - .L_189)
	.align		4
.L_189:
        /*0430*/ 	.word	index@(_ZN7cutlass13device_kernelIN5flash19enable_sm80_to_sm89INS1_16FlashAttnBwdSm80INS1_25CollectiveMainloopBwdSm80ILi1ELi1EN4cute5tupleIJNS5_1CILi64EEES8_NS7_ILi192EEEEEENS_10bfloat16_tEfNS_4arch4Sm80ELb0ELb0ELb0ELb1ELb1ELb0ELb0ELb0ELi2ELi2ELi2ELi2ELb1EEENS1_24CollectiveEpilogueBwdGQAISA_fSD_Li256ELb1ELb1EEENS1_19SingleTileSchedulerILb1ELb0ELb0ELi64EEEEEEEEEvNT_6ParamsE)
        /*0434*/ 	.word	0x00000000


	//----- nvinfo : EIATTR_REGCOUNT
	.align		4
.L_190:
        /*0438*/ 	.byte	0x04, 0x2f
        /*043a*/ 	.short	(.L_192 - .L_191)
	.align		4
.L_191:
        /*043c*/ 	.word	index@(_ZN7cutlass13device_kernelIN5flash19enable_sm80_to_sm89INS1_16FlashAttnBwdSm80INS1_25CollectiveMainloopBwdSm80ILi1ELi1EN4cute5tupleIJNS5_1CILi64EEES8_NS7_ILi192EEEEEENS_10bfloat16_tEfNS_4arch4Sm80ELb0ELb0ELb0ELb1ELb0ELb0ELb0ELb0ELi2ELi2ELi2ELi2ELb1EEENS1_24CollectiveEpilogueBwdGQAISA_fSD_Li256ELb1ELb0EEENS1_19SingleTileSchedulerILb1ELb0ELb0ELi64EEEEEEEEEvNT_6ParamsE)
        /*0440*/ 	.word	0x00000004


	//----- nvinfo : EIATTR_FRAME_SIZE
	.align		4
.L_192:
        /*0444*/ 	.byte	0x04, 0x11
        /*0446*/ 	.short	(.L_194 - .L_193)
	.align		4
.L_193:
        /*0448*/ 	.word	index@(_ZN7cutlass13device_kernelIN5flash19enable_sm80_to_sm89INS1_16FlashAttnBwdSm80INS1_25CollectiveMainloopBwdSm80ILi1ELi1EN4cute5tupleIJNS5_1CILi64EEES8_NS7_ILi192EEEEEENS_10bfloat16_tEfNS_4arch4Sm80ELb0ELb0ELb0ELb1ELb0ELb0ELb0ELb0ELi2ELi2ELi2ELi2ELb1EEENS1_24CollectiveEpilogueBwdGQAISA_fSD_Li256ELb1ELb0EEENS1_19SingleTileSchedulerILb1ELb0ELb0ELi64EEEEEEEEEvNT_6ParamsE)
        /*044c*/ 	.word	0x00000000


	//----- nvinfo : EIATTR_REGCOUNT
	.align		4
.L_194:
        /*0450*/ 	.byte	0x04, 0x2f
        /*0452*/ 	.short	(.L_196 - .L_195)
	.align		4
.L_195:
        /*0454*/ 	.word	index@(_ZN7cutlass13device_kernelIN5flash19enable_sm80_to_sm89INS1_16FlashAttnBwdSm80INS1_25CollectiveMainloopBwdSm80ILi1ELi1EN4cute5tupleIJNS5_1CILi64EEES8_NS7_ILi192EEEEEENS_10bfloat16_tEfNS_4arch4Sm80ELb0ELb0ELb0ELb1ELb1ELb0ELb0ELb0ELi2ELi2ELi2ELi2ELb1EEENS1_21CollectiveEpilogueBwdISA_SB_SD_Li256ELb1ELb0ELi4EEENS1_19SingleTileSchedulerILb1ELb0ELb0ELi64EEEEEEEEEvNT_6ParamsE)
        /*0458*/ 	.word	0x00000004


	//----- nvinfo : EIATTR_FRAME_SIZE
	.align		4
.L_196:
        /*045c*/ 	.byte	0x04, 0x11
        /*045e*/ 	.short	(.L_198 - .L_197)
	.align		4
.L_197:
        /*0460*/ 	.word	index@(_ZN7cutlass13device_kernelIN5flash19enable_sm80_to_sm89INS1_16FlashAttnBwdSm80INS1_25CollectiveMainloopBwdSm80ILi1ELi1EN4cute5tupleIJNS5_1CILi64EEES8_NS7_ILi192EEEEEENS_10bfloat16_tEfNS_4arch4Sm80ELb0ELb0ELb0ELb1ELb1ELb0ELb0ELb0ELi2ELi2ELi2ELi2ELb1EEENS1_21CollectiveEpilogueBwdISA_SB_SD_Li256ELb1ELb0ELi4EEENS1_19SingleTileSchedulerILb1ELb0ELb0ELi64EEEEEEEEEvNT_6ParamsE)
        /*0464*/ 	.word	0x00000000


	//----- nvinfo : EIATTR_REGCOUNT
	.align		4
.L_198:
        /*0468*/ 	.byte	0x04, 0x2f
        /*046a*/ 	.short	(.L_200 - .L_199)
	.align		4
.L_199:
        /*046c*/ 	.word	index@(_ZN7cutlass13device_kernelIN5flash19enable_sm80_to_sm89INS1_16FlashAttnBwdSm80INS1_25CollectiveMainloopBwdSm80ILi1ELi1EN4cute5tupleIJNS5_1CILi64EEES8_NS7_ILi192EEEEEENS_10bfloat16_tEfNS_4arch4Sm80ELb0ELb0ELb0ELb1ELb0ELb0ELb0ELb0ELi2ELi2ELi2ELi2ELb1EEENS1_21CollectiveEpilogueBwdISA_SB_SD_Li256ELb1ELb0ELi4EEENS1_19SingleTileSchedulerILb1ELb0ELb0ELi64EEEEEEEEEvNT_6ParamsE)
        /*0470*/ 	.word	0x00000004


	//----- nvinfo : EIATTR_FRAME_SIZE
	.align		4
.L_200:
        /*0474*/ 	.byte	0x04, 0x11
        /*0476*/ 	.short	(.L_202 - .L_201)
	.align		4
.L_201:
        /*0478*/ 	.word	index@(_ZN7cutlass13device_kernelIN5flash19enable_sm80_to_sm89INS1_16FlashAttnBwdSm80INS1_25CollectiveMainloopBwdSm80ILi1ELi1EN4cute5tupleIJNS5_1CILi64EEES8_NS7_ILi192EEEEEENS_10bfloat16_tEfNS_4arch4Sm80ELb0ELb0ELb0ELb1ELb0ELb0ELb0ELb0ELi2ELi2ELi2ELi2ELb1EEENS1_21CollectiveEpilogueBwdISA_SB_SD_Li256ELb1ELb0ELi4EEENS1_19SingleTileSchedulerILb1ELb0ELb0ELi64EEEEEEEEEvNT_6ParamsE)
        /*047c*/ 	.word	0x00000000


	//----- nvinfo : EIATTR_REGCOUNT
	.align		4
.L_202:
        /*0480*/ 	.byte	0x04, 0x2f
        /*0482*/ 	.short	(.L_204 - .L_203)
	.align		4
.L_203:
        /*0484*/ 	.word	index@(_ZN7cutlass13device_kernelIN5flash19enable_sm80_to_sm89INS1_16FlashAttnBwdSm80INS1_25CollectiveMainloopBwdSm80ILi1ELi1EN4cute5tupleIJNS5_1CILi64EEES8_NS7_ILi192EEEEEENS_10bfloat16_tEfNS_4arch4Sm80ELb0ELb0ELb0ELb0ELb1ELb0ELb0ELb0ELi2ELi2ELi2ELi2ELb1EEENS1_24CollectiveEpilogueBwdGQAISA_fSD_Li256ELb0ELb1EEENS1_19SingleTileSchedulerILb0ELb0ELb0ELi64EEEEEEEEEvNT_6ParamsE)
        /*0488*/ 	.word	0x00000004


	//----- nvinfo : EIATTR_FRAME_SIZE
	.align		4
.L_204:
        /*048c*/ 	.byte	0x04, 0x11
        /*048e*/ 	.short	(.L_206 - .L_205)
	.align		4
.L_205:
        /*0490*/ 	.word	index@(_ZN7cutlass13device_kernelIN5flash19enable_sm80_to_sm89INS1_16FlashAttnBwdSm80INS1_25CollectiveMainloopBwdSm80ILi1ELi1EN4cute5tupleIJNS5_1CILi64EEES8_NS7_ILi192EEEEEENS_10bfloat16_tEfNS_4arch4Sm80ELb0ELb0ELb0ELb0ELb1ELb0ELb0ELb0ELi2ELi2ELi2ELi2ELb1EEENS1_24CollectiveEpilogueBwdGQAISA_fSD_Li256ELb0ELb1EEENS1_19SingleTileSchedulerILb0ELb0ELb0ELi64EEEEEEEEEvNT_6ParamsE)
        /*0494*/ 	.word	0x00000000


	//----- nvinfo : EIATTR_REGCOUNT
	.align		4
.L_206:
        /*0498*/ 	.byte	0x04, 0x2f
        /*049a*/ 	.short	(.L_208 - .L_207)
	.align		4
.L_207:
        /*049c*/ 	.word	index@(_ZN7cutlass13device_kernelIN5flash19enable_sm80_to_sm89INS1_16FlashAttnBwdSm80INS1_25CollectiveMainloopBwdSm80ILi1ELi1EN4cute5tupleIJNS5_1CILi64EEES8_NS7_ILi192EEEEEENS_10bfloat16_tEfNS_4arch4Sm80ELb0ELb0ELb0ELb0ELb0ELb0ELb0ELb0ELi2ELi2ELi2ELi2ELb1EEENS1_24CollectiveEpilogueBwdGQAISA_fSD_Li256ELb0ELb0EEENS1_19SingleTileSchedulerILb0ELb0ELb0ELi64EEEEEEEEEvNT_6ParamsE)
        /*04a0*/ 	.word	0x00000004


	//----- nvinfo : EIATTR_FRAME_SIZE
	.align		4
.L_208:
        /*04a4*/ 	.byte	0x04, 0x11
        /*04a6*/ 	.short	(.L_210 - .L_209)
	.align		4
.L_209:
        /*04a8*/ 	.word	index@(_ZN7cutlass13device_kernelIN5flash19enable_sm80_to_sm89INS1_16FlashAttnBwdSm80INS1_25CollectiveMainloopBwdSm80ILi1ELi1EN4cute5tupleIJNS5_1CILi64EEES8_NS7_ILi192EEEEEENS_10bfloat16_tEfNS_4arch4Sm80ELb0ELb0ELb0ELb0ELb0ELb0ELb0ELb0ELi2ELi2ELi2ELi2ELb1EEENS1_24CollectiveEpilogueBwdGQAISA_fSD_Li256ELb0ELb0EEENS1_19SingleTileSchedulerILb0ELb0ELb0ELi64EEEEEEEEEvNT_6ParamsE)
        /*04ac*/ 	.word	0x00000000


	//----- nvinfo : EIATTR_REGCOUNT
	.align		4
.L_210:
        /*04b0*/ 	.byte	0x04, 0x2f
        /*04b2*/ 	.short	(.L_212 - .L_211)
	.align		4
.L_211:
        /*04b4*/ 	.word	index@(_ZN7cutlass13device_kernelIN5flash19enable_sm80_to_sm89INS1_16FlashAttnBwdSm80INS1_25CollectiveMainloopBwdSm80ILi1ELi1EN4cute5tupleIJNS5_1CILi64EEES8_NS7_ILi192EEEEEENS_10bfloat16_tEfNS_4arch4Sm80ELb0ELb0ELb0ELb0ELb1ELb0ELb0ELb0ELi2ELi2ELi2ELi2ELb1EEENS1_21CollectiveEpilogueBwdISA_SB_SD_Li256ELb0ELb0ELi4EEENS1_19SingleTileSchedulerILb0ELb0ELb0ELi64EEEEEEEEEvNT_6ParamsE)
        /*04b8*/ 	.word	0x00000004


	//----- nvinfo : EIATTR_FRAME_SIZE
	.align		4
.L_212:
        /*04bc*/ 	.byte	0x04, 0x11
        /*04be*/ 	.short	(.L_214 - .L_213)
	.align		4
.L_213:
        /*04c0*/ 	.word	index@(_ZN7cutlass13device_kernelIN5flash19enable_sm80_to_sm89INS1_16FlashAttnBwdSm80INS1_25CollectiveMainloopBwdSm80ILi1ELi1EN4cute5tupleIJNS5_1CILi64EEES8_NS7_ILi192EEEEEENS_10bfloat16_tEfNS_4arch4Sm80ELb0ELb0ELb0ELb0ELb1ELb0ELb0ELb0ELi2ELi2ELi2ELi2ELb1EEENS1_21CollectiveEpilogueBwdISA_SB_SD_Li256ELb0ELb0ELi4EEENS1_19SingleTileSchedulerILb0ELb0ELb0ELi64EEEEEEEEEvNT_6ParamsE)
        /*04c4*/ 	.word	0x00000000


	//----- nvinfo : EIATTR_REGCOUNT
	.align		4
.L_214:
        /*04c8*/ 	.byte	0x04, 0x2f
        /*04ca*/ 	.short	(.L_216 - .L_215)
	.align		4
.L_215:
        /*04cc*/ 	.word	index@(_ZN7cutlass13device_kernelIN5flash19enable_sm80_to_sm89INS1_16FlashAttnBwdSm80INS1_25CollectiveMainloopBwdSm80ILi1ELi1EN4cute5tupleIJNS5_1CILi64EEES8_NS7_ILi192EEEEEENS_10bfloat16_tEfNS_4arch4Sm80ELb0ELb0ELb0ELb0ELb0ELb0ELb0ELb0ELi2ELi2ELi2ELi2ELb1EEENS1_21CollectiveEpilogueBwdISA_SB_SD_Li256ELb0ELb0ELi4EEENS1_19SingleTileSchedulerILb0ELb0ELb0ELi64EEEEEEEEEvNT_6ParamsE)
        /*04d0*/ 	.word	0x00000004


	//----- nvinfo : EIATTR_FRAME_SIZE
	.align		4
.L_216:
        /*04d4*/ 	.byte	0x04, 0x11
        /*04d6*/ 	.short	(.L_218 - .L_217)
	.align		4
.L_217:
        /*04d8*/ 	.word	index@(_ZN7cutlass13device_kernelIN5flash19enable_sm80_to_sm89INS1_16FlashAttnBwdSm80INS1_25CollectiveMainloopBwdSm80ILi1ELi1EN4cute5tupleIJNS5_1CILi64EEES8_NS7_ILi192EEEEEENS_10bfloat16_tEfNS_4arch4Sm80ELb0ELb0ELb0ELb0ELb0ELb0ELb0ELb0ELi2ELi2ELi2ELi2ELb1EEENS1_21CollectiveEpilogueBwdISA_SB_SD_Li256ELb0ELb0ELi4EEENS1_19SingleTileSchedulerILb0ELb0ELb0ELi64EEEEEEEEEvNT_6ParamsE)
        /*04dc*/ 	.word	0x00000000


	//----- nvinfo : EIATTR_MIN_STACK_SIZE
	.align		4
.L_218:
        /*04e0*/ 	.byte	0x04, 0x12
        /*04e2*/ 	.short	(.L_220 - .L_219)
	.align		4
.L_219:
        /*04e4*/ 	.word	index@(_ZN7cutlass13device_kernelIN5flash19enable_sm80_to_sm89INS1_16FlashAttnBwdSm80INS1_25CollectiveMainloopBwdSm80ILi1ELi1EN4cute5tupleIJNS5_1CILi64EEES8_NS7_ILi192EEEEEENS_10bfloat16_tEfNS_4arch4Sm80ELb0ELb0ELb0ELb0ELb0ELb0ELb0ELb0ELi2ELi2ELi2ELi2ELb1EEENS1_21CollectiveEpilogueBwdISA_SB_SD_Li256ELb0ELb0ELi4EEENS1_19SingleTileSchedulerILb0ELb0ELb0ELi64EEEEEEEEEvNT_6ParamsE)
        /*04e8*/ 	.word	0x00000000


	//----- nvinfo : EIATTR_MIN_STACK_SIZE
	.align		4
.L_220:
        /*04ec*/ 	.byte	0x04, 0x12
        /*04ee*/ 	.short	(.L_222 - .L_221)
	.align		4
.L_221:
        /*04f0*/ 	.word	index@(_ZN7cutlass13device_kernelIN5flash19enable_sm80_to_sm89INS1_16FlashAttnBwdSm80INS1_25CollectiveMainloopBwdSm80ILi1ELi1EN4cute5tupleIJNS5_1CILi64EEES8_NS7_ILi192EEEEEENS_10bfloat16_tEfNS_4arch4Sm80ELb0ELb0ELb0ELb0ELb1ELb0ELb0ELb0ELi2ELi2ELi2ELi2ELb1EEENS1_21CollectiveEpilogueBwdISA_SB_SD_Li256ELb0ELb0ELi4EEENS1_19SingleTileSchedulerILb0ELb0ELb0ELi64EEEEEEEEEvNT_6ParamsE)
        /*04f4*/ 	.word	0x00000000


	//----- nvinfo : EIATTR_MIN_STACK_SIZE
	.align		4
.L_222:
        /*04f8*/ 	.byte	0x04, 0x12
        /*04fa*/ 	.short	(.L_224 - .L_223)
	.align		4
.L_223:
        /*04fc*/ 	.word	index@(_ZN7cutlass13device_kernelIN5flash19enable_sm80_to_sm89INS1_16FlashAttnBwdSm80INS1_25CollectiveMainloopBwdSm80ILi1ELi1EN4cute5tupleIJNS5_1CILi64EEES8_NS7_ILi192EEEEEENS_10bfloat16_tEfNS_4arch4Sm80ELb0ELb0ELb0ELb0ELb0ELb0ELb0ELb0ELi2ELi2ELi2ELi2ELb1EEENS1_24CollectiveEpilogueBwdGQAISA_fSD_Li256ELb0ELb0EEENS1_19SingleTileSchedulerILb0ELb0ELb0ELi64EEEEEEEEEvNT_6ParamsE)
        /*0500*/ 	.word	0x00000000


	//----- nvinfo : EIATTR_MIN_STACK_SIZE
	.align		4
.L_224:
        /*0504*/ 	.byte	0x04, 0x12
        /*0506*/ 	.short	(.L_226 - .L_225)
	.align		4
.L_225:
        /*0508*/ 	.word	index@(_ZN7cutlass13device_kernelIN5flash19enable_sm80_to_sm89INS1_16FlashAttnBwdSm80INS1_25CollectiveMainloopBwdSm80ILi1ELi1EN4cute5tupleIJNS5_1CILi64EEES8_NS7_ILi192EEEEEENS_10bfloat16_tEfNS_4arch4Sm80ELb0ELb0ELb0ELb0ELb1ELb0ELb0ELb0ELi2ELi2ELi2ELi2ELb1EEENS1_24CollectiveEpilogueBwdGQAISA_fSD_Li256ELb0ELb1EEENS1_19SingleTileSchedulerILb0ELb0ELb0ELi64EEEEEEEEEvNT_6ParamsE)
        /*050c*/ 	.word	0x00000000


	//----- nvinfo : EIATTR_MIN_STACK_SIZE
	.align		4
.L_226:
        /*0510*/ 	.byte	0x04, 0x12
        /*0512*/ 	.short	(.L_228 - .L_227)
	.align		4
.L_227:
        /*0514*/ 	.word	index@(_ZN7cutlass13device_kernelIN5flash19enable_sm80_to_sm89INS1_16FlashAttnBwdSm80INS1_25CollectiveMainloopBwdSm80ILi1ELi1EN4cute5tupleIJNS5_1CILi64EEES8_NS7_ILi192EEEEEENS_10bfloat16_tEfNS_4arch4Sm80ELb0ELb0ELb0ELb1ELb0ELb0ELb0ELb0ELi2ELi2ELi2ELi2ELb1EEENS1_21CollectiveEpilogueBwdISA_SB_SD_Li256ELb1ELb0ELi4EEENS1_19SingleTileSchedulerILb1ELb0ELb0ELi64EEEEEEEEEvNT_6ParamsE)
        /*0518*/ 	.word	0x00000000


	//----- nvinfo : EIATTR_MIN_STACK_SIZE
	.align		4
.L_228:
        /*051c*/ 	.byte	0x04, 0x12
        /*051e*/ 	.short	(.L_230 - .L_229)
	.align		4
.L_229:
        /*0520*/ 	.word	index@(_ZN7cutlass13device_kernelIN5flash19enable_sm80_to_sm89INS1_16FlashAttnBwdSm80INS1_25CollectiveMainloopBwdSm80ILi1ELi1EN4cute5tupleIJNS5_1CILi64EEES8_NS7_ILi192EEEEEENS_10bfloat16_tEfNS_4arch4Sm80ELb0ELb0ELb0ELb1ELb1ELb0ELb0ELb0ELi2ELi2ELi2ELi2ELb1EEENS1_21CollectiveEpilogueBwdISA_SB_SD_Li256ELb1ELb0ELi4EEENS1_19SingleTileSchedulerILb1ELb0ELb0ELi64EEEEEEEEEvNT_6ParamsE)
        /*0524*/ 	.word	0x00000000


	//----- nvinfo : EIATTR_MIN_STACK_SIZE
	.align		4
.L_230:
        /*0528*/ 	.byte	0x04, 0x12
        /*052a*/ 	.short	(.L_232 - .L_231)
	.align		4
.L_231:
        /*052c*/ 	.word	index@(_ZN7cutlass13device_kernelIN5flash19enable_sm80_to_sm89INS1_16FlashAttnBwdSm80INS1_25CollectiveMainloopBwdSm80ILi1ELi1EN4cute5tupleIJNS5_1CILi64EEES8_NS7_ILi192EEEEEENS_10bfloat16_tEfNS_4arch4Sm80ELb0ELb0ELb0ELb1ELb0ELb0ELb0ELb0ELi2ELi2ELi2ELi2ELb1EEENS1_24CollectiveEpilogueBwdGQAISA_fSD_Li256ELb1ELb0EEENS1_19SingleTileSchedulerILb1ELb0ELb0ELi64EEEEEEEEEvNT_6ParamsE)
        /*0530*/ 	.word	0x00000000


	//----- nvinfo : EIATTR_MIN_STACK_SIZE
	.align		4
.L_232:
        /*0534*/ 	.byte	0x04, 0x12
        /*0536*/ 	.short	(.L_234 - .L_233)
	.align		4
.L_233:
        /*0538*/ 	.word	index@(_ZN7cutlass13device_kernelIN5flash19enable_sm80_to_sm89INS1_16FlashAttnBwdSm80INS1_25CollectiveMainloopBwdSm80ILi1ELi1EN4cute5tupleIJNS5_1CILi64EEES8_NS7_ILi192EEEEEENS_10bfloat16_tEfNS_4arch4Sm80ELb0ELb0ELb0ELb1ELb1ELb0ELb0ELb0ELi2ELi2ELi2ELi2ELb1EEENS1_24CollectiveEpilogueBwdGQAISA_fSD_Li256ELb1ELb1EEENS1_19SingleTileSchedulerILb1ELb0ELb0ELi64EEEEEEEEEvNT_6ParamsE)
        /*053c*/ 	.word	0x00000000


	//----- nvinfo : EIATTR_MIN_STACK_SIZE
	.align		4
.L_234:
        /*0540*/ 	.byte	0x04, 0x12
        /*0542*/ 	.short	(.L_236 - .L_235)
	.align		4
.L_235:
        /*0544*/ 	.word	index@(_ZN7cutlass13device_kernelIN5flash19enable_sm80_to_sm89INS1_16FlashAttnBwdSm80INS1_25CollectiveMainloopBwdSm80ILi1ELi1EN4cute5tupleIJNS5_1CILi64EEES8_NS7_ILi192EEEEEENS_10bfloat16_tEfNS_4arch4Sm80ELb0ELb1ELb0ELb0ELb0ELb0ELb0ELb0ELi2ELi2ELi2ELi2ELb1EEENS1_21CollectiveEpilogueBwdISA_SB_SD_Li256ELb0ELb0ELi4EEENS1_19SingleTileSchedulerILb0ELb0ELb0ELi64EEEEEEEEEvNT_6ParamsE)
        /*0548*/ 	.word	0x00000000


	//----- nvinfo : EIATTR_MIN_STACK_SIZE
	.align		4
.L_236:
        /*054c*/ 	.byte	0x04, 0x12
        /*054e*/ 	.short	(.L_238 - .L_237)
	.align		4
.L_237:
        /*0550*/ 	.word	index@(_ZN7cutlass13device_kernelIN5flash19enable_sm80_to_sm89INS1_16FlashAttnBwdSm80INS1_25CollectiveMainloopBwdSm80ILi1ELi1EN4cute5tupleIJNS5_1CILi64EEES8_NS7_ILi192EEEEEENS_10bfloat16_tEfNS_4arch4Sm80ELb0ELb1ELb0ELb0ELb1ELb0ELb0ELb0ELi2ELi2ELi2ELi2ELb1EEENS1_21CollectiveEpilogueBwdISA_SB_SD_Li256ELb0ELb0ELi4EEENS1_19SingleTileSchedulerILb0ELb0ELb0ELi64EEEEEEEEEvNT_6ParamsE)
        /*0554*/ 	.word	0x00000000


	//----- nvinfo : EIATTR_MIN_STACK_SIZE
	.align		4
.L_238:
        /*0558*/ 	.byte	0x04, 0x12
        /*055a*/ 	.short	(.L_240 - .L_239)
	.align		4
.L_239:
        /*055c*/ 	.word	index@(_ZN7cutlass13device_kernelIN5flash19enable_sm80_to_sm89INS1_16FlashAttnBwdSm80INS1_25CollectiveMainloopBwdSm80ILi1ELi1EN4cute5tupleIJNS5_1CILi64EEES8_NS7_ILi192EEEEEENS_10bfloat16_tEfNS_4arch4Sm80ELb0ELb1ELb0ELb0ELb0ELb0ELb0ELb0ELi2ELi2ELi2ELi2ELb1EEENS1_24CollectiveEpilogueBwdGQAISA_fSD_Li256ELb0ELb0EEENS1_19SingleTileSchedulerILb0ELb0ELb0ELi64EEEEEEEEEvNT_6ParamsE)
        /*0560*/ 	.word	0x00000000


	//----- nvinfo : EIATTR_MIN_STACK_SIZE
	.align		4
.L_240:
        /*0564*/ 	.byte	0x04, 0x12
        /*0566*/ 	.short	(.L_242 - .L_241)
	.align		4
.L_241:
        /*0568*/ 	.word	index@(_ZN7cutlass13device_kernelIN5flash19enable_sm80_to_sm89INS1_16FlashAttnBwdSm80INS1_25CollectiveMainloopBwdSm80ILi1ELi1EN4cute5tupleIJNS5_1CILi64EEES8_NS7_ILi192EEEEEENS_10bfloat16_tEfNS_4arch4Sm80ELb0ELb1ELb0ELb0ELb1ELb0ELb0ELb0ELi2ELi2ELi2ELi2ELb1EEENS1_24CollectiveEpilogueBwdGQAISA_fSD_Li256ELb0ELb1EEENS1_19SingleTileSchedulerILb0ELb0ELb0ELi64EEEEEEEEEvNT_6ParamsE)
        /*056c*/ 	.word	0x00000000


	//----- nvinfo : EIATTR_MIN_STACK_SIZE
	.align		4
.L_242:
        /*0570*/ 	.byte	0x04, 0x12
        /*0572*/ 	.short	(.L_244 - .L_243)
	.align		4
.L_243:
        /*0574*/ 	.word	index@(_ZN7cutlass13device_kernelIN5flash19enable_sm80_to_sm89INS1_16FlashAttnBwdSm80INS1_25CollectiveMainloopBwdSm80ILi1ELi1EN4cute5tupleIJNS5_1CILi64EEES8_NS7_ILi192EEEEEENS_10bfloat16_tEfNS_4arch4Sm80ELb0ELb1ELb0ELb1ELb0ELb0ELb0ELb0ELi2ELi2ELi2ELi2ELb1EEENS1_21CollectiveEpilogueBwdISA_SB_SD_Li256ELb1ELb0ELi4EEENS1_19SingleTileSchedulerILb1ELb0ELb0ELi64EEEEEEEEEvNT_6ParamsE)
        /*0578*/ 	.word	0x00000000


	//----- nvinfo : EIATTR_MIN_STACK_SIZE
	.align		4
.L_244:
        /*057c*/ 	.byte	0x04, 0x12
        /*057e*/ 	.short	(.L_246 - .L_245)
	.align		4
.L_245:
        /*0580*/ 	.word	index@(_ZN7cutlass13device_kernelIN5flash19enable_sm80_to_sm89INS1_16FlashAttnBwdSm80INS1_25CollectiveMainloopBwdSm80ILi1ELi1EN4cute5tupleIJNS5_1CILi64EEES8_NS7_ILi192EEEEEENS_10bfloat16_tEfNS_4arch4Sm80ELb0ELb1ELb0ELb1ELb1ELb0ELb0ELb0ELi2ELi2ELi2ELi2ELb1EEENS1_21CollectiveEpilogueBwdISA_SB_SD_Li256ELb1ELb0ELi4EEENS1_19SingleTileSchedulerILb1ELb0ELb0ELi64EEEEEEEEEvNT_6ParamsE)
        /*0584*/ 	.word	0x00000000


	//----- nvinfo : EIATTR_MIN_STACK_SIZE
	.align		4
.L_246:
        /*0588*/ 	.byte	0x04, 0x12
        /*058a*/ 	.short	(.L_248 - .L_247)
	.align		4
.L_247:
        /*058c*/ 	.word	index@(_ZN7cutlass13device_kernelIN5flash19enable_sm80_to_sm89INS1_16FlashAttnBwdSm80INS1_25CollectiveMainloopBwdSm80ILi1ELi1EN4cute5tupleIJNS5_1CILi64EEES8_NS7_ILi192EEEEEENS_10bfloat16_tEfNS_4arch4Sm80ELb0ELb1ELb0ELb1ELb0ELb0ELb0ELb0ELi2ELi2ELi2ELi2ELb1EEENS1_24CollectiveEpilogueBwdGQAISA_fSD_Li256ELb1ELb0EEENS1_19SingleTileSchedulerILb1ELb0ELb0ELi64EEEEEEEEEvNT_6ParamsE)
        /*0590*/ 	.word	0x00000000


	//----- nvinfo : EIATTR_MIN_STACK_SIZE
	.align		4
.L_248:
        /*0594*/ 	.byte	0x04, 0x12
        /*0596*/ 	.short	(.L_250 - .L_249)
	.align		4
.L_249:
        /*0598*/ 	.word	index@(_ZN7cutlass13device_kernelIN5flash19enable_sm80_to_sm89INS1_16FlashAttnBwdSm80INS1_25CollectiveMainloopBwdSm80ILi1ELi1EN4cute5tupleIJNS5_1CILi64EEES8_NS7_ILi192EEEEEENS_10bfloat16_tEfNS_4arch4Sm80ELb0ELb1ELb0ELb1ELb1ELb0ELb0ELb0ELi2ELi2ELi2ELi2ELb1EEENS1_24CollectiveEpilogueBwdGQAISA_fSD_Li256ELb1ELb1EEENS1_19SingleTileSchedulerILb1ELb0ELb0ELi64EEEEEEEEEvNT_6ParamsE)
        /*059c*/ 	.word	0x00000000


	//----- nvinfo : EIATTR_MIN_STACK_SIZE
	.align		4
.L_250:
        /*05a0*/ 	.byte	0x04, 0x12
        /*05a2*/ 	.short	(.L_252 - .L_251)
	.align		4
.L_251:
        /*05a4*/ 	.word	index@(_ZN7cutlass13device_kernelIN5flash19enable_sm80_to_sm89INS1_16FlashAttnBwdSm80INS1_25CollectiveMainloopBwdSm80ILi1ELi1EN4cute5tupleIJNS5_1CILi64EEES8_NS7_ILi192EEEEEENS_10bfloat16_tEfNS_4arch4Sm80ELb1ELb0ELb0ELb0ELb0ELb0ELb0ELb0ELi2ELi2ELi2ELi2ELb1EEENS1_21CollectiveEpilogueBwdISA_SB_SD_Li256ELb0ELb0ELi4EEENS1_25SingleTileBwdLPTSchedulerILb0ELi64ELb0EEEEEEEEEvNT_6ParamsE)
        /*05a8*/ 	.word	0x00000000


	//----- nvinfo : EIATTR_MIN_STACK_SIZE
	.align		4
.L_252:
        /*05ac*/ 	.byte	0x04, 0x12
        /*05ae*/ 	.short	(.L_254 - .L_253)
	.align		4
.L_253:
        /*05b0*/ 	.word	index@(_ZN7cutlass13device_kernelIN5flash19enable_sm80_to_sm89INS1_16FlashAttnBwdSm80INS1_25CollectiveMainloopBwdSm80ILi1ELi1EN4cute5tupleIJNS5_1CILi64EEES8_NS7_ILi192EEEEEENS_10bfloat16_tEfNS_4arch4Sm80ELb1ELb0ELb0ELb0ELb1ELb0ELb0ELb0ELi2ELi2ELi2ELi2ELb1EEENS1_21CollectiveEpilogueBwdISA_SB_SD_Li256ELb0ELb0ELi4EEENS1_25SingleTileBwdLPTSchedulerILb0ELi64ELb1EEEEEEEEEvNT_6ParamsE)
        /*05b4*/ 	.word	0x00000000


	//----- nvinfo : EIATTR_MIN_STACK_SIZE
	.align		4
.L_254:
        /*05b8*/ 	.byte	0x04, 0x12
        /*05ba*/ 	.short	(.L_256 - .L_255)
	.align		4
.L_255:
        /*05bc*/ 	.word	index@(_ZN7cutlass13device_kernelIN5flash19enable_sm80_to_sm89INS1_16FlashAttnBwdSm80INS1_25CollectiveMainloopBwdSm80ILi1ELi1EN4cute5tupleIJNS5_1CILi64EEES8_NS7_ILi192EEEEEENS_10bfloat16_tEfNS_4arch4Sm80ELb1ELb0ELb0ELb0ELb0ELb0ELb0ELb0ELi2ELi2ELi2ELi2ELb1EEENS1_24CollectiveEpilogueBwdGQAISA_fSD_Li256ELb0ELb0EEENS1_25SingleTileBwdLPTSchedulerILb0ELi64ELb0EEEEEEEEEvNT_6ParamsE)
        /*05c0*/ 	.word	0x00000000


	//----- nvinfo : EIATTR_MIN_STACK_SIZE
	.align		4
.L_256:
        /*05c4*/ 	.byte	0x04, 0x12
        /*05c6*/ 	.short	(.L_258 - .L_257)
	.align		4
.L_257:
        /*05c8*/ 	.word	index@(_ZN7cutlass13device_kernelIN5flash19enable_sm80_to_sm89INS1_16FlashAttnBwdSm80INS1_25CollectiveMainloopBwdSm80ILi1ELi1EN4cute5tupleIJNS5_1CILi64EEES8_NS7_ILi192EEEEEENS_10bfloat16_tEfNS_4arch4Sm80ELb1ELb0ELb0ELb0ELb1ELb0ELb0ELb0ELi2ELi2ELi2ELi2ELb1EEENS1_24CollectiveEpilogueBwdGQAISA_fSD_Li256ELb0ELb1EEENS1_25SingleTileBwdLPTSchedulerILb0ELi64ELb1EEEEEEEEEvNT_6ParamsE)
        /*05cc*/ 	.word	0x00000000


	//----- nvinfo : EIATTR_MIN_STACK_SIZE
	.align		4
.L_258:
        /*05d0*/ 	.byte	0x04, 0x12
        /*05d2*/ 	.short	(.L_260 - .L_259)
	.align		4
.L_259:
        /*05d4*/ 	.word	index@(_ZN7cutlass13device_kernelIN5flash19enable_sm80_to_sm89INS1_16FlashAttnBwdSm80INS1_25CollectiveMainloopBwdSm80ILi1ELi1EN4cute5tupleIJNS5_1CILi64EEES8_NS7_ILi192EEEEEENS_10bfloat16_tEfNS_4arch4Sm80ELb1ELb0ELb0ELb1ELb0ELb0ELb0ELb0ELi2ELi2ELi2ELi2ELb1EEENS1_21CollectiveEpilogueBwdISA_SB_SD_Li256ELb1ELb0ELi4EEENS1_25SingleTileBwdLPTSchedulerILb1ELi64ELb0EEEEEEEEEvNT_6ParamsE)
        /*05d8*/ 	.word	0x00000000


	//----- nvinfo : EIATTR_MIN_STACK_SIZE
	.align		4
.L_260:
        /*05dc*/ 	.byte	0x04, 0x12
        /*05de*/ 	.short	(.L_262 - .L_261)
	.align		4
.L_261:
        /*05e0*/ 	.word	index@(_ZN7cutlass13device_kernelIN5flash19enable_sm80_to_sm89INS1_16FlashAttnBwdSm80INS1_25CollectiveMainloopBwdSm80ILi1ELi1EN4cute5tupleIJNS5_1CILi64EEES8_NS7_ILi192EEEEEENS_10bfloat16_tEfNS_4arch4Sm80ELb1ELb0ELb0ELb1ELb1ELb0ELb0ELb0ELi2ELi2ELi2ELi2ELb1EEENS1_21CollectiveEpilogueBwdISA_SB_SD_Li256ELb1ELb0ELi4EEENS1_25SingleTileBwdLPTSchedulerILb1ELi64ELb1EEEEEEEEEvNT_6ParamsE)
        /*05e4*/ 	.word	0x00000000


	//----- nvinfo : EIATTR_MIN_STACK_SIZE
	.align		4
.L_262:
        /*05e8*/ 	.byte	0x04, 0x12
        /*05ea*/ 	.short	(.L_264 - .L_263)
	.align		4
.L_263:
        /*05ec*/ 	.word	index@(_ZN7cutlass13device_kernelIN5flash19enable_sm80_to_sm89INS1_16FlashAttnBwdSm80INS1_25CollectiveMainloopBwdSm80ILi1ELi1EN4cute5tupleIJNS5_1CILi64EEES8_NS7_ILi192EEEEEENS_10bfloat16_tEfNS_4arch4Sm80ELb1ELb0ELb0ELb1ELb0ELb0ELb0ELb0ELi2ELi2ELi2ELi2ELb1EEENS1_24CollectiveEpilogueBwdGQAISA_fSD_Li256ELb1ELb0EEENS1_25SingleTileBwdLPTSchedulerILb1ELi64ELb0EEEEEEEEEvNT_6ParamsE)
        /*05f0*/ 	.word	0x00000000


	//----- nvinfo : EIATTR_MIN_STACK_SIZE
	.align		4
.L_264:
        /*05f4*/ 	.byte	0x04, 0x12
        /*05f6*/ 	.short	(.L_266 - .L_265)
	.align		4
.L_265:
        /*05f8*/ 	.word	index@(_ZN7cutlass13device_kernelIN5flash19enable_sm80_to_sm89INS1_16FlashAttnBwdSm80INS1_25CollectiveMainloopBwdSm80ILi1ELi1EN4cute5tupleIJNS5_1CILi64EEES8_NS7_ILi192EEEEEENS_10bfloat16_tEfNS_4arch4Sm80ELb1ELb0ELb0ELb1ELb1ELb0ELb0ELb0ELi2ELi2ELi2ELi2ELb1EEENS1_24CollectiveEpilogueBwdGQAISA_fSD_Li256ELb1ELb1EEENS1_25SingleTileBwdLPTSchedulerILb1ELi64ELb1EEEEEEEEEvNT_6ParamsE)
        /*05fc*/ 	.word	0x00000000


	//----- nvinfo : EIATTR_MIN_STACK_SIZE
	.align		4
.L_266:
        /*0600*/ 	.byte	0x04, 0x12
        /*0602*/ 	.short	(.L_268 - .L_267)
	.align		4
.L_267:
        /*0604*/ 	.word	index@(_ZN7cutlass13device_kernelIN5flash19enable_sm80_to_sm89INS1_16FlashAttnBwdSm80INS1_25CollectiveMainloopBwdSm80ILi2ELi1EN4cute5tupleIJNS5_1CILi64EEENS7_ILi80EEENS7_ILi192EEEEEENS_10bfloat16_tEfNS_4arch4Sm80ELb0ELb0ELb0ELb0ELb0ELb0ELb1ELb0ELi2ELi4ELi2ELi2ELb0EEENS1_21CollectiveEpilogueBwdISB_SC_SE_Li256ELb0ELb1ELi4EEENS1_19SingleTileSchedulerILb0ELb0ELb0ELi80EEEEEEEEEvNT_6ParamsE)
        /*0608*/ 	.word	0x00000000


	//----- nvinfo : EIATTR_MIN_STACK_SIZE
	.align		4
.L_268:
        /*060c*/ 	.byte	0x04, 0x12
        /*060e*/ 	.short	(.L_270 - .L_269)
	.align		4
.L_269:
        /*0610*/ 	.word	index@(_ZN7cutlass13device_kernelIN5flash19enable_sm80_to_sm89INS1_16FlashAttnBwdSm80INS1_25CollectiveMainloopBwdSm80ILi2ELi1EN4cute5tupleIJNS5_1CILi64EEENS7_ILi80EEENS7_ILi192EEEEEENS_10bfloat16_tEfNS_4arch4Sm80ELb0ELb0ELb0ELb0ELb1ELb0ELb1ELb0ELi2ELi4ELi2ELi2ELb0EEENS1_21CollectiveEpilogueBwdISB_SC_SE_Li256ELb0ELb1ELi4EEENS1_19SingleTileSchedulerILb0ELb0ELb0ELi80EEEEEEEEEvNT_6ParamsE)
        /*0614*/ 	.word	0x00000000


	//----- nvinfo : EIATTR_MIN_STACK_SIZE
	.align		4
.L_270:
        /*0618*/ 	.byte	0x04, 0x12
        /*061a*/ 	.short	(.L_272 - .L_271)
	.align		4
.L_271:
        /*061c*/ 	.word	index@(_ZN7cutlass13device_kernelIN5flash19enable_sm80_to_sm89INS1_16FlashAttnBwdSm80INS1_25CollectiveMainloopBwdSm80ILi2ELi1EN4cute5tupleIJNS5_1CILi64EEENS7_ILi80EEENS7_ILi192EEEEEENS_10bfloat16_tEfNS_4arch4Sm80ELb0ELb0ELb0ELb0ELb0ELb0ELb1ELb0ELi2ELi4ELi2ELi2ELb0EEENS1_24CollectiveEpilogueBwdGQAISB_fSE_Li256ELb0ELb0EEENS1_19SingleTileSchedulerILb0ELb0ELb0ELi80EEEEEEEEEvNT_6ParamsE)
        /*0620*/ 	.word	0x00000000


	//----- nvinfo : EIATTR_MIN_STACK_SIZE
	.align		4
.L_272:
        /*0624*/ 	.byte	0x04, 0x12
        /*0626*/ 	.short	(.L_274 - .L_273)
	.align		4
.L_273:
        /*0628*/ 	.word	index@(_ZN7cutlass13device_kernelIN5flash19enable_sm80_to_sm89INS1_16FlashAttnBwdSm80INS1_25CollectiveMainloopBwdSm80ILi2ELi1EN4cute5tupleIJNS5_1CILi64EEENS7_ILi80EEENS7_ILi192EEEEEENS_10bfloat16_tEfNS_4arch4Sm80ELb0ELb0ELb0ELb0ELb1ELb0ELb1ELb0ELi2ELi4ELi2ELi2ELb0EEENS1_24CollectiveEpilogueBwdGQAISB_fSE_Li256ELb0ELb1EEENS1_19SingleTileSchedulerILb0ELb0ELb0ELi80EEEEEEEEEvNT_6ParamsE)
        /*062c*/ 	.word	0x00000000


	//----- nvinfo : EIATTR_MIN_STACK_SIZE
	.align		4
.L_274:
        /*0630*/ 	.byte	0x04, 0x12
        /*0632*/ 	.short	(.L_276 - .L_275)
	.align		4
.L_275:
        /*0634*/ 	.word	index@(_ZN7cutlass13device_kernelIN5flash19enable_sm80_to_sm89INS1_16FlashAttnBwdSm80INS1_25CollectiveMainloopBwdSm80ILi2ELi1EN4cute5tupleIJNS5_1CILi64EEENS7_ILi80EEENS7_ILi192EEEEEENS_10bfloat16_tEfNS_4arch4Sm80ELb0ELb0ELb0ELb1ELb0ELb0ELb1ELb0ELi2ELi4ELi2ELi2ELb0EEENS1_21CollectiveEpilogueBwdISB_SC_SE_Li256ELb1ELb1ELi4EEENS1_19SingleTileSchedulerILb1ELb0ELb0ELi80EEEEEEEEEvNT_6ParamsE)
        /*0638*/ 	.word	0x00000000


	//----- nvinfo : EIATTR_MIN_STACK_SIZE
	.align		4
.L_276:
        /*063c*/ 	.byte	0x04, 0x12
        /*063e*/ 	.short	(.L_278 - .L_277)
	.align		4
.L_277:
        /*0640*/ 	.word	index@(_ZN7cutlass13device_kernelIN5flash19enable_sm80_to_sm89INS1_16FlashAttnBwdSm80INS1_25CollectiveMainloopBwdSm80ILi2ELi1EN4cute5tupleIJNS5_1CILi64EEENS7_ILi80EEENS7_ILi192EEEEEENS_10bfloat16_tEfNS_4arch4Sm80ELb0ELb0ELb0ELb1ELb1ELb0ELb1ELb0ELi2ELi4ELi2ELi2ELb0EEENS1_21CollectiveEpilogueBwdISB_SC_SE_Li256ELb1ELb1ELi4EEENS1_19SingleTileSchedulerILb1ELb0ELb0ELi80EEEEEEEEEvNT_6ParamsE)
        /*0644*/ 	.word	0x00000000


	//----- nvinfo : EIATTR_MIN_STACK_SIZE
	.align		4
.L_278:
        /*0648*/ 	.byte	0x04, 0x12
        /*064a*/ 	.short	(.L_280 - .L_279)
	.align		4
.L_279:
        /*064c*/ 	.word	index@(_ZN7cutlass13device_kernelIN5flash19enable_sm80_to_sm89INS1_16FlashAttnBwdSm80INS1_25CollectiveMainloopBwdSm80ILi2ELi1EN4cute5tupleIJNS5_1CILi64EEENS7_ILi80EEENS7_ILi192EEEEEENS_10bfloat16_tEfNS_4arch4Sm80ELb0ELb0ELb0ELb1ELb0ELb0ELb1ELb0ELi2ELi4ELi2ELi2ELb0EEENS1_24CollectiveEpilogueBwdGQAISB_fSE_Li256ELb1ELb0EEENS1_19SingleTileSchedulerILb1ELb0ELb0ELi80EEEEEEEEEvNT_6ParamsE)
        /*0650*/ 	.word	0x00000000


	//----- nvinfo : EIATTR_MIN_STACK_SIZE
	.align		4
.L_280:
        /*0654*/ 	.byte	0x04, 0x12
        /*0656*/ 	.short	(.L_282 - .L_281)
	.align		4
.L_281:
        /*0658*/ 	.word	index@(_ZN7cutlass13device_kernelIN5flash19enable_sm80_to_sm89INS1_16FlashAttnBwdSm80INS1_25CollectiveMainloopBwdSm80ILi2ELi1EN4cute5tupleIJNS5_1CILi64EEENS7_ILi80EEENS7_ILi192EEEEEENS_10bfloat16_tEfNS_4arch4Sm80ELb0ELb0ELb0ELb1ELb1ELb0ELb1ELb0ELi2ELi4ELi2ELi2ELb0EEENS1_24CollectiveEpilogueBwdGQAISB_fSE_Li256ELb1ELb1EEENS1_19SingleTileSchedulerILb1ELb0ELb0ELi80EEEEEEEEEvNT_6ParamsE)
        /*065c*/ 	.word	0x00000000


	//----- nvinfo : EIATTR_MIN_STACK_SIZE
	.align		4
.L_282:
        /*0660*/ 	.byte	0x04, 0x12
        /*0662*/ 	.short	(.L_284 - .L_283)
	.align		4
.L_283:
        /*0664*/ 	.word	index@(_ZN7cutlass13device_kernelIN5flash19enable_sm80_to_sm89INS1_16FlashAttnBwdSm80INS1_25CollectiveMainloopBwdSm80ILi2ELi1EN4cute5tupleIJNS5_1CILi64EEENS7_ILi80EEENS7_ILi192EEEEEENS_10bfloat16_tEfNS_4arch4Sm80ELb0ELb1ELb0ELb0ELb0ELb0ELb1ELb0ELi2ELi4ELi2ELi2ELb0EEENS1_21CollectiveEpilogueBwdISB_SC_SE_Li256ELb0ELb1ELi4EEENS1_19SingleTileSchedulerILb0ELb0ELb0ELi80EEEEEEEEEvNT_6ParamsE)
        /*0668*/ 	.word	0x00000000


	//----- nvinfo : EIATTR_MIN_STACK_SIZE
	.align		4
.L_284:
        /*066c*/ 	.byte	0x04, 0x12
        /*066e*/ 	.short	(.L_286 - .L_285)
	.align		4
.L_285:
        /*0670*/ 	.word	index@(_ZN7cutlass13device_kernelIN5flash19enable_sm80_to_sm89INS1_16FlashAttnBwdSm80INS1_25CollectiveMainloopBwdSm80ILi2ELi1EN4cute5tupleIJNS5_1CILi64EEENS7_ILi80EEENS7_ILi192EEEEEENS_10bfloat16_tEfNS_4arch4Sm80ELb0ELb1ELb0ELb0ELb1ELb0ELb1ELb0ELi2ELi4ELi2ELi2ELb0EEENS1_21CollectiveEpilogueBwdISB_SC_SE_Li256ELb0ELb1ELi4EEENS1_19SingleTileSchedulerILb0ELb0ELb0ELi80EEEEEEEEEvNT_6ParamsE)
        /*0674*/ 	.word	0x00000000


	//----- nvinfo : EIATTR_MIN_STACK_SIZE
	.align		4
.L_286:
        /*0678*/ 	.byte	0x04, 0x12
        /*067a*/ 	.short	(.L_288 - .L_287)
	.align		4
.L_287:
        /*067c*/ 	.word	index@(_ZN7cutlass13device_kernelIN5flash19enable_sm80_to_sm89INS1_16FlashAttnBwdSm80INS1_25CollectiveMainloopBwdSm80ILi2ELi1EN4cute5tupleIJNS5_1CILi64EEENS7_ILi80EEENS7_ILi192EEEEEENS_10bfloat16_tEfNS_4arch4Sm80ELb0ELb1ELb0ELb0ELb0ELb0ELb1ELb0ELi2ELi4ELi2ELi2ELb0EEENS1_24CollectiveEpilogueBwdGQAISB_fSE_Li256ELb0ELb0EEENS1_19SingleTileSchedulerILb0ELb0ELb0ELi80EEEEEEEEEvNT_6ParamsE)
        /*0680*/ 	.word	0x00000000


	//----- nvinfo : EIATTR_MIN_STACK_SIZE
	.align		4
.L_288:
        /*0684*/ 	.byte	0x04, 0x12
        /*0686*/ 	.short	(.L_290 - .L_289)
	.align		4
.L_289:
        /*0688*/ 	.word	index@(_ZN7cutlass13device_kernelIN5flash19enable_sm80_to_sm89INS1_16FlashAttnBwdSm80INS1_25CollectiveMainloopBwdSm80ILi2ELi1EN4cute5tupleIJNS5_1CILi64EEENS7_ILi80EEENS7_ILi192EEEEEENS_10bfloat16_tEfNS_4arch4Sm80ELb0ELb1ELb0ELb0ELb1ELb0ELb1ELb0ELi2ELi4ELi2ELi2ELb0EEENS1_24CollectiveEpilogueBwdGQAISB_fSE_Li256ELb0ELb1EEENS1_19SingleTileSchedulerILb0ELb0ELb0ELi80EEEEEEEEEvNT_6ParamsE)
        /*068c*/ 	.word	0x00000000


	//----- nvinfo : EIATTR_MIN_STACK_SIZE
	.align		4
.L_290:
        /*0690*/ 	.byte	0x04, 0x12
        /*0692*/ 	.short	(.L_292 - .L_291)
	.align		4
.L_291:
        /*0694*/ 	.word	index@(_ZN7cutlass13device_kernelIN5flash19enable_sm80_to_sm89INS1_16FlashAttnBwdSm80INS1_25CollectiveMainloopBwdSm80ILi2ELi1EN4cute5tupleIJNS5_1CILi64EEENS7_ILi80EEENS7_ILi192EEEEEENS_10bfloat16_tEfNS_4arch4Sm80ELb0ELb1ELb0ELb1ELb0ELb0ELb1ELb0ELi2ELi4ELi2ELi2ELb0EEENS1_21CollectiveEpilogueBwdISB_SC_SE_Li256ELb1ELb1ELi4EEENS1_19SingleTileSchedulerILb1ELb0ELb0ELi80EEEEEEEEEvNT_6ParamsE)
        /*0698*/ 	.word	0x00000000


	//----- nvinfo : EIATTR_MIN_STACK_SIZE
	.align		4
.L_292:
        /*069c*/ 	.byte	0x04, 0x12
        /*069e*/ 	.short	(.L_294 - .L_293)
	.align		4
.L_293:
        /*06a0*/ 	.word	index@(_ZN7cutlass13device_kernelIN5flash19enable_sm80_to_sm89INS1_16FlashAttnBwdSm80INS1_25CollectiveMainloopBwdSm80ILi2ELi1EN4cute5tupleIJNS5_1CILi64EEENS7_ILi80EEENS7_ILi192EEEEEENS_10bfloat16_tEfNS_4arch4Sm80ELb0ELb1ELb0ELb1ELb1ELb0ELb1ELb0ELi2ELi4ELi2ELi2ELb0EEENS1_21CollectiveEpilogueBwdISB_SC_SE_Li256ELb1ELb1ELi4EEENS1_19SingleTileSchedulerILb1ELb0ELb0ELi80EEEEEEEEEvNT_6ParamsE)
        /*06a4*/ 	.word	0x00000000


	//----- nvinfo : EIATTR_MIN_STACK_SIZE
	.align		4
.L_294:
        /*06a8*/ 	.byte	0x04, 0x12
        /*06aa*/ 	.short	(.L_296 - .L_295)
	.align		4
.L_295:
        /*06ac*/ 	.word	index@(_ZN7cutlass13device_kernelIN5flash19enable_sm80_to_sm89INS1_16FlashAttnBwdSm80INS1_25CollectiveMainloopBwdSm80ILi2ELi1EN4cute5tupleIJNS5_1CILi64EEENS7_ILi80EEENS7_ILi192EEEEEENS_10bfloat16_tEfNS_4arch4Sm80ELb0ELb1ELb0ELb1ELb0ELb0ELb1ELb0ELi2ELi4ELi2ELi2ELb0EEENS1_24CollectiveEpilogueBwdGQAISB_fSE_Li256ELb1ELb0EEENS1_19SingleTileSchedulerILb1ELb0ELb0ELi80EEEEEEEEEvNT_6ParamsE)
        /*06b0*/ 	.word	0x00000000


	//----- nvinfo : EIATTR_MIN_STACK_SIZE
	.align		4
.L_296:
        /*06b4*/ 	.byte	0x04, 0x12
        /*06b6*/ 	.short	(.L_298 - .L_297)
	.align		4
.L_297:
        /*06b8*/ 	.word	index@(_ZN7cutlass13device_kernelIN5flash19enable_sm80_to_sm89INS1_16FlashAttnBwdSm80INS1_25CollectiveMainloopBwdSm80ILi2ELi1EN4cute5tupleIJNS5_1CILi64EEENS7_ILi80EEENS7_ILi192EEEEEENS_10bfloat16_tEfNS_4arch4Sm80ELb0ELb1ELb0ELb1ELb1ELb0ELb1ELb0ELi2ELi4ELi2ELi2ELb0EEENS1_24CollectiveEpilogueBwdGQAISB_fSE_Li256ELb1ELb1EEENS1_19SingleTileSchedulerILb1ELb0ELb0ELi80EEEEEEEEEvNT_6ParamsE)
        /*06bc*/ 	.word	0x00000000


	//----- nvinfo : EIATTR_MIN_STACK_SIZE
	.align		4
.L_298:
        /*06c0*/ 	.byte	0x04, 0x12
        /*06c2*/ 	.short	(.L_300 - .L_299)
	.align		4
.L_299:
        /*06c4*/ 	.word	index@(_ZN7cutlass13device_kernelIN5flash19enable_sm80_to_sm89INS1_16FlashAttnBwdSm80INS1_25CollectiveMainloopBwdSm80ILi2ELi1EN4cute5tupleIJNS5_1CILi64EEENS7_ILi80EEENS7_ILi192EEEEEENS_10bfloat16_tEfNS_4arch4Sm80ELb1ELb0ELb0ELb0ELb0ELb0ELb1ELb0ELi2ELi4ELi2ELi2ELb0EEENS1_21CollectiveEpilogueBwdISB_SC_SE_Li256ELb0ELb1ELi4EEENS1_25SingleTileBwdLPTSchedulerILb0ELi80ELb0EEEEEEEEEvNT_6ParamsE)
        /*06c8*/ 	.word	0x00000000


	//----- nvinfo : EIATTR_MIN_STACK_SIZE
	.align		4
.L_300:
        /*06cc*/ 	.byte	0x04, 0x12
        /*06ce*/ 	.short	(.L_302 - .L_301)
	.align		4
.L_301:
        /*06d0*/ 	.word	index@(_ZN7cutlass13device_kernelIN5flash19enable_sm80_to_sm89INS1_16FlashAttnBwdSm80INS1_25CollectiveMainloopBwdSm80ILi2ELi1EN4cute5tupleIJNS5_1CILi64EEENS7_ILi80EEENS7_ILi192EEEEEENS_10bfloat16_tEfNS_4arch4Sm80ELb1ELb0ELb0ELb0ELb1ELb0ELb1ELb0ELi2ELi4ELi2ELi2ELb0EEENS1_21CollectiveEpilogueBwdISB_SC_SE_Li256ELb0ELb1ELi4EEENS1_25SingleTileBwdLPTSchedulerILb0ELi80ELb1EEEEEEEEEvNT_6ParamsE)
        /*06d4*/ 	.word	0x00000000


	//----- nvinfo : EIATTR_MIN_STACK_SIZE
	.align		4
.L_302:
        /*06d8*/ 	.byte	0x04, 0x12
        /*06da*/ 	.short	(.L_304 - .L_303)
	.align		4
.L_303:
        /*06dc*/ 	.word	index@(_ZN7cutlass13device_kernelIN5flash19enable_sm80_to_sm89INS1_16FlashAttnBwdSm80INS1_25CollectiveMainloopBwdSm80ILi2ELi1EN4cute5tupleIJNS5_1CILi64EEENS7_ILi80EEENS7_ILi192EEEEEENS_10bfloat16_tEfNS_4arch4Sm80ELb1ELb0ELb0ELb0ELb0ELb0ELb1ELb0ELi2ELi4ELi2ELi2ELb0EEENS1_24CollectiveEpilogueBwdGQAISB_fSE_Li256ELb0ELb0EEENS1_25SingleTileBwdLPTSchedulerILb0ELi80ELb0EEEEEEEEEvNT_6ParamsE)
        /*06e0*/ 	.word	0x00000000


	//----- nvinfo : EIATTR_MIN_STACK_SIZE
	.align		4
.L_304:
        /*06e4*/ 	.byte	0x04, 0x12
        /*06e6*/ 	.short	(.L_306 - .L_305)
	.align		4
.L_305:
        /*06e8*/ 	.word	index@(_ZN7cutlass13device_kernelIN5flash19enable_sm80_to_sm89INS1_16FlashAttnBwdSm80INS1_25CollectiveMainloopBwdSm80ILi2ELi1EN4cute5tupleIJNS5_1CILi64EEENS7_ILi80EEENS7_ILi192EEEEEENS_10bfloat16_tEfNS_4arch4Sm80ELb1ELb0ELb0ELb0ELb1ELb0ELb1ELb0ELi2ELi4ELi2ELi2ELb0EEENS1_24CollectiveEpilogueBwdGQAISB_fSE_Li256ELb0ELb1EEENS1_25SingleTileBwdLPTSchedulerILb0ELi80ELb1EEEEEEEEEvNT_6ParamsE)
        /*06ec*/ 	.word	0x00000000


	//----- nvinfo : EIATTR_MIN_STACK_SIZE
	.align		4
.L_306:
        /*06f0*/ 	.byte	0x04, 0x12
        /*06f2*/ 	.short	(.L_308 - .L_307)
	.align		4
.L_307:
        /*06f4*/ 	.word	index@(_ZN7cutlass13device_kernelIN5flash22FlashAttnBwdPreprocessIN4cute5tupleIJNS3_1CILi64EEENS5_ILi192EEEEEENS_10bfloat16_tEfNS_4arch4Sm80ELb1ELb0EEEEEvNT_6ParamsE)
        /*06f8*/ 	.word	0x00000000


	//----- nvinfo : EIATTR_MIN_STACK_SIZE
	.align		4
.L_308:
        /*06fc*/ 	.byte	0x04, 0x12
        /*06fe*/ 	.short	(.L_310 - .L_309)
	.align		4
.L_309:
        /*0700*/ 	.word	index@(_ZN7cutlass13device_kernelIN5flash19enable_sm80_to_sm89INS1_16FlashAttnBwdSm80INS1_25CollectiveMainloopBwdSm80ILi2ELi1EN4cute5tupleIJNS5_1CILi64EEENS7_ILi80EEENS7_ILi192EEEEEENS_10bfloat16_tEfNS_4arch4Sm80ELb1ELb0ELb0ELb1ELb0ELb0ELb1ELb0ELi2ELi4ELi2ELi2ELb0EEENS1_21CollectiveEpilogueBwdISB_SC_SE_Li256ELb1ELb1ELi4EEENS1_25SingleTileBwdLPTSchedulerILb1ELi80ELb0EEEEEEEEEvNT_6ParamsE)
        /*0704*/ 	.word	0x00000000


	//----- nvinfo : EIATTR_MIN_STACK_SIZE
	.align		4
.L_310:
        /*0708*/ 	.byte	0x04, 0x12
        /*070a*/ 	.short	(.L_312 - .L_311)
	.align		4
.L_311:
        /*070c*/ 	.word	index@(_ZN7cutlass13device_kernelIN5flash19enable_sm80_to_sm89INS1_16FlashAttnBwdSm80INS1_25CollectiveMainloopBwdSm80ILi2ELi1EN4cute5tupleIJNS5_1CILi64EEENS7_ILi80EEENS7_ILi192EEEEEENS_10bfloat16_tEfNS_4arch4Sm80ELb1ELb0ELb0ELb1ELb1ELb0ELb1ELb0ELi2ELi4ELi2ELi2ELb0EEENS1_21CollectiveEpilogueBwdISB_SC_SE_Li256ELb1ELb1ELi4EEENS1_25SingleTileBwdLPTSchedulerILb1ELi80ELb1EEEEEEEEEvNT_6ParamsE)
        /*0710*/ 	.word	0x00000000


	//----- nvinfo : EIATTR_MIN_STACK_SIZE
	.align		4
.L_312:
        /*0714*/ 	.byte	0x04, 0x12
        /*0716*/ 	.short	(.L_314 - .L_313)
	.align		4
.L_313:
        /*0718*/ 	.word	index@(_ZN7cutlass13device_kernelIN5flash19enable_sm80_to_sm89INS1_16FlashAttnBwdSm80INS1_25CollectiveMainloopBwdSm80ILi2ELi1EN4cute5tupleIJNS5_1CILi64EEENS7_ILi80EEENS7_ILi192EEEEEENS_10bfloat16_tEfNS_4arch4Sm80ELb1ELb0ELb0ELb1ELb0ELb0ELb1ELb0ELi2ELi4ELi2ELi2ELb0EEENS1_24CollectiveEpilogueBwdGQAISB_fSE_Li256ELb1ELb0EEENS1_25SingleTileBwdLPTSchedulerILb1ELi80ELb0EEEEEEEEEvNT_6ParamsE)
        /*071c*/ 	.word	0x00000000


	//----- nvinfo : EIATTR_MIN_STACK_SIZE
	.align		4
.L_314:
        /*0720*/ 	.byte	0x04, 0x12
        /*0722*/ 	.short	(.L_316 - .L_315)
	.align		4
.L_315:
        /*0724*/ 	.word	index@(_ZN7cutlass13device_kernelIN5flash32FlashAttnBwdPostprocessConvertdQIN4cute5tupleIJNS3_1CILi80EEENS5_ILi192EEEEEENS_10bfloat16_tEfNS_4arch4Sm80ELi256ENS3_8TiledMMAINS3_8MMA_AtomIJNS3_30SM80_16x8x16_F32BF16BF16F32_TNEEEENS3_6LayoutINS4_IJNS5_ILi4EEENS5_ILi2EEENS5_ILi1EEEEEENS4_IJSJ_SH_NS5_ILi0EEEEEEEENS4_IJNS5_ILi64EEENS5_ILi16EEESP_EEEEELb1EEEEEvNT_6ParamsE)
        /*0728*/ 	.word	0x00000000


	//----- nvinfo : EIATTR_MIN_STACK_SIZE
	.align		4
.L_316:
        /*072c*/ 	.byte	0x04, 0x12
        /*072e*/ 	.short	(.L_318 - .L_317)
	.align		4
.L_317:
        /*0730*/ 	.word	index@(_ZN7cutlass13device_kernelIN5flash32FlashAttnBwdPostprocessConvertdQIN4cute5tupleIJNS3_1CILi64EEENS5_ILi192EEEEEENS_10bfloat16_tEfNS_4arch4Sm80ELi256ENS3_8TiledMMAINS3_8MMA_AtomIJNS3_30SM80_16x8x16_F32BF16BF16F32_TNEEEENS3_6LayoutINS4_IJNS5_ILi2EEENS5_ILi4EEENS5_ILi1EEEEEENS4_IJSJ_SH_NS5_ILi0EEEEEEEENS4_IJNS5_ILi32EEES6_NS5_ILi16EEEEEEEELb0EEEEEvNT_6ParamsE)
        /*0734*/ 	.word	0x00000000


	//----- nvinfo : EIATTR_MIN_STACK_SIZE
	.align		4
.L_318:
        /*0738*/ 	.byte	0x04, 0x12
        /*073a*/ 	.short	(.L_320 - .L_319)
	.align		4
.L_319:
        /*073c*/ 	.word	index@(_ZN7cutlass13device_kernelIN5flash19enable_sm80_to_sm89INS1_16FlashAttnBwdSm80INS1_25CollectiveMainloopBwdSm80ILi2ELi1EN4cute5tupleIJNS5_1CILi64EEENS7_ILi80EEENS7_ILi192EEEEEENS_10bfloat16_tEfNS_4arch4Sm80ELb1ELb0ELb0ELb1ELb1ELb0ELb1ELb0ELi2ELi4ELi2ELi2ELb0EEENS1_24CollectiveEpilogueBwdGQAISB_fSE_Li256ELb1ELb1EEENS1_25SingleTileBwdLPTSchedulerILb1ELi80ELb1EEEEEEEEEvNT_6ParamsE)
        /*0740*/ 	.word	0x00000000


	//----- nvinfo : EIATTR_MIN_STACK_SIZE
	.align		4
.L_320:
        /*0744*/ 	.byte	0x04, 0x12
        /*0746*/ 	.short	(.L_322 - .L_321)
	.align		4
.L_321:
        /*0748*/ 	.word	index@(_ZN7cutlass13device_kernelIN5flash22FlashAttnBwdPreprocessIN4cute5tupleIJNS3_1CILi64EEENS5_ILi192EEEEEENS_10bfloat16_tEfNS_4arch4Sm80ELb1ELb1EEEEEvNT_6ParamsE)
        /*074c*/ 	.word	0x00000000
.L_322:


//--------------------- .nv.compat                --------------------------
	.section	.nv.compat,"",@"SHT_CUDA_COMPAT_INFO"
	.align	4
        /*0000*/ 	.byte	0x02, 0x09, 0x01, 0x00, 0x02, 0x02, 0x01, 0x00, 0x02, 0x05, 0x05, 0x00, 0x03, 0x07, 0x01, 0x01
        /*0010*/ 	.byte	0x02, 0x03, 0x00, 0x00, 0x02, 0x06, 0x01, 0x00, 0x04, 0x0b, 0x08, 0x00, 0x01, 0x00, 0x00, 0x00
        /*0020*/ 	.byte	0x00, 0x00, 0x00, 0x00


//--------------------- .nv.info._ZN7cutlass13device_kernelIN5flash19enable_sm80_to_sm89INS1_16FlashAttnBwdSm80INS1_25CollectiveMainloopBwdSm80ILi1ELi1EN4cute5tupleIJNS5_1CILi64EEES8_NS7_ILi192EEEEEENS_10bfloat16_tEfNS_4arch4Sm80ELb0ELb0ELb0ELb0ELb0ELb0ELb0ELb0ELi2ELi2ELi2ELi2ELb1EEENS1_21CollectiveEpilogueBwdISA_SB_SD_Li256ELb0ELb0ELi4EEENS1_19SingleTileSchedulerILb0ELb0ELb0ELi64EEEEEEEEEvNT_6ParamsE --------------------------
	.section	.nv.info._ZN7cutlass13device_kernelIN5flash19enable_sm80_to_sm89INS1_16FlashAttnBwdSm80INS1_25CollectiveMainloopBwdSm80ILi1ELi1EN4cute5tupleIJNS5_1CILi64EEES8_NS7_ILi192EEEEEENS_10bfloat16_tEfNS_4arch4Sm80ELb0ELb0ELb0ELb0ELb0ELb0ELb0ELb0ELi2ELi2ELi2ELi2ELb1EEENS1_21CollectiveEpilogueBwdISA_SB_SD_Li256ELb0ELb0ELi4EEENS1_19SingleTileSchedulerILb0ELb0ELb0ELi64EEEEEEEEEvNT_6ParamsE,"",@"SHT_CUDA_INFO"
	.sectionflags	@""
	.align	4


	//----- nvinfo : EIATTR_CUDA_API_VERSION
	.align		4
        /*0000*/ 	.byte	0x04, 0x37
        /*0002*/ 	.short	(.L_324 - .L_323)
.L_323:
        /*0004*/ 	.word	0x00000082


	//----- nvinfo : EIATTR_KPARAM_INFO
	.align		4
.L_324:
        /*0008*/ 	.byte	0x04, 0x17
        /*000a*/ 	.short	(.L_326 - .L_325)
.L_325:
        /*000c*/ 	.word	0x00000000
        /*0010*/ 	.short	0x0000
        /*0012*/ 	.short	0x0000
        /*0014*/ 	.byte	0x00, 0xf0, 0xc1, 0x09


	//----- nvinfo : EIATTR_SPARSE_MMA_MASK
	.align		4
.L_326:
        /*0018*/ 	.byte	0x03, 0x50
        /*001a*/ 	.short	0x0000


	//----- nvinfo : EIATTR_MAXREG_COUNT
	.align		4
        /*001c*/ 	.byte	0x03, 0x1b
        /*001e*/ 	.short	0x00ff


	//----- nvinfo : EIATTR_MERCURY_ISA_VERSION
	.align		4
        /*0020*/ 	.byte	0x03, 0x5f
        /*0022*/ 	.short	0x0101


	//----- nvinfo : EIATTR_VRC_CTA_INIT_COUNT
	.align		4
        /*0024*/ 	.byte	0x02, 0x4a
	.zero		1
	.zero		1


	//----- nvinfo : EIATTR_EXIT_INSTR_OFFSETS
	.align		4
        /*0028*/ 	.byte	0x04, 0x1c
        /*002a*/ 	.short	(.L_328 - .L_327)


	//   ....[0]....
.L_327:
        /*002c*/ 	.word	0x00000010


	//----- nvinfo : EIATTR_MAX_THREADS
	.align		4
.L_328:
        /*0030*/ 	.byte	0x04, 0x05
        /*0032*/ 	.short	(.L_330 - .L_329)
.L_329:
        /*0034*/ 	.word	0x00000100
        /*0038*/ 	.word	0x00000001
        /*003c*/ 	.word	0x00000001


	//----- nvinfo : EIATTR_CBANK_PARAM_SIZE
	.align		4
.L_330:
        /*0040*/ 	.byte	0x03, 0x19
        /*0042*/ 	.short	0x0270


	//----- nvinfo : EIATTR_PARAM_CBANK
	.align		4
        /*0044*/ 	.byte	0x04, 0x0a
        /*0046*/ 	.short	(.L_332 - .L_331)
	.align		4
.L_331:
        /*0048*/ 	.word	index@(.nv.constant0._ZN7cutlass13device_kernelIN5flash19enable_sm80_to_sm89INS1_16FlashAttnBwdSm80INS1_25CollectiveMainloopBwdSm80ILi1ELi1EN4cute5tupleIJNS5_1CILi64EEES8_NS7_ILi192EEEEEENS_10bfloat16_tEfNS_4arch4Sm80ELb0ELb0ELb0ELb0ELb0ELb0ELb0ELb0ELi2ELi2ELi2ELi2ELb1EEENS1_21CollectiveEpilogueBwdISA_SB_SD_Li256ELb0ELb0ELi4EEENS1_19SingleTileSchedulerILb0ELb0ELb0ELi64EEEEEEEEEvNT_6ParamsE)
        /*004c*/ 	.short	0x0380
        /*004e*/ 	.short	0x0270


	//----- nvinfo : EIATTR_SW_WAR
	.align		4
.L_332:
        /*0050*/ 	.byte	0x04, 0x36
        /*0052*/ 	.short	(.L_334 - .L_333)
.L_333:
        /*0054*/ 	.word	0x00000008
.L_334:


//--------------------- .nv.info._ZN7cutlass13device_kernelIN5flash19enable_sm80_to_sm89INS1_16FlashAttnBwdSm80INS1_25CollectiveMainloopBwdSm80ILi1ELi1EN4cute5tupleIJNS5_1CILi64EEES8_NS7_ILi192EEEEEENS_10bfloat16_tEfNS_4arch4Sm80ELb0ELb0ELb0ELb0ELb1ELb0ELb0ELb0ELi2ELi2ELi2ELi2ELb1EEENS1_21CollectiveEpilogueBwdISA_SB_SD_Li256ELb0ELb0ELi4EEENS1_19SingleTileSchedulerILb0ELb0ELb0ELi64EEEEEEEEEvNT_6ParamsE --------------------------
	.section	.nv.info._ZN7cutlass13device_kernelIN5flash19enable_sm80_to_sm89INS1_16FlashAttnBwdSm80INS1_25CollectiveMainloopBwdSm80ILi1ELi1EN4cute5tupleIJNS5_1CILi64EEES8_NS7_ILi192EEEEEENS_10bfloat16_tEfNS_4arch4Sm80ELb0ELb0ELb0ELb0ELb1ELb0ELb0ELb0ELi2ELi2ELi2ELi2ELb1EEENS1_21CollectiveEpilogueBwdISA_SB_SD_Li256ELb0ELb0ELi4EEENS1_19SingleTileSchedulerILb0ELb0ELb0ELi64EEEEEEEEEvNT_6ParamsE,"",@"SHT_CUDA_INFO"
	.sectionflags	@""
	.align	4


	//----- nvinfo : EIATTR_CUDA_API_VERSION
	.align		4
        /*0000*/ 	.byte	0x04, 0x37
        /*0002*/ 	.short	(.L_336 - .L_335)
.L_335:
        /*0004*/ 	.word	0x00000082


	//----- nvinfo : EIATTR_KPARAM_INFO
	.align		4
.L_336:
        /*0008*/ 	.byte	0x04, 0x17
        /*000a*/ 	.short	(.L_338 - .L_337)
.L_337:
        /*000c*/ 	.word	0x00000000
        /*0010*/ 	.short	0x0000
        /*0012*/ 	.short	0x0000
        /*0014*/ 	.byte	0x00, 0xf0, 0xc1, 0x09


	//----- nvinfo : EIATTR_SPARSE_MMA_MASK
	.align		4
.L_338:
        /*0018*/ 	.byte	0x03, 0x50
        /*001a*/ 	.short	0x0000


	//----- nvinfo : EIATTR_MAXREG_COUNT
	.align		4
        /*001c*/ 	.byte	0x03, 0x1b
        /*001e*/ 	.short	0x00ff


	//----- nvinfo : EIATTR_MERCURY_ISA_VERSION
	.align		4
        /*0020*/ 	.byte	0x03, 0x5f
        /*0022*/ 	.short	0x0101


	//----- nvinfo : EIATTR_VRC_CTA_INIT_COUNT
	.align		4
        /*0024*/ 	.byte	0x02, 0x4a
	.zero		1
	.zero		1


	//----- nvinfo : EIATTR_EXIT_INSTR_OFFSETS
	.align		4
        /*0028*/ 	.byte	0x04, 0x1c
        /*002a*/ 	.short	(.L_340 - .L_339)


	//   ....[0]....
.L_339:
        /*002c*/ 	.word	0x00000010


	//----- nvinfo : EIATTR_MAX_THREADS
	.align		4
.L_340:
        /*0030*/ 	.byte	0x04, 0x05
        /*0032*/ 	.short	(.L_342 - .L_341)
.L_341:
        /*0034*/ 	.word	0x00000100
        /*0038*/ 	.word	0x00000001
        /*003c*/ 	.word	0x00000001


	//----- nvinfo : EIATTR_CBANK_PARAM_SIZE
	.align		4
.L_342:
        /*0040*/ 	.byte	0x03, 0x19
        /*0042*/ 	.short	0x0270


	//----- nvinfo : EIATTR_PARAM_CBANK
	.align		4
        /*0044*/ 	.byte	0x04, 0x0a
        /*0046*/ 	.short	(.L_344 - .L_343)
	.align		4
.L_343:
        /*0048*/ 	.word	index@(.nv.constant0._ZN7cutlass13device_kernelIN5flash19enable_sm80_to_sm89INS1_16FlashAttnBwdSm80INS1_25CollectiveMainloopBwdSm80ILi1ELi1EN4cute5tupleIJNS5_1CILi64EEES8_NS7_ILi192EEEEEENS_10bfloat16_tEfNS_4arch4Sm80ELb0ELb0ELb0ELb0ELb1ELb0ELb0ELb0ELi2ELi2ELi2ELi2ELb1EEENS1_21CollectiveEpilogueBwdISA_SB_SD_Li256ELb0ELb0ELi4EEENS1_19SingleTileSchedulerILb0ELb0ELb0ELi64EEEEEEEEEvNT_6ParamsE)
        /*004c*/ 	.short	0x0380
        /*004e*/ 	.short	0x0270


	//----- nvinfo : EIATTR_SW_WAR
	.align		4
.L_344:
        /*0050*/ 	.byte	0x04, 0x36
        /*0052*/ 	.short	(.L_346 - .L_345)
.L_345:
        /*0054*/ 	.word	0x00000008
.L_346:


//--------------------- .nv.info._ZN7cutlass13device_kernelIN5flash19enable_sm80_to_sm89INS1_16FlashAttnBwdSm80INS1_25CollectiveMainloopBwdSm80ILi1ELi1EN4cute5tupleIJNS5_1CILi64EEES8_NS7_ILi192EEEEEENS_10bfloat16_tEfNS_4arch4Sm80ELb0ELb0ELb0ELb0ELb0ELb0ELb0ELb0ELi2ELi2ELi2ELi2ELb1EEENS1_24CollectiveEpilogueBwdGQAISA_fSD_Li256ELb0ELb0EEENS1_19SingleTileSchedulerILb0ELb0ELb0ELi64EEEEEEEEEvNT_6ParamsE --------------------------
	.section	.nv.info._ZN7cutlass13device_kernelIN5flash19enable_sm80_to_sm89INS1_16FlashAttnBwdSm80INS1_25CollectiveMainloopBwdSm80ILi1ELi1EN4cute5tupleIJNS5_1CILi64EEES8_NS7_ILi192EEEEEENS_10bfloat16_tEfNS_4arch4Sm80ELb0ELb0ELb0ELb0ELb0ELb0ELb0ELb0ELi2ELi2ELi2ELi2ELb1EEENS1_24CollectiveEpilogueBwdGQAISA_fSD_Li256ELb0ELb0EEENS1_19SingleTileSchedulerILb0ELb0ELb0ELi64EEEEEEEEEvNT_6ParamsE,"",@"SHT_CUDA_INFO"
	.sectionflags	@""
	.align	4


	//----- nvinfo : EIATTR_CUDA_API_VERSION
	.align		4
        /*0000*/ 	.byte	0x04, 0x37
        /*0002*/ 	.short	(.L_348 - .L_347)
.L_347:
        /*0004*/ 	.word	0x00000082


	//----- nvinfo : EIATTR_KPARAM_INFO
	.align		4
.L_348:
        /*0008*/ 	.byte	0x04, 0x17
        /*000a*/ 	.short	(.L_350 - .L_349)
.L_349:
        /*000c*/ 	.word	0x00000000
        /*0010*/ 	.short	0x0000
        /*0012*/ 	.short	0x0000
        /*0014*/ 	.byte	0x00, 0xf0, 0xe1, 0x09


	//----- nvinfo : EIATTR_SPARSE_MMA_MASK
	.align		4
.L_350:
        /*0018*/ 	.byte	0x03, 0x50
        /*001a*/ 	.short	0x0000


	//----- nvinfo : EIATTR_MAXREG_COUNT
	.align		4
        /*001c*/ 	.byte	0x03, 0x1b
        /*001e*/ 	.short	0x00ff


	//----- nvinfo : EIATTR_MERCURY_ISA_VERSION
	.align		4
        /*0020*/ 	.byte	0x03, 0x5f
        /*0022*/ 	.short	0x0101


	//----- nvinfo : EIATTR_VRC_CTA_INIT_COUNT
	.align		4
        /*0024*/ 	.byte	0x02, 0x4a
	.zero		1
	.zero		1


	//----- nvinfo : EIATTR_EXIT_INSTR_OFFSETS
	.align		4
        /*0028*/ 	.byte	0x04, 0x1c
        /*002a*/ 	.short	(.L_352 - .L_351)


	//   ....[0]....
.L_351:
        /*002c*/ 	.word	0x00000010


	//----- nvinfo : EIATTR_MAX_THREADS
	.align		4
.L_352:
        /*0030*/ 	.byte	0x04, 0x05
        /*0032*/ 	.short	(.L_354 - .L_353)
.L_353:
        /*0034*/ 	.word	0x00000100
        /*0038*/ 	.word	0x00000001
        /*003c*/ 	.word	0x00000001


	//----- nvinfo : EIATTR_CBANK_PARAM_SIZE
	.align		4
.L_354:
        /*0040*/ 	.byte	0x03, 0x19
        /*0042*/ 	.short	0x0278


	//----- nvinfo : EIATTR_PARAM_CBANK
	.align		4
        /*0044*/ 	.byte	0x04, 0x0a
        /*0046*/ 	.short	(.L_356 - .L_355)
	.align		4
.L_355:
        /*0048*/ 	.word	index@(.nv.constant0._ZN7cutlass13device_kernelIN5flash19enable_sm80_to_sm89INS1_16FlashAttnBwdSm80INS1_25CollectiveMainloopBwdSm80ILi1ELi1EN4cute5tupleIJNS5_1CILi64EEES8_NS7_ILi192EEEEEENS_10bfloat16_tEfNS_4arch4Sm80ELb0ELb0ELb0ELb0ELb0ELb0ELb0ELb0ELi2ELi2ELi2ELi2ELb1EEENS1_24CollectiveEpilogueBwdGQAISA_fSD_Li256ELb0ELb0EEENS1_19SingleTileSchedulerILb0ELb0ELb0ELi64EEEEEEEEEvNT_6ParamsE)
        /*004c*/ 	.short	0x0380
        /*004e*/ 	.short	0x0278


	//----- nvinfo : EIATTR_SW_WAR
	.align		4
.L_356:
        /*0050*/ 	.byte	0x04, 0x36
        /*0052*/ 	.short	(.L_358 - .L_357)
.L_357:
        /*0054*/ 	.word	0x00000008
.L_358:


//--------------------- .nv.info._ZN7cutlass13device_kernelIN5flash19enable_sm80_to_sm89INS1_16FlashAttnBwdSm80INS1_25CollectiveMainloopBwdSm80ILi1ELi1EN4cute5tupleIJNS5_1CILi64EEES8_NS7_ILi192EEEEEENS_10bfloat16_tEfNS_4arch4Sm80ELb0ELb0ELb0ELb0ELb1ELb0ELb0ELb0ELi2ELi2ELi2ELi2ELb1EEENS1_24CollectiveEpilogueBwdGQAISA_fSD_Li256ELb0ELb1EEENS1_19SingleTileSchedulerILb0ELb0ELb0ELi64EEEEEEEEEvNT_6ParamsE --------------------------
	.section	.nv.info._ZN7cutlass13device_kernelIN5flash19enable_sm80_to_sm89INS1_16FlashAttnBwdSm80INS1_25CollectiveMainloopBwdSm80ILi1ELi1EN4cute5tupleIJNS5_1CILi64EEES8_NS7_ILi192EEEEEENS_10bfloat16_tEfNS_4arch4Sm80ELb0ELb0ELb0ELb0ELb1ELb0ELb0ELb0ELi2ELi2ELi2ELi2ELb1EEENS1_24CollectiveEpilogueBwdGQAISA_fSD_Li256ELb0ELb1EEENS1_19SingleTileSchedulerILb0ELb0ELb0ELi64EEEEEEEEEvNT_6ParamsE,"",@"SHT_CUDA_INFO"
	.sectionflags	@""
	.align	4


	//----- nvinfo : EIATTR_CUDA_API_VERSION
	.align		4
        /*0000*/ 	.byte	0x04, 0x37
        /*0002*/ 	.short	(.L_360 - .L_359)
.L_359:
        /*0004*/ 	.word	0x00000082


	//----- nvinfo : EIATTR_KPARAM_INFO
	.align		4
.L_360:
        /*0008*/ 	.byte	0x04, 0x17
        /*000a*/ 	.short	(.L_362 - .L_361)
.L_361:
        /*000c*/ 	.word	0x00000000
        /*0010*/ 	.short	0x0000
        /*0012*/ 	.short	0x0000
        /*0014*/ 	.byte	0x00, 0xf0, 0xe1, 0x09


	//----- nvinfo : EIATTR_SPARSE_MMA_MASK
	.align		4
.L_362:
        /*0018*/ 	.byte	0x03, 0x50
        /*001a*/ 	.short	0x0000


	//----- nvinfo : EIATTR_MAXREG_COUNT
	.align		4
        /*001c*/ 	.byte	0x03, 0x1b
        /*001e*/ 	.short	0x00ff


	//----- nvinfo : EIATTR_MERCURY_ISA_VERSION
	.align		4
        /*0020*/ 	.byte	0x03, 0x5f
        /*0022*/ 	.short	0x0101


	//----- nvinfo : EIATTR_VRC_CTA_INIT_COUNT
	.align		4
        /*0024*/ 	.byte	0x02, 0x4a
	.zero		1
	.zero		1


	//----- nvinfo : EIATTR_EXIT_INSTR_OFFSETS
	.align		4
        /*0028*/ 	.byte	0x04, 0x1c
        /*002a*/ 	.short	(.L_364 - .L_363)


	//   ....[0]....
.L_363:
        /*002c*/ 	.word	0x00000010


	//----- nvinfo : EIATTR_MAX_THREADS
	.align		4
.L_364:
        /*0030*/ 	.byte	0x04, 0x05
        /*0032*/ 	.short	(.L_366 - .L_365)
.L_365:
        /*0034*/ 	.word	0x00000100
        /*0038*/ 	.word	0x00000001
        /*003c*/ 	.word	0x00000001


	//----- nvinfo : EIATTR_CBANK_PARAM_SIZE
	.align		4
.L_366:
        /*0040*/ 	.byte	0x03, 0x19
        /*0042*/ 	.short	0x0278


	//----- nvinfo : EIATTR_PARAM_CBANK
	.align		4
        /*0044*/ 	.byte	0x04, 0x0a
        /*0046*/ 	.short	(.L_368 - .L_367)
	.align		4
.L_367:
        /*0048*/ 	.word	index@(.nv.constant0._ZN7cutlass13device_kernelIN5flash19enable_sm80_to_sm89INS1_16FlashAttnBwdSm80INS1_25CollectiveMainloopBwdSm80ILi1ELi1EN4cute5tupleIJNS5_1CILi64EEES8_NS7_ILi192EEEEEENS_10bfloat16_tEfNS_4arch4Sm80ELb0ELb0ELb0ELb0ELb1ELb0ELb0ELb0ELi2ELi2ELi2ELi2ELb1EEENS1_24CollectiveEpilogueBwdGQAISA_fSD_Li256ELb0ELb1EEENS1_19SingleTileSchedulerILb0ELb0ELb0ELi64EEEEEEEEEvNT_6ParamsE)
        /*004c*/ 	.short	0x0380
        /*004e*/ 	.short	0x0278


	//----- nvinfo : EIATTR_SW_WAR
	.align		4
.L_368:
        /*0050*/ 	.byte	0x04, 0x36
        /*0052*/ 	.short	(.L_370 - .L_369)
.L_369:
        /*0054*/ 	.word	0x00000008
.L_370:


//--------------------- .nv.info._ZN7cutlass13device_kernelIN5flash19enable_sm80_to_sm89INS1_16FlashAttnBwdSm80INS1_25CollectiveMainloopBwdSm80ILi1ELi1EN4cute5tupleIJNS5_1CILi64EEES8_NS7_ILi192EEEEEENS_10bfloat16_tEfNS_4arch4Sm80ELb0ELb0ELb0ELb1ELb0ELb0ELb0ELb0ELi2ELi2ELi2ELi2ELb1EEENS1_21CollectiveEpilogueBwdISA_SB_SD_Li256ELb1ELb0ELi4EEENS1_19SingleTileSchedulerILb1ELb0ELb0ELi64EEEEEEEEEvNT_6ParamsE --------------------------
	.section	.nv.info._ZN7cutlass13device_kernelIN5flash19enable_sm80_to_sm89INS1_16FlashAttnBwdSm80INS1_25CollectiveMainloopBwdSm80ILi1ELi1EN4cute5tupleIJNS5_1CILi64EEES8_NS7_ILi192EEEEEENS_10bfloat16_tEfNS_4arch4Sm80ELb0ELb0ELb0ELb1ELb0ELb0ELb0ELb0ELi2ELi2ELi2ELi2ELb1EEENS1_21CollectiveEpilogueBwdISA_SB_SD_Li256ELb1ELb0ELi4EEENS1_19SingleTileSchedulerILb1ELb0ELb0ELi64EEEEEEEEEvNT_6ParamsE,"",@"SHT_CUDA_INFO"
	.sectionflags	@""
	.align	4


	//----- nvinfo : EIATTR_CUDA_API_VERSION
	.align		4
        /*0000*/ 	.byte	0x04, 0x37
        /*0002*/ 	.short	(.L_372 - .L_371)
.L_371:
        /*0004*/ 	.word	0x00000082


	//----- nvinfo : EIATTR_KPARAM_INFO
	.align		4
.L_372:
        /*0008*/ 	.byte	0x04, 0x17
        /*000a*/ 	.short	(.L_374 - .L_373)
.L_373:
        /*000c*/ 	.word	0x00000000
        /*0010*/ 	.short	0x0000
        /*0012*/ 	.short	0x0000
        /*0014*/ 	.byte	0x00, 0xf0, 0xc1, 0x09


	//----- nvinfo : EIATTR_SPARSE_MMA_MASK
	.align		4
.L_374:
        /*0018*/ 	.byte	0x03, 0x50
        /*001a*/ 	.short	0x0000


	//----- nvinfo : EIATTR_MAXREG_COUNT
	.align		4
        /*001c*/ 	.byte	0x03, 0x1b
        /*001e*/ 	.short	0x00ff


	//----- nvinfo : EIATTR_MERCURY_ISA_VERSION
	.align		4
        /*0020*/ 	.byte	0x03, 0x5f
        /*0022*/ 	.short	0x0101


	//----- nvinfo : EIATTR_VRC_CTA_INIT_COUNT
	.align		4
        /*0024*/ 	.byte	0x02, 0x4a
	.zero		1
	.zero		1


	//----- nvinfo : EIATTR_EXIT_INSTR_OFFSETS
	.align		4
        /*0028*/ 	.byte	0x04, 0x1c
        /*002a*/ 	.short	(.L_376 - .L_375)


	//   ....[0]....
.L_375:
        /*002c*/ 	.word	0x00000010


	//----- nvinfo : EIATTR_MAX_THREADS
	.align		4
.L_376:
        /*0030*/ 	.byte	0x04, 0x05
        /*0032*/ 	.short	(.L_378 - .L_377)
.L_377:
        /*0034*/ 	.word	0x00000100
        /*0038*/ 	.word	0x00000001
        /*003c*/ 	.word	0x00000001


	//----- nvinfo : EIATTR_CBANK_PARAM_SIZE
	.align		4
.L_378:
        /*0040*/ 	.byte	0x03, 0x19
        /*0042*/ 	.short	0x0270


	//----- nvinfo : EIATTR_PARAM_CBANK
	.align		4
        /*0044*/ 	.byte	0x04, 0x0a
        /*0046*/ 	.short	(.L_380 - .L_379)
	.align		4
.L_379:
        /*0048*/ 	.word	index@(.nv.constant0._ZN7cutlass13device_kernelIN5flash19enable_sm80_to_sm89INS1_16FlashAttnBwdSm80INS1_25CollectiveMainloopBwdSm80ILi1ELi1EN4cute5tupleIJNS5_1CILi64EEES8_NS7_ILi192EEEEEENS_10bfloat16_tEfNS_4arch4Sm80ELb0ELb0ELb0ELb1ELb0ELb0ELb0ELb0ELi2ELi2ELi2ELi2ELb1EEENS1_21CollectiveEpilogueBwdISA_SB_SD_Li256ELb1ELb0ELi4EEENS1_19SingleTileSchedulerILb1ELb0ELb0ELi64EEEEEEEEEvNT_6ParamsE)
        /*004c*/ 	.short	0x0380
        /*004e*/ 	.short	0x0270


	//----- nvinfo : EIATTR_SW_WAR
	.align		4
.L_380:
        /*0050*/ 	.byte	0x04, 0x36
        /*0052*/ 	.short	(.L_382 - .L_381)
.L_381:
        /*0054*/ 	.word	0x00000008
.L_382:


//--------------------- .nv.info._ZN7cutlass13device_kernelIN5flash19enable_sm80_to_sm89INS1_16FlashAttnBwdSm80INS1_25CollectiveMainloopBwdSm80ILi1ELi1EN4cute5tupleIJNS5_1CILi64EEES8_NS7_ILi192EEEEEENS_10bfloat16_tEfNS_4arch4Sm80ELb0ELb0ELb0ELb1ELb1ELb0ELb0ELb0ELi2ELi2ELi2ELi2ELb1EEENS1_21CollectiveEpilogueBwdISA_SB_SD_Li256ELb1ELb0ELi4EEENS1_19SingleTileSchedulerILb1ELb0ELb0ELi64EEEEEEEEEvNT_6ParamsE --------------------------
	.section	.nv.info._ZN7cutlass13device_kernelIN5flash19enable_sm80_to_sm89INS1_16FlashAttnBwdSm80INS1_25CollectiveMainloopBwdSm80ILi1ELi1EN4cute5tupleIJNS5_1CILi64EEES8_NS7_ILi192EEEEEENS_10bfloat16_tEfNS_4arch4Sm80ELb0ELb0ELb0ELb1ELb1ELb0ELb0ELb0ELi2ELi2ELi2ELi2ELb1EEENS1_21CollectiveEpilogueBwdISA_SB_SD_Li256ELb1ELb0ELi4EEENS1_19SingleTileSchedulerILb1ELb0ELb0ELi64EEEEEEEEEvNT_6ParamsE,"",@"SHT_CUDA_INFO"
	.sectionflags	@""
	.align	4


	//----- nvinfo : EIATTR_CUDA_API_VERSION
	.align		4
        /*0000*/ 	.byte	0x04, 0x37
        /*0002*/ 	.short	(.L_384 - .L_383)
.L_383:
        /*0004*/ 	.word	0x00000082


	//----- nvinfo : EIATTR_KPARAM_INFO
	.align		4
.L_384:
        /*0008*/ 	.byte	0x04, 0x17
        /*000a*/ 	.short	(.L_386 - .L_385)
.L_385:
        /*000c*/ 	.word	0x00000000
        /*0010*/ 	.short	0x0000
        /*0012*/ 	.short	0x0000
        /*0014*/ 	.byte	0x00, 0xf0, 0xc1, 0x09


	//----- nvinfo : EIATTR_SPARSE_MMA_MASK
	.align		4
.L_386:
        /*0018*/ 	.byte	0x03, 0x50
        /*001a*/ 	.short	0x0000


	//----- nvinfo : EIATTR_MAXREG_COUNT
	.align		4
        /*001c*/ 	.byte	0x03, 0x1b
        /*001e*/ 	.short	0x00ff


	//----- nvinfo : EIATTR_MERCURY_ISA_VERSION
	.align		4
        /*0020*/ 	.byte	0x03, 0x5f
        /*0022*/ 	.short	0x0101


	//----- nvinfo : EIATTR_VRC_CTA_INIT_COUNT
	.align		4
        /*0024*/ 	.byte	0x02, 0x4a
	.zero		1
	.zero		1


	//----- nvinfo : EIATTR_EXIT_INSTR_OFFSETS
	.align		4
        /*0028*/ 	.byte	0x04, 0x1c
        /*002a*/ 	.short	(.L_388 - .L_387)


	//   ....[0]....
.L_387:
        /*002c*/ 	.word	0x00000010


	//----- nvinfo : EIATTR_MAX_THREADS
	.align		4
.L_388:
        /*0030*/ 	.byte	0x04, 0x05
        /*0032*/ 	.short	(.L_390 - .L_389)
.L_389:
        /*0034*/ 	.word	0x00000100
        /*0038*/ 	.word	0x00000001
        /*003c*/ 	.word	0x00000001


	//----- nvinfo : EIATTR_CBANK_PARAM_SIZE
	.align		4
.L_390:
        /*0040*/ 	.byte	0x03, 0x19
        /*0042*/ 	.short	0x0270


	//----- nvinfo : EIATTR_PARAM_CBANK
	.align		4
        /*0044*/ 	.byte	0x04, 0x0a
        /*0046*/ 	.short	(.L_392 - .L_391)
	.align		4
.L_391:
        /*0048*/ 	.word	index@(.nv.constant0._ZN7cutlass13device_kernelIN5flash19enable_sm80_to_sm89INS1_16FlashAttnBwdSm80INS1_25CollectiveMainloopBwdSm80ILi1ELi1EN4cute5tupleIJNS5_1CILi64EEES8_NS7_ILi192EEEEEENS_10bfloat16_tEfNS_4arch4Sm80ELb0ELb0ELb0ELb1ELb1ELb0ELb0ELb0ELi2ELi2ELi2ELi2ELb1EEENS1_21CollectiveEpilogueBwdISA_SB_SD_Li256ELb1ELb0ELi4EEENS1_19SingleTileSchedulerILb1ELb0ELb0ELi64EEEEEEEEEvNT_6ParamsE)
        /*004c*/ 	.short	0x0380
        /*004e*/ 	.short	0x0270


	//----- nvinfo : EIATTR_SW_WAR
	.align		4
.L_392:
        /*0050*/ 	.byte	0x04, 0x36
        /*0052*/ 	.short	(.L_394 - .L_393)
.L_393:
        /*0054*/ 	.word	0x00000008
.L_394:


//--------------------- .nv.info._ZN7cutlass13device_kernelIN5flash19enable_sm80_to_sm89INS1_16FlashAttnBwdSm80INS1_25CollectiveMainloopBwdSm80ILi1ELi1EN4cute5tupleIJNS5_1CILi64EEES8_NS7_ILi192EEEEEENS_10bfloat16_tEfNS_4arch4Sm80ELb0ELb0ELb0ELb1ELb0ELb0ELb0ELb0ELi2ELi2ELi2ELi2ELb1EEENS1_24CollectiveEpilogueBwdGQAISA_fSD_Li256ELb1ELb0EEENS1_19SingleTileSchedulerILb1ELb0ELb0ELi64EEEEEEEEEvNT_6ParamsE --------------------------
	.section	.nv.info._ZN7cutlass13device_kernelIN5flash19enable_sm80_to_sm89INS1_16FlashAttnBwdSm80INS1_25CollectiveMainloopBwdSm80ILi1ELi1EN4cute5tupleIJNS5_1CILi64EEES8_NS7_ILi192EEEEEENS_10bfloat16_tEfNS_4arch4Sm80ELb0ELb0ELb0ELb1ELb0ELb0ELb0ELb0ELi2ELi2ELi2ELi2ELb1EEENS1_24CollectiveEpilogueBwdGQAISA_fSD_Li256ELb1ELb0EEENS1_19SingleTileSchedulerILb1ELb0ELb0ELi64EEEEEEEEEvNT_6ParamsE,"",@"SHT_CUDA_INFO"
	.sectionflags	@""
	.align	4


	//----- nvinfo : EIATTR_CUDA_API_VERSION
	.align		4
        /*0000*/ 	.byte	0x04, 0x37
        /*0002*/ 	.short	(.L_396 - .L_395)
.L_395:
        /*0004*/ 	.word	0x00000082


	//----- nvinfo : EIATTR_KPARAM_INFO
	.align		4
.L_396:
        /*0008*/ 	.byte	0x04, 0x17
        /*000a*/ 	.short	(.L_398 - .L_397)
.L_397:
        /*000c*/ 	.word	0x00000000
        /*0010*/ 	.short	0x0000
        /*0012*/ 	.short	0x0000
        /*0014*/ 	.byte	0x00, 0xf0, 0xe1, 0x09


	//----- nvinfo : EIATTR_SPARSE_MMA_MASK
	.align		4
.L_398:
        /*0018*/ 	.byte	0x03, 0x50
        /*001a*/ 	.short	0x0000


	//----- nvinfo : EIATTR_MAXREG_COUNT
	.align		4
        /*001c*/ 	.byte	0x03, 0x1b
        /*001e*/ 	.short	0x00ff


	//----- nvinfo : EIATTR_MERCURY_ISA_VERSION
	.align		4
        /*0020*/ 	.byte	0x03, 0x5f
        /*0022*/ 	.short	0x0101


	//----- nvinfo : EIATTR_VRC_CTA_INIT_COUNT
	.align		4
        /*0024*/ 	.byte	0x02, 0x4a
	.zero		1
	.zero		1


	//----- nvinfo : EIATTR_EXIT_INSTR_OFFSETS
	.align		4
        /*0028*/ 	.byte	0x04, 0x1c
        /*002a*/ 	.short	(.L_400 - .L_399)


	//   ....[0]....
.L_399:
        /*002c*/ 	.word	0x00000010


	//----- nvinfo : EIATTR_MAX_THREADS
	.align		4
.L_400:
        /*0030*/ 	.byte	0x04, 0x05
        /*0032*/ 	.short	(.L_402 - .L_401)
.L_401:
        /*0034*/ 	.word	0x00000100
        /*0038*/ 	.word	0x00000001
        /*003c*/ 	.word	0x00000001


	//----- nvinfo : EIATTR_CBANK_PARAM_SIZE
	.align		4
.L_402:
        /*0040*/ 	.byte	0x03, 0x19
        /*0042*/ 	.short	0x0278


	//----- nvinfo : EIATTR_PARAM_CBANK
	.align		4
        /*0044*/ 	.byte	0x04, 0x0a
        /*0046*/ 	.short	(.L_404 - .L_403)
	.align		4
.L_403:
        /*0048*/ 	.word	index@(.nv.constant0._ZN7cutlass13device_kernelIN5flash19enable_sm80_to_sm89INS1_16FlashAttnBwdSm80INS1_25CollectiveMainloopBwdSm80ILi1ELi1EN4cute5tupleIJNS5_1CILi64EEES8_NS7_ILi192EEEEEENS_10bfloat16_tEfNS_4arch4Sm80ELb0ELb0ELb0ELb1ELb0ELb0ELb0ELb0ELi2ELi2ELi2ELi2ELb1EEENS1_24CollectiveEpilogueBwdGQAISA_fSD_Li256ELb1ELb0EEENS1_19SingleTileSchedulerILb1ELb0ELb0ELi64EEEEEEEEEvNT_6ParamsE)
        /*004c*/ 	.short	0x0380
        /*004e*/ 	.short	0x0278


	//----- nvinfo : EIATTR_SW_WAR
	.align		4
.L_404:
        /*0050*/ 	.byte	0x04, 0x36
        /*0052*/ 	.short	(.L_406 - .L_405)
.L_405:
        /*0054*/ 	.word	0x00000008
.L_406:


//--------------------- .nv.info._ZN7cutlass13device_kernelIN5flash19enable_sm80_to_sm89INS1_16FlashAttnBwdSm80INS1_25CollectiveMainloopBwdSm80ILi1ELi1EN4cute5tupleIJNS5_1CILi64EEES8_NS7_ILi192EEEEEENS_10bfloat16_tEfNS_4arch4Sm80ELb0ELb0ELb0ELb1ELb1ELb0ELb0ELb0ELi2ELi2ELi2ELi2ELb1EEENS1_24CollectiveEpilogueBwdGQAISA_fSD_Li256ELb1ELb1EEENS1_19SingleTileSchedulerILb1ELb0ELb0ELi64EEEEEEEEEvNT_6ParamsE --------------------------
	.section	.nv.info._ZN7cutlass13device_kernelIN5flash19enable_sm80_to_sm89INS1_16FlashAttnBwdSm80INS1_25CollectiveMainloopBwdSm80ILi1ELi1EN4cute5tupleIJNS5_1CILi64EEES8_NS7_ILi192EEEEEENS_10bfloat16_tEfNS_4arch4Sm80ELb0ELb0ELb0ELb1ELb1ELb0ELb0ELb0ELi2ELi2ELi2ELi2ELb1EEENS1_24CollectiveEpilogueBwdGQAISA_fSD_Li256ELb1ELb1EEENS1_19SingleTileSchedulerILb1ELb0ELb0ELi64EEEEEEEEEvNT_6ParamsE,"",@"SHT_CUDA_INFO"
	.sectionflags	@""
	.align	4


	//----- nvinfo : EIATTR_CUDA_API_VERSION
	.align		4
        /*0000*/ 	.byte	0x04, 0x37
        /*0002*/ 	.short	(.L_408 - .L_407)
.L_407:
        /*0004*/ 	.word	0x00000082


	//----- nvinfo : EIATTR_KPARAM_INFO
	.align		4
.L_408:
        /*0008*/ 	.byte	0x04, 0x17
        /*000a*/ 	.short	(.L_410 - .L_409)
.L_409:
        /*000c*/ 	.word	0x00000000
        /*0010*/ 	.short	0x0000
        /*0012*/ 	.short	0x0000
        /*0014*/ 	.byte	0x00, 0xf0, 0xe1, 0x09


	//----- nvinfo : EIATTR_SPARSE_MMA_MASK
	.align		4
.L_410:
        /*0018*/ 	.byte	0x03, 0x50
        /*001a*/ 	.short	0x0000


	//----- nvinfo : EIATTR_MAXREG_COUNT
	.align		4
        /*001c*/ 	.byte	0x03, 0x1b
        /*001e*/ 	.short	0x00ff


	//----- nvinfo : EIATTR_MERCURY_ISA_VERSION
	.align		4
        /*0020*/ 	.byte	0x03, 0x5f
        /*0022*/ 	.short	0x0101


	//----- nvinfo : EIATTR_VRC_CTA_INIT_COUNT
	.align		4
        /*0024*/ 	.byte	0x02, 0x4a
	.zero		1
	.zero		1


	//----- nvinfo : EIATTR_EXIT_INSTR_OFFSETS
	.align		4
        /*0028*/ 	.byte	0x04, 0x1c
        /*002a*/ 	.short	(.L_412 - .L_411)


	//   ....[0]....
.L_411:
        /*002c*/ 	.word	0x00000010


	//----- nvinfo : EIATTR_MAX_THREADS
	.align		4
.L_412:
        /*0030*/ 	.byte	0x04, 0x05
        /*0032*/ 	.short	(.L_414 - .L_413)
.L_413:
        /*0034*/ 	.word	0x00000100
        /*0038*/ 	.word	0x00000001
        /*003c*/ 	.word	0x00000001


	//----- nvinfo : EIATTR_CBANK_PARAM_SIZE
	.align		4
.L_414:
        /*0040*/ 	.byte	0x03, 0x19
        /*0042*/ 	.short	0x0278


	//----- nvinfo : EIATTR_PARAM_CBANK
	.align		4
        /*0044*/ 	.byte	0x04, 0x0a
        /*0046*/ 	.short	(.L_416 - .L_415)
	.align		4
.L_415:
        /*0048*/ 	.word	index@(.nv.constant0._ZN7cutlass13device_kernelIN5flash19enable_sm80_to_sm89INS1_16FlashAttnBwdSm80INS1_25CollectiveMainloopBwdSm80ILi1ELi1EN4cute5tupleIJNS5_1CILi64EEES8_NS7_ILi192EEEEEENS_10bfloat16_tEfNS_4arch4Sm80ELb0ELb0ELb0ELb1ELb1ELb0ELb0ELb0ELi2ELi2ELi2ELi2ELb1EEENS1_24CollectiveEpilogueBwdGQAISA_fSD_Li256ELb1ELb1EEENS1_19SingleTileSchedulerILb1ELb0ELb0ELi64EEEEEEEEEvNT_6ParamsE)
        /*004c*/ 	.short	0x0380
        /*004e*/ 	.short	0x0278


	//----- nvinfo : EIATTR_SW_WAR
	.align		4
.L_416:
        /*0050*/ 	.byte	0x04, 0x36
        /*0052*/ 	.short	(.L_418 - .L_417)
.L_417:
        /*0054*/ 	.word	0x00000008
.L_418:


//--------------------- .nv.info._ZN7cutlass13device_kernelIN5flash19enable_sm80_to_sm89INS1_16FlashAttnBwdSm80INS1_25CollectiveMainloopBwdSm80ILi1ELi1EN4cute5tupleIJNS5_1CILi64EEES8_NS7_ILi192EEEEEENS_10bfloat16_tEfNS_4arch4Sm80ELb0ELb1ELb0ELb0ELb0ELb0ELb0ELb0ELi2ELi2ELi2ELi2ELb1EEENS1_21CollectiveEpilogueBwdISA_SB_SD_Li256ELb0ELb0ELi4EEENS1_19SingleTileSchedulerILb0ELb0ELb0ELi64EEEEEEEEEvNT_6ParamsE --------------------------
	.section	.nv.info._ZN7cutlass13device_kernelIN5flash19enable_sm80_to_sm89INS1_16FlashAttnBwdSm80INS1_25CollectiveMainloopBwdSm80ILi1ELi1EN4cute5tupleIJNS5_1CILi64EEES8_NS7_ILi192EEEEEENS_10bfloat16_tEfNS_4arch4Sm80ELb0ELb1ELb0ELb0ELb0ELb0ELb0ELb0ELi2ELi2ELi2ELi2ELb1EEENS1_21CollectiveEpilogueBwdISA_SB_SD_Li256ELb0ELb0ELi4EEENS1_19SingleTileSchedulerILb0ELb0ELb0ELi64EEEEEEEEEvNT_6ParamsE,"",@"SHT_CUDA_INFO"
	.sectionflags	@""
	.align	4


	//----- nvinfo : EIATTR_CUDA_API_VERSION
	.align		4
        /*0000*/ 	.byte	0x04, 0x37
        /*0002*/ 	.short	(.L_420 - .L_419)
.L_419:
        /*0004*/ 	.word	0x00000082


	//----- nvinfo : EIATTR_KPARAM_INFO
	.align		4
.L_420:
        /*0008*/ 	.byte	0x04, 0x17
        /*000a*/ 	.short	(.L_422 - .L_421)
.L_421:
        /*000c*/ 	.word	0x00000000
        /*0010*/ 	.short	0x0000
        /*0012*/ 	.short	0x0000
        /*0014*/ 	.byte	0x00, 0xf0, 0xc1, 0x09


	//----- nvinfo : EIATTR_SPARSE_MMA_MASK
	.align		4
.L_422:
        /*0018*/ 	.byte	0x03, 0x50
        /*001a*/ 	.short	0x0000


	//----- nvinfo : EIATTR_MAXREG_COUNT
	.align		4
        /*001c*/ 	.byte	0x03, 0x1b
        /*001e*/ 	.short	0x00ff


	//----- nvinfo : EIATTR_MERCURY_ISA_VERSION
	.align		4
        /*0020*/ 	.byte	0x03, 0x5f
        /*0022*/ 	.short	0x0101


	//----- nvinfo : EIATTR_VRC_CTA_INIT_COUNT
	.align		4
        /*0024*/ 	.byte	0x02, 0x4a
	.zero		1
	.zero		1


	//----- nvinfo : EIATTR_EXIT_INSTR_OFFSETS
	.align		4
        /*0028*/ 	.byte	0x04, 0x1c
        /*002a*/ 	.short	(.L_424 - .L_423)


	//   ....[0]....
.L_423:
        /*002c*/ 	.word	0x00000010


	//----- nvinfo : EIATTR_MAX_THREADS
	.align		4
.L_424:
        /*0030*/ 	.byte	0x04, 0x05
        /*0032*/ 	.short	(.L_426 - .L_425)
.L_425:
        /*0034*/ 	.word	0x00000100
        /*0038*/ 	.word	0x00000001
        /*003c*/ 	.word	0x00000001


	//----- nvinfo : EIATTR_CBANK_PARAM_SIZE
	.align		4
.L_426:
        /*0040*/ 	.byte	0x03, 0x19
        /*0042*/ 	.short	0x0270


	//----- nvinfo : EIATTR_PARAM_CBANK
	.align		4
        /*0044*/ 	.byte	0x04, 0x0a
        /*0046*/ 	.short	(.L_428 - .L_427)
	.align		4
.L_427:
        /*0048*/ 	.word	index@(.nv.constant0._ZN7cutlass13device_kernelIN5flash19enable_sm80_to_sm89INS1_16FlashAttnBwdSm80INS1_25CollectiveMainloopBwdSm80ILi1ELi1EN4cute5tupleIJNS5_1CILi64EEES8_NS7_ILi192EEEEEENS_10bfloat16_tEfNS_4arch4Sm80ELb0ELb1ELb0ELb0ELb0ELb0ELb0ELb0ELi2ELi2ELi2ELi2ELb1EEENS1_21CollectiveEpilogueBwdISA_SB_SD_Li256ELb0ELb0ELi4EEENS1_19SingleTileSchedulerILb0ELb0ELb0ELi64EEEEEEEEEvNT_6ParamsE)
        /*004c*/ 	.short	0x0380
        /*004e*/ 	.short	0x0270


	//----- nvinfo : EIATTR_SW_WAR
	.align		4
.L_428:
        /*0050*/ 	.byte	0x04, 0x36
        /*0052*/ 	.short	(.L_430 - .L_429)
.L_429:
        /*0054*/ 	.word	0x00000008
.L_430:


//--------------------- .nv.info._ZN7cutlass13device_kernelIN5flash19enable_sm80_to_sm89INS1_16FlashAttnBwdSm80INS1_25CollectiveMainloopBwdSm80ILi1ELi1EN4cute5tupleIJNS5_1CILi64EEES8_NS7_ILi192EEEEEENS_10bfloat16_tEfNS_4arch4Sm80ELb0ELb1ELb0ELb0ELb1ELb0ELb0ELb0ELi2ELi2ELi2ELi2ELb1EEENS1_21CollectiveEpilogueBwdISA_SB_SD_Li256ELb0ELb0ELi4EEENS1_19SingleTileSchedulerILb0ELb0ELb0ELi64EEEEEEEEEvNT_6ParamsE --------------------------
	.section	.nv.info._ZN7cutlass13device_kernelIN5flash19enable_sm80_to_sm89INS1_16FlashAttnBwdSm80INS1_25CollectiveMainloopBwdSm80ILi1ELi1EN4cute5tupleIJNS5_1CILi64EEES8_NS7_ILi192EEEEEENS_10bfloat16_tEfNS_4arch4Sm80ELb0ELb1ELb0ELb0ELb1ELb0ELb0ELb0ELi2ELi2ELi2ELi2ELb1EEENS1_21CollectiveEpilogueBwdISA_SB_SD_Li256ELb0ELb0ELi4EEENS1_19SingleTileSchedulerILb0ELb0ELb0ELi64EEEEEEEEEvNT_6ParamsE,"",@"SHT_CUDA_INFO"
	.sectionflags	@""
	.align	4


	//----- nvinfo : EIATTR_CUDA_API_VERSION
	.align		4
        /*0000*/ 	.byte	0x04, 0x37
        /*0002*/ 	.short	(.L_432 - .L_431)
.L_431:
        /*0004*/ 	.word	0x00000082


	//----- nvinfo : EIATTR_KPARAM_INFO
	.align		4
.L_432:
        /*0008*/ 	.byte	0x04, 0x17
        /*000a*/ 	.short	(.L_434 - .L_433)
.L_433:
        /*000c*/ 	.word	0x00000000
        /*0010*/ 	.short	0x0000
        /*0012*/ 	.short	0x0000
        /*0014*/ 	.byte	0x00, 0xf0, 0xc1, 0x09


	//----- nvinfo : EIATTR_SPARSE_MMA_MASK
	.align		4
.L_434:
        /*0018*/ 	.byte	0x03, 0x50
        /*001a*/ 	.short	0x0000


	//----- nvinfo : EIATTR_MAXREG_COUNT
	.align		4
        /*001c*/ 	.byte	0x03, 0x1b
        /*001e*/ 	.short	0x00ff


	//----- nvinfo : EIATTR_MERCURY_ISA_VERSION
	.align		4
        /*0020*/ 	.byte	0x03, 0x5f
        /*0022*/ 	.short	0x0101


	//----- nvinfo : EIATTR_VRC_CTA_INIT_COUNT
	.align		4
        /*0024*/ 	.byte	0x02, 0x4a
	.zero		1
	.zero		1


	//----- nvinfo : EIATTR_EXIT_INSTR_OFFSETS
	.align		4
        /*0028*/ 	.byte	0x04, 0x1c
        /*002a*/ 	.short	(.L_436 - .L_435)


	//   ....[0]....
.L_435:
        /*002c*/ 	.word	0x00000010


	//----- nvinfo : EIATTR_MAX_THREADS
	.align		4
.L_436:
        /*0030*/ 	.byte	0x04, 0x05
        /*0032*/ 	.short	(.L_438 - .L_437)
.L_437:
        /*0034*/ 	.word	0x00000100
        /*0038*/ 	.word	0x00000001
        /*003c*/ 	.word	0x00000001


	//----- nvinfo : EIATTR_CBANK_PARAM_SIZE
	.align		4
.L_438:
        /*0040*/ 	.byte	0x03, 0x19
        /*0042*/ 	.short	0x0270


	//----- nvinfo : EIATTR_PARAM_CBANK
	.align		4
        /*0044*/ 	.byte	0x04, 0x0a
        /*0046*/ 	.short	(.L_440 - .L_439)
	.align		4
.L_439:
        /*0048*/ 	.word	index@(.nv.constant0._ZN7cutlass13device_kernelIN5flash19enable_sm80_to_sm89INS1_16FlashAttnBwdSm80INS1_25CollectiveMainloopBwdSm80ILi1ELi1EN4cute5tupleIJNS5_1CILi64EEES8_NS7_ILi192EEEEEENS_10bfloat16_tEfNS_4arch4Sm80ELb0ELb1ELb0ELb0ELb1ELb0ELb0ELb0ELi2ELi2ELi2ELi2ELb1EEENS1_21CollectiveEpilogueBwdISA_SB_SD_Li256ELb0ELb0ELi4EEENS1_19SingleTileSchedulerILb0ELb0ELb0ELi64EEEEEEEEEvNT_6ParamsE)
        /*004c*/ 	.short	0x0380
        /*004e*/ 	.short	0x0270


	//----- nvinfo : EIATTR_SW_WAR
	.align		4
.L_440:
        /*0050*/ 	.byte	0x04, 0x36
        /*0052*/ 	.short	(.L_442 - .L_441)
.L_441:
        /*0054*/ 	.word	0x00000008
.L_442:


//--------------------- .nv.info._ZN7cutlass13device_kernelIN5flash19enable_sm80_to_sm89INS1_16FlashAttnBwdSm80INS1_25CollectiveMainloopBwdSm80ILi1ELi1EN4cute5tupleIJNS5_1CILi64EEES8_NS7_ILi192EEEEEENS_10bfloat16_tEfNS_4arch4Sm80ELb0ELb1ELb0ELb0ELb0ELb0ELb0ELb0ELi2ELi2ELi2ELi2ELb1EEENS1_24CollectiveEpilogueBwdGQAISA_fSD_Li256ELb0ELb0EEENS1_19SingleTileSchedulerILb0ELb0ELb0ELi64EEEEEEEEEvNT_6ParamsE --------------------------
	.section	.nv.info._ZN7cutlass13device_kernelIN5flash19enable_sm80_to_sm89INS1_16FlashAttnBwdSm80INS1_25CollectiveMainloopBwdSm80ILi1ELi1EN4cute5tupleIJNS5_1CILi64EEES8_NS7_ILi192EEEEEENS_10bfloat16_tEfNS_4arch4Sm80ELb0ELb1ELb0ELb0ELb0ELb0ELb0ELb0ELi2ELi2ELi2ELi2ELb1EEENS1_24CollectiveEpilogueBwdGQAISA_fSD_Li256ELb0ELb0EEENS1_19SingleTileSchedulerILb0ELb0ELb0ELi64EEEEEEEEEvNT_6ParamsE,"",@"SHT_CUDA_INFO"
	.sectionflags	@""
	.align	4


	//----- nvinfo : EIATTR_CUDA_API_VERSION
	.align		4
        /*0000*/ 	.byte	0x04, 0x37
        /*0002*/ 	.short	(.L_444 - .L_443)
.L_443:
        /*0004*/ 	.word	0x00000082


	//----- nvinfo : EIATTR_KPARAM_INFO
	.align		4
.L_444:
        /*0008*/ 	.byte	0x04, 0x17
        /*000a*/ 	.short	(.L_446 - .L_445)
.L_445:
        /*000c*/ 	.word	0x00000000
        /*0010*/ 	.short	0x0000
        /*0012*/ 	.short	0x0000
        /*0014*/ 	.byte	0x00, 0xf0, 0xe1, 0x09


	//----- nvinfo : EIATTR_SPARSE_MMA_MASK
	.align		4
.L_446:
        /*0018*/ 	.byte	0x03, 0x50
        /*001a*/ 	.short	0x0000


	//----- nvinfo : EIATTR_MAXREG_COUNT
	.align		4
        /*001c*/ 	.byte	0x03, 0x1b
        /*001e*/ 	.short	0x00ff


	//----- nvinfo : EIATTR_MERCURY_ISA_VERSION
	.align		4
        /*0020*/ 	.byte	0x03, 0x5f
        /*0022*/ 	.short	0x0101


	//----- nvinfo : EIATTR_VRC_CTA_INIT_COUNT
	.align		4
        /*0024*/ 	.byte	0x02, 0x4a
	.zero		1
	.zero		1


	//----- nvinfo : EIATTR_EXIT_INSTR_OFFSETS
	.align		4
        /*0028*/ 	.byte	0x04, 0x1c
        /*002a*/ 	.short	(.L_448 - .L_447)


	//   ....[0]....
.L_447:
        /*002c*/ 	.word	0x00000010


	//----- nvinfo : EIATTR_MAX_THREADS
	.align		4
.L_448:
        /*0030*/ 	.byte	0x04, 0x05
        /*0032*/ 	.short	(.L_450 - .L_449)
.L_449:
        /*0034*/ 	.word	0x00000100
        /*0038*/ 	.word	0x00000001
        /*003c*/ 	.word	0x00000001


	//----- nvinfo : EIATTR_CBANK_PARAM_SIZE
	.align		4
.L_450:
        /*0040*/ 	.byte	0x03, 0x19
        /*0042*/ 	.short	0x0278


	//----- nvinfo : EIATTR_PARAM_CBANK
	.align		4
        /*0044*/ 	.byte	0x04, 0x0a
        /*0046*/ 	.short	(.L_452 - .L_451)
	.align		4
.L_451:
        /*0048*/ 	.word	index@(.nv.constant0._ZN7cutlass13device_kernelIN5flash19enable_sm80_to_sm89INS1_16FlashAttnBwdSm80INS1_25CollectiveMainloopBwdSm80ILi1ELi1EN4cute5tupleIJNS5_1CILi64EEES8_NS7_ILi192EEEEEENS_10bfloat16_tEfNS_4arch4Sm80ELb0ELb1ELb0ELb0ELb0ELb0ELb0ELb0ELi2ELi2ELi2ELi2ELb1EEENS1_24CollectiveEpilogueBwdGQAISA_fSD_Li256ELb0ELb0EEENS1_19SingleTileSchedulerILb0ELb0ELb0ELi64EEEEEEEEEvNT_6ParamsE)
        /*004c*/ 	.short	0x0380
        /*004e*/ 	.short	0x0278


	//----- nvinfo : EIATTR_SW_WAR
	.align		4
.L_452:
        /*0050*/ 	.byte	0x04, 0x36
        /*0052*/ 	.short	(.L_454 - .L_453)
.L_453:
        /*0054*/ 	.word	0x00000008
.L_454:


//--------------------- .nv.info._ZN7cutlass13device_kernelIN5flash19enable_sm80_to_sm89INS1_16FlashAttnBwdSm80INS1_25CollectiveMainloopBwdSm80ILi1ELi1EN4cute5tupleIJNS5_1CILi64EEES8_NS7_ILi192EEEEEENS_10bfloat16_tEfNS_4arch4Sm80ELb0ELb1ELb0ELb0ELb1ELb0ELb0ELb0ELi2ELi2ELi2ELi2ELb1EEENS1_24CollectiveEpilogueBwdGQAISA_fSD_Li256ELb0ELb1EEENS1_19SingleTileSchedulerILb0ELb0ELb0ELi64EEEEEEEEEvNT_6ParamsE --------------------------
	.section	.nv.info._ZN7cutlass13device_kernelIN5flash19enable_sm80_to_sm89INS1_16FlashAttnBwdSm80INS1_25CollectiveMainloopBwdSm80ILi1ELi1EN4cute5tupleIJNS5_1CILi64EEES8_NS7_ILi192EEEEEENS_10bfloat16_tEfNS_4arch4Sm80ELb0ELb1ELb0ELb0ELb1ELb0ELb0ELb0ELi2ELi2ELi2ELi2ELb1EEENS1_24CollectiveEpilogueBwdGQAISA_fSD_Li256ELb0ELb1EEENS1_19SingleTileSchedulerILb0ELb0ELb0ELi64EEEEEEEEEvNT_6ParamsE,"",@"SHT_CUDA_INFO"
	.sectionflags	@""
	.align	4


	//----- nvinfo : EIATTR_CUDA_API_VERSION
	.align		4
        /*0000*/ 	.byte	0x04, 0x37
        /*0002*/ 	.short	(.L_456 - .L_455)
.L_455:
        /*0004*/ 	.word	0x00000082


	//----- nvinfo : EIATTR_KPARAM_INFO
	.align		4
.L_456:
        /*0008*/ 	.byte	0x04, 0x17
        /*000a*/ 	.short	(.L_458 - .L_457)
.L_457:
        /*000c*/ 	.word	0x00000000
        /*0010*/ 	.short	0x0000
        /*0012*/ 	.short	0x0000
        /*0014*/ 	.byte	0x00, 0xf0, 0xe1, 0x09


	//----- nvinfo : EIATTR_SPARSE_MMA_MASK
	.align		4
.L_458:
        /*0018*/ 	.byte	0x03, 0x50
        /*001a*/ 	.short	0x0000


	//----- nvinfo : EIATTR_MAXREG_COUNT
	.align		4
        /*001c*/ 	.byte	0x03, 0x1b
        /*001e*/ 	.short	0x00ff


	//----- nvinfo : EIATTR_MERCURY_ISA_VERSION
	.align		4
        /*0020*/ 	.byte	0x03, 0x5f
        /*0022*/ 	.short	0x0101


	//----- nvinfo : EIATTR_VRC_CTA_INIT_COUNT
	.align		4
        /*0024*/ 	.byte	0x02, 0x4a
	.zero		1
	.zero		1


	//----- nvinfo : EIATTR_EXIT_INSTR_OFFSETS
	.align		4
        /*0028*/ 	.byte	0x04, 0x1c
        /*002a*/ 	.short	(.L_460 - .L_459)


	//   ....[0]....
.L_459:
        /*002c*/ 	.word	0x00000010


	//----- nvinfo : EIATTR_MAX_THREADS
	.align		4
.L_460:
        /*0030*/ 	.byte	0x04, 0x05
        /*0032*/ 	.short	(.L_462 - .L_461)
.L_461:
        /*0034*/ 	.word	0x00000100
        /*0038*/ 	.word	0x00000001
        /*003c*/ 	.word	0x00000001


	//----- nvinfo : EIATTR_CBANK_PARAM_SIZE
	.align		4
.L_462:
        /*0040*/ 	.byte	0x03, 0x19
        /*0042*/ 	.short	0x0278


	//----- nvinfo : EIATTR_PARAM_CBANK
	.align		4
        /*0044*/ 	.byte	0x04, 0x0a
        /*0046*/ 	.short	(.L_464 - .L_463)
	.align		4
.L_463:
        /*0048*/ 	.word	index@(.nv.constant0._ZN7cutlass13device_kernelIN5flash19enable_sm80_to_sm89INS1_16FlashAttnBwdSm80INS1_25CollectiveMainloopBwdSm80ILi1ELi1EN4cute5tupleIJNS5_1CILi64EEES8_NS7_ILi192EEEEEENS_10bfloat16_tEfNS_4arch4Sm80ELb0ELb1ELb0ELb0ELb1ELb0ELb0ELb0ELi2ELi2ELi2ELi2ELb1EEENS1_24CollectiveEpilogueBwdGQAISA_fSD_Li256ELb0ELb1EEENS1_19SingleTileSchedulerILb0ELb0ELb0ELi64EEEEEEEEEvNT_6ParamsE)
        /*004c*/ 	.short	0x0380
        /*004e*/ 	.short	0x0278


	//----- nvinfo : EIATTR_SW_WAR
	.align		4
.L_464:
        /*0050*/ 	.byte	0x04, 0x36
        /*0052*/ 	.short	(.L_466 - .L_465)
.L_465:
        /*0054*/ 	.word	0x00000008
.L_466:


//--------------------- .nv.info._ZN7cutlass13device_kernelIN5flash19enable_sm80_to_sm89INS1_16FlashAttnBwdSm80INS1_25CollectiveMainloopBwdSm80ILi1ELi1EN4cute5tupleIJNS5_1CILi64EEES8_NS7_ILi192EEEEEENS_10bfloat16_tEfNS_4arch4Sm80ELb0ELb1ELb0ELb1ELb0ELb0ELb0ELb0ELi2ELi2ELi2ELi2ELb1EEENS1_21CollectiveEpilogueBwdISA_SB_SD_Li256ELb1ELb0ELi4EEENS1_19SingleTileSchedulerILb1ELb0ELb0ELi64EEEEEEEEEvNT_6ParamsE --------------------------
	.section	.nv.info._ZN7cutlass13device_kernelIN5flash19enable_sm80_to_sm89INS1_16FlashAttnBwdSm80INS1_25CollectiveMainloopBwdSm80ILi1ELi1EN4cute5tupleIJNS5_1CILi64EEES8_NS7_ILi192EEEEEENS_10bfloat16_tEfNS_4arch4Sm80ELb0ELb1ELb0ELb1ELb0ELb0ELb0ELb0ELi2ELi2ELi2ELi2ELb1EEENS1_21CollectiveEpilogueBwdISA_SB_SD_Li256ELb1ELb0ELi4EEENS1_19SingleTileSchedulerILb1ELb0ELb0ELi64EEEEEEEEEvNT_6ParamsE,"",@"SHT_CUDA_INFO"
	.sectionflags	@""
	.align	4


	//----- nvinfo : EIATTR_CUDA_API_VERSION
	.align		4
        /*0000*/ 	.byte	0x04, 0x37
        /*0002*/ 	.short	(.L_468 - .L_467)
.L_467:
        /*0004*/ 	.word	0x00000082


	//----- nvinfo : EIATTR_KPARAM_INFO
	.align		4
.L_468:
        /*0008*/ 	.byte	0x04, 0x17
        /*000a*/ 	.short	(.L_470 - .L_469)
.L_469:
        /*000c*/ 	.word	0x00000000
        /*0010*/ 	.short	0x0000
        /*0012*/ 	.short	0x0000
        /*0014*/ 	.byte	0x00, 0xf0, 0xc1, 0x09


	//----- nvinfo : EIATTR_SPARSE_MMA_MASK
	.align		4
.L_470:
        /*0018*/ 	.byte	0x03, 0x50
        /*001a*/ 	.short	0x0000


	//----- nvinfo : EIATTR_MAXREG_COUNT
	.align		4
        /*001c*/ 	.byte	0x03, 0x1b
        /*001e*/ 	.short	0x00ff


	//----- nvinfo : EIATTR_MERCURY_ISA_VERSION
	.align		4
        /*0020*/ 	.byte	0x03, 0x5f
        /*0022*/ 	.short	0x0101


	//----- nvinfo : EIATTR_VRC_CTA_INIT_COUNT
	.align		4
        /*0024*/ 	.byte	0x02, 0x4a
	.zero		1
	.zero		1


	//----- nvinfo : EIATTR_EXIT_INSTR_OFFSETS
	.align		4
        /*0028*/ 	.byte	0x04, 0x1c
        /*002a*/ 	.short	(.L_472 - .L_471)


	//   ....[0]....
.L_471:
        /*002c*/ 	.word	0x00000010


	//----- nvinfo : EIATTR_MAX_THREADS
	.align		4
.L_472:
        /*0030*/ 	.byte	0x04, 0x05
        /*0032*/ 	.short	(.L_474 - .L_473)
.L_473:
        /*0034*/ 	.word	0x00000100
        /*0038*/ 	.word	0x00000001
        /*003c*/ 	.word	0x00000001


	//----- nvinfo : EIATTR_CBANK_PARAM_SIZE
	.align		4
.L_474:
        /*0040*/ 	.byte	0x03, 0x19
        /*0042*/ 	.short	0x0270


	//----- nvinfo : EIATTR_PARAM_CBANK
	.align		4
        /*0044*/ 	.byte	0x04, 0x0a
        /*0046*/ 	.short	(.L_476 - .L_475)
	.align		4
.L_475:
        /*0048*/ 	.word	index@(.nv.constant0._ZN7cutlass13device_kernelIN5flash19enable_sm80_to_sm89INS1_16FlashAttnBwdSm80INS1_25CollectiveMainloopBwdSm80ILi1ELi1EN4cute5tupleIJNS5_1CILi64EEES8_NS7_ILi192EEEEEENS_10bfloat16_tEfNS_4arch4Sm80ELb0ELb1ELb0ELb1ELb0ELb0ELb0ELb0ELi2ELi2ELi2ELi2ELb1EEENS1_21CollectiveEpilogueBwdISA_SB_SD_Li256ELb1ELb0ELi4EEENS1_19SingleTileSchedulerILb1ELb0ELb0ELi64EEEEEEEEEvNT_6ParamsE)
        /*004c*/ 	.short	0x0380
        /*004e*/ 	.short	0x0270


	//----- nvinfo : EIATTR_SW_WAR
	.align		4
.L_476:
        /*0050*/ 	.byte	0x04, 0x36
        /*0052*/ 	.short	(.L_478 - .L_477)
.L_477:
        /*0054*/ 	.word	0x00000008
.L_478:


//--------------------- .nv.info._ZN7cutlass13device_kernelIN5flash19enable_sm80_to_sm89INS1_16FlashAttnBwdSm80INS1_25CollectiveMainloopBwdSm80ILi1ELi1EN4cute5tupleIJNS5_1CILi64EEES8_NS7_ILi192EEEEEENS_10bfloat16_tEfNS_4arch4Sm80ELb0ELb1ELb0ELb1ELb1ELb0ELb0ELb0ELi2ELi2ELi2ELi2ELb1EEENS1_21CollectiveEpilogueBwdISA_SB_SD_Li256ELb1ELb0ELi4EEENS1_19SingleTileSchedulerILb1ELb0ELb0ELi64EEEEEEEEEvNT_6ParamsE --------------------------
	.section	.nv.info._ZN7cutlass13device_kernelIN5flash19enable_sm80_to_sm89INS1_16FlashAttnBwdSm80INS1_25CollectiveMainloopBwdSm80ILi1ELi1EN4cute5tupleIJNS5_1CILi64EEES8_NS7_ILi192EEEEEENS_10bfloat16_tEfNS_4arch4Sm80ELb0ELb1ELb0ELb1ELb1ELb0ELb0ELb0ELi2ELi2ELi2ELi2ELb1EEENS1_21CollectiveEpilogueBwdISA_SB_SD_Li256ELb1ELb0ELi4EEENS1_19SingleTileSchedulerILb1ELb0ELb0ELi64EEEEEEEEEvNT_6ParamsE,"",@"SHT_CUDA_INFO"
	.sectionflags	@""
	.align	4


	//----- nvinfo : EIATTR_CUDA_API_VERSION
	.align		4
        /*0000*/ 	.byte	0x04, 0x37
        /*0002*/ 	.short	(.L_480 - .L_479)
.L_479:
        /*0004*/ 	.word	0x00000082


	//----- nvinfo : EIATTR_KPARAM_INFO
	.align		4
.L_480:
        /*0008*/ 	.byte	0x04, 0x17
        /*000a*/ 	.short	(.L_482 - .L_481)
.L_481:
        /*000c*/ 	.word	0x00000000
        /*0010*/ 	.short	0x0000
        /*0012*/ 	.short	0x0000
        /*0014*/ 	.byte	0x00, 0xf0, 0xc1, 0x09


	//----- nvinfo : EIATTR_SPARSE_MMA_MASK
	.align		4
.L_482:
        /*0018*/ 	.byte	0x03, 0x50
        /*001a*/ 	.short	0x0000


	//----- nvinfo : EIATTR_MAXREG_COUNT
	.align		4
        /*001c*/ 	.byte	0x03, 0x1b
        /*001e*/ 	.short	0x00ff


	//----- nvinfo : EIATTR_MERCURY_ISA_VERSION
	.align		4
        /*0020*/ 	.byte	0x03, 0x5f
        /*0022*/ 	.short	0x0101


	//----- nvinfo : EIATTR_VRC_CTA_INIT_COUNT
	.align		4
        /*0024*/ 	.byte	0x02, 0x4a
	.zero		1
	.zero		1


	//----- nvinfo : EIATTR_EXIT_INSTR_OFFSETS
	.align		4
        /*0028*/ 	.byte	0x04, 0x1c
        /*002a*/ 	.short	(.L_484 - .L_483)


	//   ....[0]....
.L_483:
        /*002c*/ 	.word	0x00000010


	//----- nvinfo : EIATTR_MAX_THREADS
	.align		4
.L_484:
        /*0030*/ 	.byte	0x04, 0x05
        /*0032*/ 	.short	(.L_486 - .L_485)
.L_485:
        /*0034*/ 	.word	0x00000100
        /*0038*/ 	.word	0x00000001
        /*003c*/ 	.word	0x00000001


	//----- nvinfo : EIATTR_CBANK_PARAM_SIZE
	.align		4
.L_486:
        /*0040*/ 	.byte	0x03, 0x19
        /*0042*/ 	.short	0x0270


	//----- nvinfo : EIATTR_PARAM_CBANK
	.align		4
        /*0044*/ 	.byte	0x04, 0x0a
        /*0046*/ 	.short	(.L_488 - .L_487)
	.align		4
.L_487:
        /*0048*/ 	.word	index@(.nv.constant0._ZN7cutlass13device_kernelIN5flash19enable_sm80_to_sm89INS1_16FlashAttnBwdSm80INS1_25CollectiveMainloopBwdSm80ILi1ELi1EN4cute5tupleIJNS5_1CILi64EEES8_NS7_ILi192EEEEEENS_10bfloat16_tEfNS_4arch4Sm80ELb0ELb1ELb0ELb1ELb1ELb0ELb0ELb0ELi2ELi2ELi2ELi2ELb1EEENS1_21CollectiveEpilogueBwdISA_SB_SD_Li256ELb1ELb0ELi4EEENS1_19SingleTileSchedulerILb1ELb0ELb0ELi64EEEEEEEEEvNT_6ParamsE)
        /*004c*/ 	.short	0x0380
        /*004e*/ 	.short	0x0270


	//----- nvinfo : EIATTR_SW_WAR
	.align		4
.L_488:
        /*0050*/ 	.byte	0x04, 0x36
        /*0052*/ 	.short	(.L_490 - .L_489)
.L_489:
        /*0054*/ 	.word	0x00000008
.L_490:


//--------------------- .nv.info._ZN7cutlass13device_kernelIN5flash19enable_sm80_to_sm89INS1_16FlashAttnBwdSm80INS1_25CollectiveMainloopBwdSm80ILi1ELi1EN4cute5tupleIJNS5_1CILi64EEES8_NS7_ILi192EEEEEENS_10bfloat16_tEfNS_4arch4Sm80ELb0ELb1ELb0ELb1ELb0ELb0ELb0ELb0ELi2ELi2ELi2ELi2ELb1EEENS1_24CollectiveEpilogueBwdGQAISA_fSD_Li256ELb1ELb0EEENS1_19SingleTileSchedulerILb1ELb0ELb0ELi64EEEEEEEEEvNT_6ParamsE --------------------------
	.section	.nv.info._ZN7cutlass13device_kernelIN5flash19enable_sm80_to_sm89INS1_16FlashAttnBwdSm80INS1_25CollectiveMainloopBwdSm80ILi1ELi1EN4cute5tupleIJNS5_1CILi64EEES8_NS7_ILi192EEEEEENS_10bfloat16_tEfNS_4arch4Sm80ELb0ELb1ELb0ELb1ELb0ELb0ELb0ELb0ELi2ELi2ELi2ELi2ELb1EEENS1_24CollectiveEpilogueBwdGQAISA_fSD_Li256ELb1ELb0EEENS1_19SingleTileSchedulerILb1ELb0ELb0ELi64EEEEEEEEEvNT_6ParamsE,"",@"SHT_CUDA_INFO"
	.sectionflags	@""
	.align	4


	//----- nvinfo : EIATTR_CUDA_API_VERSION
	.align		4
        /*0000*/ 	.byte	0x04, 0x37
        /*0002*/ 	.short	(.L_492 - .L_491)
.L_491:
        /*0004*/ 	.word	0x00000082


	//----- nvinfo : EIATTR_KPARAM_INFO
	.align		4
.L_492:
        /*0008*/ 	.byte	0x04, 0x17
        /*000a*/ 	.short	(.L_494 - .L_493)
.L_493:
        /*000c*/ 	.word	0x00000000
        /*0010*/ 	.short	0x0000
        /*0012*/ 	.short	0x0000
        /*0014*/ 	.byte	0x00, 0xf0, 0xe1, 0x09


	//----- nvinfo : EIATTR_SPARSE_MMA_MASK
	.align		4
.L_494:
        /*0018*/ 	.byte	0x03, 0x50
        /*001a*/ 	.short	0x0000


	//----- nvinfo : EIATTR_MAXREG_COUNT
	.align		4
        /*001c*/ 	.byte	0x03, 0x1b
        /*001e*/ 	.short	0x00ff


	//----- nvinfo : EIATTR_MERCURY_ISA_VERSION
	.align		4
        /*0020*/ 	.byte	0x03, 0x5f
        /*0022*/ 	.short	0x0101


	//----- nvinfo : EIATTR_VRC_CTA_INIT_COUNT
	.align		4
        /*0024*/ 	.byte	0x02, 0x4a
	.zero		1
	.zero		1


	//----- nvinfo : EIATTR_EXIT_INSTR_OFFSETS
	.align		4
        /*0028*/ 	.byte	0x04, 0x1c
        /*002a*/ 	.short	(.L_496 - .L_495)


	//   ....[0]....
.L_495:
        /*002c*/ 	.word	0x00000010


	//----- nvinfo : EIATTR_MAX_THREADS
	.align		4
.L_496:
        /*0030*/ 	.byte	0x04, 0x05
        /*0032*/ 	.short	(.L_498 - .L_497)
.L_497:
        /*0034*/ 	.word	0x00000100
        /*0038*/ 	.word	0x00000001
        /*003c*/ 	.word	0x00000001


	//----- nvinfo : EIATTR_CBANK_PARAM_SIZE
	.align		4
.L_498:
        /*0040*/ 	.byte	0x03, 0x19
        /*0042*/ 	.short	0x0278


	//----- nvinfo : EIATTR_PARAM_CBANK
	.align		4
        /*0044*/ 	.byte	0x04, 0x0a
        /*0046*/ 	.short	(.L_500 - .L_499)
	.align		4
.L_499:
        /*0048*/ 	.word	index@(.nv.constant0._ZN7cutlass13device_kernelIN5flash19enable_sm80_to_sm89INS1_16FlashAttnBwdSm80INS1_25CollectiveMainloopBwdSm80ILi1ELi1EN4cute5tupleIJNS5_1CILi64EEES8_NS7_ILi192EEEEEENS_10bfloat16_tEfNS_4arch4Sm80ELb0ELb1ELb0ELb1ELb0ELb0ELb0ELb0ELi2ELi2ELi2ELi2ELb1EEENS1_24CollectiveEpilogueBwdGQAISA_fSD_Li256ELb1ELb0EEENS1_19SingleTileSchedulerILb1ELb0ELb0ELi64EEEEEEEEEvNT_6ParamsE)
        /*004c*/ 	.short	0x0380
        /*004e*/ 	.short	0x0278


	//----- nvinfo : EIATTR_SW_WAR
	.align		4
.L_500:
        /*0050*/ 	.byte	0x04, 0x36
        /*0052*/ 	.short	(.L_502 - .L_501)
.L_501:
        /*0054*/ 	.word	0x00000008
.L_502:


//--------------------- .nv.info._ZN7cutlass13device_kernelIN5flash19enable_sm80_to_sm89INS1_16FlashAttnBwdSm80INS1_25CollectiveMainloopBwdSm80ILi1ELi1EN4cute5tupleIJNS5_1CILi64EEES8_NS7_ILi192EEEEEENS_10bfloat16_tEfNS_4arch4Sm80ELb0ELb1ELb0ELb1ELb1ELb0ELb0ELb0ELi2ELi2ELi2ELi2ELb1EEENS1_24CollectiveEpilogueBwdGQAISA_fSD_Li256ELb1ELb1EEENS1_19SingleTileSchedulerILb1ELb0ELb0ELi64EEEEEEEEEvNT_6ParamsE --------------------------
	.section	.nv.info._ZN7cutlass13device_kernelIN5flash19enable_sm80_to_sm89INS1_16FlashAttnBwdSm80INS1_25CollectiveMainloopBwdSm80ILi1ELi1EN4cute5tupleIJNS5_1CILi64EEES8_NS7_ILi192EEEEEENS_10bfloat16_tEfNS_4arch4Sm80ELb0ELb1ELb0ELb1ELb1ELb0ELb0ELb0ELi2ELi2ELi2ELi2ELb1EEENS1_24CollectiveEpilogueBwdGQAISA_fSD_Li256ELb1ELb1EEENS1_19SingleTileSchedulerILb1ELb0ELb0ELi64EEEEEEEEEvNT_6ParamsE,"",@"SHT_CUDA_INFO"
	.sectionflags	@""
	.align	4


	//----- nvinfo : EIATTR_CUDA_API_VERSION
	.align		4
        /*0000*/ 	.byte	0x04, 0x37
        /*0002*/ 	.short	(.L_504 - .L_503)
.L_503:
        /*0004*/ 	.word	0x00000082


	//----- nvinfo : EIATTR_KPARAM_INFO
	.align		4
.L_504:
        /*0008*/ 	.byte	0x04, 0x17
        /*000a*/ 	.short	(.L_506 - .L_505)
.L_505:
        /*000c*/ 	.word	0x00000000
        /*0010*/ 	.short	0x0000
        /*0012*/ 	.short	0x0000
        /*0014*/ 	.byte	0x00, 0xf0, 0xe1, 0x09


	//----- nvinfo : EIATTR_SPARSE_MMA_MASK
	.align		4
.L_506:
        /*0018*/ 	.byte	0x03, 0x50
        /*001a*/ 	.short	0x0000


	//----- nvinfo : EIATTR_MAXREG_COUNT
	.align		4
        /*001c*/ 	.byte	0x03, 0x1b
        /*001e*/ 	.short	0x00ff


	//----- nvinfo : EIATTR_MERCURY_ISA_VERSION
	.align		4
        /*0020*/ 	.byte	0x03, 0x5f
        /*0022*/ 	.short	0x0101


	//----- nvinfo : EIATTR_VRC_CTA_INIT_COUNT
	.align		4
        /*0024*/ 	.byte	0x02, 0x4a
	.zero		1
	.zero		1


	//----- nvinfo : EIATTR_EXIT_INSTR_OFFSETS
	.align		4
        /*0028*/ 	.byte	0x04, 0x1c
        /*002a*/ 	.short	(.L_508 - .L_507)


	//   ....[0]....
.L_507:
        /*002c*/ 	.word	0x00000010


	//----- nvinfo : EIATTR_MAX_THREADS
	.align		4
.L_508:
        /*0030*/ 	.byte	0x04, 0x05
        /*0032*/ 	.short	(.L_510 - .L_509)
.L_509:
        /*0034*/ 	.word	0x00000100
        /*0038*/ 	.word	0x00000001
        /*003c*/ 	.word	0x00000001


	//----- nvinfo : EIATTR_CBANK_PARAM_SIZE
	.align		4
.L_510:
        /*0040*/ 	.byte	0x03, 0x19
        /*0042*/ 	.short	0x0278


	//----- nvinfo : EIATTR_PARAM_CBANK
	.align		4
        /*0044*/ 	.byte	0x04, 0x0a
        /*0046*/ 	.short	(.L_512 - .L_511)
	.align		4
.L_511:
        /*0048*/ 	.word	index@(.nv.constant0._ZN7cutlass13device_kernelIN5flash19enable_sm80_to_sm89INS1_16FlashAttnBwdSm80INS1_25CollectiveMainloopBwdSm80ILi1ELi1EN4cute5tupleIJNS5_1CILi64EEES8_NS7_ILi192EEEEEENS_10bfloat16_tEfNS_4arch4Sm80ELb0ELb1ELb0ELb1ELb1ELb0ELb0ELb0ELi2ELi2ELi2ELi2ELb1EEENS1_24CollectiveEpilogueBwdGQAISA_fSD_Li256ELb1ELb1EEENS1_19SingleTileSchedulerILb1ELb0ELb0ELi64EEEEEEEEEvNT_6ParamsE)
        /*004c*/ 	.short	0x0380
        /*004e*/ 	.short	0x0278


	//----- nvinfo : EIATTR_SW_WAR
	.align		4
.L_512:
        /*0050*/ 	.byte	0x04, 0x36
        /*0052*/ 	.short	(.L_514 - .L_513)
.L_513:
        /*0054*/ 	.word	0x00000008
.L_514:


//--------------------- .nv.info._ZN7cutlass13device_kernelIN5flash19enable_sm80_to_sm89INS1_16FlashAttnBwdSm80INS1_25CollectiveMainloopBwdSm80ILi1ELi1EN4cute5tupleIJNS5_1CILi64EEES8_NS7_ILi192EEEEEENS_10bfloat16_tEfNS_4arch4Sm80ELb1ELb0ELb0ELb0ELb0ELb0ELb0ELb0ELi2ELi2ELi2ELi2ELb1EEENS1_21CollectiveEpilogueBwdISA_SB_SD_Li256ELb0ELb0ELi4EEENS1_25SingleTileBwdLPTSchedulerILb0ELi64ELb0EEEEEEEEEvNT_6ParamsE --------------------------
	.section	.nv.info._ZN7cutlass13device_kernelIN5flash19enable_sm80_to_sm89INS1_16FlashAttnBwdSm80INS1_25CollectiveMainloopBwdSm80ILi1ELi1EN4cute5tupleIJNS5_1CILi64EEES8_NS7_ILi192EEEEEENS_10bfloat16_tEfNS_4arch4Sm80ELb1ELb0ELb0ELb0ELb0ELb0ELb0ELb0ELi2ELi2ELi2ELi2ELb1EEENS1_21CollectiveEpilogueBwdISA_SB_SD_Li256ELb0ELb0ELi4EEENS1_25SingleTileBwdLPTSchedulerILb0ELi64ELb0EEEEEEEEEvNT_6ParamsE,"",@"SHT_CUDA_INFO"
	.sectionflags	@""
	.align	4


	//----- nvinfo : EIATTR_CUDA_API_VERSION
	.align		4
        /*0000*/ 	.byte	0x04, 0x37
        /*0002*/ 	.short	(.L_516 - .L_515)
.L_515:
        /*0004*/ 	.word	0x00000082


	//----- nvinfo : EIATTR_KPARAM_INFO
	.align		4
.L_516:
        /*0008*/ 	.byte	0x04, 0x17
        /*000a*/ 	.short	(.L_518 - .L_517)
.L_517:
        /*000c*/ 	.word	0x00000000
        /*0010*/ 	.short	0x0000
        /*0012*/ 	.short	0x0000
        /*0014*/ 	.byte	0x00, 0xf0, 0x21, 0x0a


	//----- nvinfo : EIATTR_SPARSE_MMA_MASK
	.align		4
.L_518:
        /*0018*/ 	.byte	0x03, 0x50
        /*001a*/ 	.short	0x0000


	//----- nvinfo : EIATTR_MAXREG_COUNT
	.align		4
        /*001c*/ 	.byte	0x03, 0x1b
        /*001e*/ 	.short	0x00ff


	//----- nvinfo : EIATTR_MERCURY_ISA_VERSION
	.align		4
        /*0020*/ 	.byte	0x03, 0x5f
        /*0022*/ 	.short	0x0101


	//----- nvinfo : EIATTR_VRC_CTA_INIT_COUNT
	.align		4
        /*0024*/ 	.byte	0x02, 0x4a
	.zero		1
	.zero		1


	//----- nvinfo : EIATTR_EXIT_INSTR_OFFSETS
	.align		4
        /*0028*/ 	.byte	0x04, 0x1c
        /*002a*/ 	.short	(.L_520 - .L_519)


	//   ....[0]....
.L_519:
        /*002c*/ 	.word	0x00000010


	//----- nvinfo : EIATTR_MAX_THREADS
	.align		4
.L_520:
        /*0030*/ 	.byte	0x04, 0x05
        /*0032*/ 	.short	(.L_522 - .L_521)
.L_521:
        /*0034*/ 	.word	0x00000100
        /*0038*/ 	.word	0x00000001
        /*003c*/ 	.word	0x00000001


	//----- nvinfo : EIATTR_CBANK_PARAM_SIZE
	.align		4
.L_522:
        /*0040*/ 	.byte	0x03, 0x19
        /*0042*/ 	.short	0x0288


	//----- nvinfo : EIATTR_PARAM_CBANK
	.align		4
        /*0044*/ 	.byte	0x04, 0x0a
        /*0046*/ 	.short	(.L_524 - .L_523)
	.align		4
.L_523:
        /*0048*/ 	.word	index@(.nv.constant0._ZN7cutlass13device_kernelIN5flash19enable_sm80_to_sm89INS1_16FlashAttnBwdSm80INS1_25CollectiveMainloopBwdSm80ILi1ELi1EN4cute5tupleIJNS5_1CILi64EEES8_NS7_ILi192EEEEEENS_10bfloat16_tEfNS_4arch4Sm80ELb1ELb0ELb0ELb0ELb0ELb0ELb0ELb0ELi2ELi2ELi2ELi2ELb1EEENS1_21CollectiveEpilogueBwdISA_SB_SD_Li256ELb0ELb0ELi4EEENS1_25SingleTileBwdLPTSchedulerILb0ELi64ELb0EEEEEEEEEvNT_6ParamsE)
        /*004c*/ 	.short	0x0380
        /*004e*/ 	.short	0x0288


	//----- nvinfo : EIATTR_SW_WAR
	.align		4
.L_524:
        /*0050*/ 	.byte	0x04, 0x36
        /*0052*/ 	.short	(.L_526 - .L_525)
.L_525:
        /*0054*/ 	.word	0x00000008
.L_526:


//--------------------- .nv.info._ZN7cutlass13device_kernelIN5flash19enable_sm80_to_sm89INS1_16FlashAttnBwdSm80INS1_25CollectiveMainloopBwdSm80ILi1ELi1EN4cute5tupleIJNS5_1CILi64EEES8_NS7_ILi192EEEEEENS_10bfloat16_tEfNS_4arch4Sm80ELb1ELb0ELb0ELb0ELb1ELb0ELb0ELb0ELi2ELi2ELi2ELi2ELb1EEENS1_21CollectiveEpilogueBwdISA_SB_SD_Li256ELb0ELb0ELi4EEENS1_25SingleTileBwdLPTSchedulerILb0ELi64ELb1EEEEEEEEEvNT_6ParamsE --------------------------
	.section	.nv.info._ZN7cutlass13device_kernelIN5flash19enable_sm80_to_sm89INS1_16FlashAttnBwdSm80INS1_25CollectiveMainloopBwdSm80ILi1ELi1EN4cute5tupleIJNS5_1CILi64EEES8_NS7_ILi192EEEEEENS_10bfloat16_tEfNS_4arch4Sm80ELb1ELb0ELb0ELb0ELb1ELb0ELb0ELb0ELi2ELi2ELi2ELi2ELb1EEENS1_21CollectiveEpilogueBwdISA_SB_SD_Li256ELb0ELb0ELi4EEENS1_25SingleTileBwdLPTSchedulerILb0ELi64ELb1EEEEEEEEEvNT_6ParamsE,"",@"SHT_CUDA_INFO"
	.sectionflags	@""
	.align	4


	//----- nvinfo : EIATTR_CUDA_API_VERSION
	.align		4
        /*0000*/ 	.byte	0x04, 0x37
        /*0002*/ 	.short	(.L_528 - .L_527)
.L_527:
        /*0004*/ 	.word	0x00000082


	//----- nvinfo : EIATTR_KPARAM_INFO
	.align		4
.L_528:
        /*0008*/ 	.byte	0x04, 0x17
        /*000a*/ 	.short	(.L_530 - .L_529)
.L_529:
        /*000c*/ 	.word	0x00000000
        /*0010*/ 	.short	0x0000
        /*0012*/ 	.short	0x0000
        /*0014*/ 	.byte	0x00, 0xf0, 0x21, 0x0a


	//----- nvinfo : EIATTR_SPARSE_MMA_MASK
	.align		4
.L_530:
        /*0018*/ 	.byte	0x03, 0x50
        /*001a*/ 	.short	0x0000


	//----- nvinfo : EIATTR_MAXREG_COUNT
	.align		4
        /*001c*/ 	.byte	0x03, 0x1b
        /*001e*/ 	.short	0x00ff


	//----- nvinfo : EIATTR_MERCURY_ISA_VERSION
	.align		4
        /*0020*/ 	.byte	0x03, 0x5f
        /*0022*/ 	.short	0x0101


	//----- nvinfo : EIATTR_VRC_CTA_INIT_COUNT
	.align		4
        /*0024*/ 	.byte	0x02, 0x4a
	.zero		1
	.zero		1


	//----- nvinfo : EIATTR_EXIT_INSTR_OFFSETS
	.align		4
        /*0028*/ 	.byte	0x04, 0x1c
        /*002a*/ 	.short	(.L_532 - .L_531)


	//   ....[0]....
.L_531:
        /*002c*/ 	.word	0x00000010


	//----- nvinfo : EIATTR_MAX_THREADS
	.align		4
.L_532:
        /*0030*/ 	.byte	0x04, 0x05
        /*0032*/ 	.short	(.L_534 - .L_533)
.L_533:
        /*0034*/ 	.word	0x00000100
        /*0038*/ 	.word	0x00000001
        /*003c*/ 	.word	0x00000001


	//----- nvinfo : EIATTR_CBANK_PARAM_SIZE
	.align		4
.L_534:
        /*0040*/ 	.byte	0x03, 0x19
        /*0042*/ 	.short	0x0288


	//----- nvinfo : EIATTR_PARAM_CBANK
	.align		4
        /*0044*/ 	.byte	0x04, 0x0a
        /*0046*/ 	.short	(.L_536 - .L_535)
	.align		4
.L_535:
        /*0048*/ 	.word	index@(.nv.constant0._ZN7cutlass13device_kernelIN5flash19enable_sm80_to_sm89INS1_16FlashAttnBwdSm80INS1_25CollectiveMainloopBwdSm80ILi1ELi1EN4cute5tupleIJNS5_1CILi64EEES8_NS7_ILi192EEEEEENS_10bfloat16_tEfNS_4arch4Sm80ELb1ELb0ELb0ELb0ELb1ELb0ELb0ELb0ELi2ELi2ELi2ELi2ELb1EEENS1_21CollectiveEpilogueBwdISA_SB_SD_Li256ELb0ELb0ELi4EEENS1_25SingleTileBwdLPTSchedulerILb0ELi64ELb1EEEEEEEEEvNT_6ParamsE)
        /*004c*/ 	.short	0x0380
        /*004e*/ 	.short	0x0288


	//----- nvinfo : EIATTR_SW_WAR
	.align		4
.L_536:
        /*0050*/ 	.byte	0x04, 0x36
        /*0052*/ 	.short	(.L_538 - .L_537)
.L_537:
        /*0054*/ 	.word	0x00000008
.L_538:


//--------------------- .nv.info._ZN7cutlass13device_kernelIN5flash19enable_sm80_to_sm89INS1_16FlashAttnBwdSm80INS1_25CollectiveMainloopBwdSm80ILi1ELi1EN4cute5tupleIJNS5_1CILi64EEES8_NS7_ILi192EEEEEENS_10bfloat16_tEfNS_4arch4Sm80ELb1ELb0ELb0ELb0ELb0ELb0ELb0ELb0ELi2ELi2ELi2ELi2ELb1EEENS1_24CollectiveEpilogueBwdGQAISA_fSD_Li256ELb0ELb0EEENS1_25SingleTileBwdLPTSchedulerILb0ELi64ELb0EEEEEEEEEvNT_6ParamsE --------------------------
	.section	.nv.info._ZN7cutlass13device_kernelIN5flash19enable_sm80_to_sm89INS1_16FlashAttnBwdSm80INS1_25CollectiveMainloopBwdSm80ILi1ELi1EN4cute5tupleIJNS5_1CILi64EEES8_NS7_ILi192EEEEEENS_10bfloat16_tEfNS_4arch4Sm80ELb1ELb0ELb0ELb0ELb0ELb0ELb0ELb0ELi2ELi2ELi2ELi2ELb1EEENS1_24CollectiveEpilogueBwdGQAISA_fSD_Li256ELb0ELb0EEENS1_25SingleTileBwdLPTSchedulerILb0ELi64ELb0EEEEEEEEEvNT_6ParamsE,"",@"SHT_CUDA_INFO"
	.sectionflags	@""
	.align	4


	//----- nvinfo : EIATTR_CUDA_API_VERSION
	.align		4
        /*0000*/ 	.byte	0x04, 0x37
        /*0002*/ 	.short	(.L_540 - .L_539)
.L_539:
        /*0004*/ 	.word	0x00000082


	//----- nvinfo : EIATTR_KPARAM_INFO
	.align		4
.L_540:
        /*0008*/ 	.byte	0x04, 0x17
        /*000a*/ 	.short	(.L_542 - .L_541)
.L_541:
        /*000c*/ 	.word	0x00000000
        /*0010*/ 	.short	0x0000
        /*0012*/ 	.short	0x0000
        /*0014*/ 	.byte	0x00, 0xf0, 0x41, 0x0a


	//----- nvinfo : EIATTR_SPARSE_MMA_MASK
	.align		4
.L_542:
        /*0018*/ 	.byte	0x03, 0x50
        /*001a*/ 	.short	0x0000


	//----- nvinfo : EIATTR_MAXREG_COUNT
	.align		4
        /*001c*/ 	.byte	0x03, 0x1b
        /*001e*/ 	.short	0x00ff


	//----- nvinfo : EIATTR_MERCURY_ISA_VERSION
	.align		4
        /*0020*/ 	.byte	0x03, 0x5f
        /*0022*/ 	.short	0x0101


	//----- nvinfo : EIATTR_VRC_CTA_INIT_COUNT
	.align		4
        /*0024*/ 	.byte	0x02, 0x4a
	.zero		1
	.zero		1


	//----- nvinfo : EIATTR_EXIT_INSTR_OFFSETS
	.align		4
        /*0028*/ 	.byte	0x04, 0x1c
        /*002a*/ 	.short	(.L_544 - .L_543)


	//   ....[0]....
.L_543:
        /*002c*/ 	.word	0x00000010


	//----- nvinfo : EIATTR_MAX_THREADS
	.align		4
.L_544:
        /*0030*/ 	.byte	0x04, 0x05
        /*0032*/ 	.short	(.L_546 - .L_545)
.L_545:
        /*0034*/ 	.word	0x00000100
        /*0038*/ 	.word	0x00000001
        /*003c*/ 	.word	0x00000001


	//----- nvinfo : EIATTR_CBANK_PARAM_SIZE
	.align		4
.L_546:
        /*0040*/ 	.byte	0x03, 0x19
        /*0042*/ 	.short	0x0290


	//----- nvinfo : EIATTR_PARAM_CBANK
	.align		4
        /*0044*/ 	.byte	0x04, 0x0a
        /*0046*/ 	.short	(.L_548 - .L_547)
	.align		4
.L_547:
        /*0048*/ 	.word	index@(.nv.constant0._ZN7cutlass13device_kernelIN5flash19enable_sm80_to_sm89INS1_16FlashAttnBwdSm80INS1_25CollectiveMainloopBwdSm80ILi1ELi1EN4cute5tupleIJNS5_1CILi64EEES8_NS7_ILi192EEEEEENS_10bfloat16_tEfNS_4arch4Sm80ELb1ELb0ELb0ELb0ELb0ELb0ELb0ELb0ELi2ELi2ELi2ELi2ELb1EEENS1_24CollectiveEpilogueBwdGQAISA_fSD_Li256ELb0ELb0EEENS1_25SingleTileBwdLPTSchedulerILb0ELi64ELb0EEEEEEEEEvNT_6ParamsE)
        /*004c*/ 	.short	0x0380
        /*004e*/ 	.short	0x0290


	//----- nvinfo : EIATTR_SW_WAR
	.align		4
.L_548:
        /*0050*/ 	.byte	0x04, 0x36
        /*0052*/ 	.short	(.L_550 - .L_549)
.L_549:
        /*0054*/ 	.word	0x00000008
.L_550:


//--------------------- .nv.info._ZN7cutlass13device_kernelIN5flash19enable_sm80_to_sm89INS1_16FlashAttnBwdSm80INS1_25CollectiveMainloopBwdSm80ILi1ELi1EN4cute5tupleIJNS5_1CILi64EEES8_NS7_ILi192EEEEEENS_10bfloat16_tEfNS_4arch4Sm80ELb1ELb0ELb0ELb0ELb1ELb0ELb0ELb0ELi2ELi2ELi2ELi2ELb1EEENS1_24CollectiveEpilogueBwdGQAISA_fSD_Li256ELb0ELb1EEENS1_25SingleTileBwdLPTSchedulerILb0ELi64ELb1EEEEEEEEEvNT_6ParamsE --------------------------
	.section	.nv.info._ZN7cutlass13device_kernelIN5flash19enable_sm80_to_sm89INS1_16FlashAttnBwdSm80INS1_25CollectiveMainloopBwdSm80ILi1ELi1EN4cute5tupleIJNS5_1CILi64EEES8_NS7_ILi192EEEEEENS_10bfloat16_tEfNS_4arch4Sm80ELb1ELb0ELb0ELb0ELb1ELb0ELb0ELb0ELi2ELi2ELi2ELi2ELb1EEENS1_24CollectiveEpilogueBwdGQAISA_fSD_Li256ELb0ELb1EEENS1_25SingleTileBwdLPTSchedulerILb0ELi64ELb1EEEEEEEEEvNT_6ParamsE,"",@"SHT_CUDA_INFO"
	.sectionflags	@""
	.align	4


	//----- nvinfo : EIATTR_CUDA_API_VERSION
	.align		4
        /*0000*/ 	.byte	0x04, 0x37
        /*0002*/ 	.short	(.L_552 - .L_551)
.L_551:
        /*0004*/ 	.word	0x00000082


	//----- nvinfo : EIATTR_KPARAM_INFO
	.align		4
.L_552:
        /*0008*/ 	.byte	0x04, 0x17
        /*000a*/ 	.short	(.L_554 - .L_553)
.L_553:
        /*000c*/ 	.word	0x00000000
        /*0010*/ 	.short	0x0000
        /*0012*/ 	.short	0x0000
        /*0014*/ 	.byte	0x00, 0xf0, 0x41, 0x0a


	//----- nvinfo : EIATTR_SPARSE_MMA_MASK
	.align		4
.L_554:
        /*0018*/ 	.byte	0x03, 0x50
        /*001a*/ 	.short	0x0000


	//----- nvinfo : EIATTR_MAXREG_COUNT
	.align		4
        /*001c*/ 	.byte	0x03, 0x1b
        /*001e*/ 	.short	0x00ff


	//----- nvinfo : EIATTR_MERCURY_ISA_VERSION
	.align		4
        /*0020*/ 	.byte	0x03, 0x5f
        /*0022*/ 	.short	0x0101


	//----- nvinfo : EIATTR_VRC_CTA_INIT_COUNT
	.align		4
        /*0024*/ 	.byte	0x02, 0x4a
	.zero		1
	.zero		1


	//----- nvinfo : EIATTR_EXIT_INSTR_OFFSETS
	.align		4
        /*0028*/ 	.byte	0x04, 0x1c
        /*002a*/ 	.short	(.L_556 - .L_555)


	//   ....[0]....
.L_555:
        /*002c*/ 	.word	0x00000010


	//----- nvinfo : EIATTR_MAX_THREADS
	.align		4
.L_556:
        /*0030*/ 	.byte	0x04, 0x05
        /*0032*/ 	.short	(.L_558 - .L_557)
.L_557:
        /*0034*/ 	.word	0x00000100
        /*0038*/ 	.word	0x00000001
        /*003c*/ 	.word	0x00000001


	//----- nvinfo : EIATTR_CBANK_PARAM_SIZE
	.align		4
.L_558:
        /*0040*/ 	.byte	0x03, 0x19
        /*0042*/ 	.short	0x0290


	//----- nvinfo : EIATTR_PARAM_CBANK
	.align		4
        /*0044*/ 	.byte	0x04, 0x0a
        /*0046*/ 	.short	(.L_560 - .L_559)
	.align		4
.L_559:
        /*0048*/ 	.word	index@(.nv.constant0._ZN7cutlass13device_kernelIN5flash19enable_sm80_to_sm89INS1_16FlashAttnBwdSm80INS1_25CollectiveMainloopBwdSm80ILi1ELi1EN4cute5tupleIJNS5_1CILi64EEES8_NS7_ILi192EEEEEENS_10bfloat16_tEfNS_4arch4Sm80ELb1ELb0ELb0ELb0ELb1ELb0ELb0ELb0ELi2ELi2ELi2ELi2ELb1EEENS1_24CollectiveEpilogueBwdGQAISA_fSD_Li256ELb0ELb1EEENS1_25SingleTileBwdLPTSchedulerILb0ELi64ELb1EEEEEEEEEvNT_6ParamsE)
        /*004c*/ 	.short	0x0380
        /*004e*/ 	.short	0x0290


	//----- nvinfo : EIATTR_SW_WAR
	.align		4
.L_560:
        /*0050*/ 	.byte	0x04, 0x36
        /*0052*/ 	.short	(.L_562 - .L_561)
.L_561:
        /*0054*/ 	.word	0x00000008
.L_562:


//--------------------- .nv.info._ZN7cutlass13device_kernelIN5flash19enable_sm80_to_sm89INS1_16FlashAttnBwdSm80INS1_25CollectiveMainloopBwdSm80ILi1ELi1EN4cute5tupleIJNS5_1CILi64EEES8_NS7_ILi192EEEEEENS_10bfloat16_tEfNS_4arch4Sm80ELb1ELb0ELb0ELb1ELb0ELb0ELb0ELb0ELi2ELi2ELi2ELi2ELb1EEENS1_21CollectiveEpilogueBwdISA_SB_SD_Li256ELb1ELb0ELi4EEENS1_25SingleTileBwdLPTSchedulerILb1ELi64ELb0EEEEEEEEEvNT_6ParamsE --------------------------
	.section	.nv.info._ZN7cutlass13device_kernelIN5flash19enable_sm80_to_sm89INS1_16FlashAttnBwdSm80INS1_25CollectiveMainloopBwdSm80ILi1ELi1EN4cute5tupleIJNS5_1CILi64EEES8_NS7_ILi192EEEEEENS_10bfloat16_tEfNS_4arch4Sm80ELb1ELb0ELb0ELb1ELb0ELb0ELb0ELb0ELi2ELi2ELi2ELi2ELb1EEENS1_21CollectiveEpilogueBwdISA_SB_SD_Li256ELb1ELb0ELi4EEENS1_25SingleTileBwdLPTSchedulerILb1ELi64ELb0EEEEEEEEEvNT_6ParamsE,"",@"SHT_CUDA_INFO"
	.sectionflags	@""
	.align	4


	//----- nvinfo : EIATTR_CUDA_API_VERSION
	.align		4
        /*0000*/ 	.byte	0x04, 0x37
        /*0002*/ 	.short	(.L_564 - .L_563)
.L_563:
        /*0004*/ 	.word	0x00000082


	//----- nvinfo : EIATTR_KPARAM_INFO
	.align		4
.L_564:
        /*0008*/ 	.byte	0x04, 0x17
        /*000a*/ 	.short	(.L_566 - .L_565)
.L_565:
        /*000c*/ 	.word	0x00000000
        /*0010*/ 	.short	0x0000
        /*0012*/ 	.short	0x0000
        /*0014*/ 	.byte	0x00, 0xf0, 0x21, 0x0a


	//----- nvinfo : EIATTR_SPARSE_MMA_MASK
	.align		4
.L_566:
        /*0018*/ 	.byte	0x03, 0x50
        /*001a*/ 	.short	0x0000


	//----- nvinfo : EIATTR_MAXREG_COUNT
	.align		4
        /*001c*/ 	.byte	0x03, 0x1b
        /*001e*/ 	.short	0x00ff


	//----- nvinfo : EIATTR_MERCURY_ISA_VERSION
	.align		4
        /*0020*/ 	.byte	0x03, 0x5f
        /*0022*/ 	.short	0x0101


	//----- nvinfo : EIATTR_VRC_CTA_INIT_COUNT
	.align		4
        /*0024*/ 	.byte	0x02, 0x4a
	.zero		1
	.zero		1


	//----- nvinfo : EIATTR_EXIT_INSTR_OFFSETS
	.align		4
        /*0028*/ 	.byte	0x04, 0x1c
        /*002a*/ 	.short	(.L_568 - .L_567)


	//   ....[0]....
.L_567:
        /*002c*/ 	.word	0x00000010


	//----- nvinfo : EIATTR_MAX_THREADS
	.align		4
.L_568:
        /*0030*/ 	.byte	0x04, 0x05
        /*0032*/ 	.short	(.L_570 - .L_569)
.L_569:
        /*0034*/ 	.word	0x00000100
        /*0038*/ 	.word	0x00000001
        /*003c*/ 	.word	0x00000001


	//----- nvinfo : EIATTR_CBANK_PARAM_SIZE
	.align		4
.L_570:
        /*0040*/ 	.byte	0x03, 0x19
        /*0042*/ 	.short	0x0288


	//----- nvinfo : EIATTR_PARAM_CBANK
	.align		4
        /*0044*/ 	.byte	0x04, 0x0a
        /*0046*/ 	.short	(.L_572 - .L_571)
	.align		4
.L_571:
        /*0048*/ 	.word	index@(.nv.constant0._ZN7cutlass13device_kernelIN5flash19enable_sm80_to_sm89INS1_16FlashAttnBwdSm80INS1_25CollectiveMainloopBwdSm80ILi1ELi1EN4cute5tupleIJNS5_1CILi64EEES8_NS7_ILi192EEEEEENS_10bfloat16_tEfNS_4arch4Sm80ELb1ELb0ELb0ELb1ELb0ELb0ELb0ELb0ELi2ELi2ELi2ELi2ELb1EEENS1_21CollectiveEpilogueBwdISA_SB_SD_Li256ELb1ELb0ELi4EEENS1_25SingleTileBwdLPTSchedulerILb1ELi64ELb0EEEEEEEEEvNT_6ParamsE)
        /*004c*/ 	.short	0x0380
        /*004e*/ 	.short	0x0288


	//----- nvinfo : EIATTR_SW_WAR
	.align		4
.L_572:
        /*0050*/ 	.byte	0x04, 0x36
        /*0052*/ 	.short	(.L_574 - .L_573)
.L_573:
        /*0054*/ 	.word	0x00000008
.L_574:


//--------------------- .nv.info._ZN7cutlass13device_kernelIN5flash19enable_sm80_to_sm89INS1_16FlashAttnBwdSm80INS1_25CollectiveMainloopBwdSm80ILi1ELi1EN4cute5tupleIJNS5_1CILi64EEES8_NS7_ILi192EEEEEENS_10bfloat16_tEfNS_4arch4Sm80ELb1ELb0ELb0ELb1ELb1ELb0ELb0ELb0ELi2ELi2ELi2ELi2ELb1EEENS1_21CollectiveEpilogueBwdISA_SB_SD_Li256ELb1ELb0ELi4EEENS1_25SingleTileBwdLPTSchedulerILb1ELi64ELb1EEEEEEEEEvNT_6ParamsE --------------------------
	.section	.nv.info._ZN7cutlass13device_kernelIN5flash19enable_sm80_to_sm89INS1_16FlashAttnBwdSm80INS1_25CollectiveMainloopBwdSm80ILi1ELi1EN4cute5tupleIJNS5_1CILi64EEES8_NS7_ILi192EEEEEENS_10bfloat16_tEfNS_4arch4Sm80ELb1ELb0ELb0ELb1ELb1ELb0ELb0ELb0ELi2ELi2ELi2ELi2ELb1EEENS1_21CollectiveEpilogueBwdISA_SB_SD_Li256ELb1ELb0ELi4EEENS1_25SingleTileBwdLPTSchedulerILb1ELi64ELb1EEEEEEEEEvNT_6ParamsE,"",@"SHT_CUDA_INFO"
	.sectionflags	@""
	.align	4


	//----- nvinfo : EIATTR_CUDA_API_VERSION
	.align		4
        /*0000*/ 	.byte	0x04, 0x37
        /*0002*/ 	.short	(.L_576 - .L_575)
.L_575:
        /*0004*/ 	.word	0x00000082


	//----- nvinfo : EIATTR_KPARAM_INFO
	.align		4
.L_576:
        /*0008*/ 	.byte	0x04, 0x17
        /*000a*/ 	.short	(.L_578 - .L_577)
.L_577:
        /*000c*/ 	.word	0x00000000
        /*0010*/ 	.short	0x0000
        /*0012*/ 	.short	0x0000
        /*0014*/ 	.byte	0x00, 0xf0, 0x21, 0x0a


	//----- nvinfo : EIATTR_SPARSE_MMA_MASK
	.align		4
.L_578:
        /*0018*/ 	.byte	0x03, 0x50
        /*001a*/ 	.short	0x0000


	//----- nvinfo : EIATTR_MAXREG_COUNT
	.align		4
        /*001c*/ 	.byte	0x03, 0x1b
        /*001e*/ 	.short	0x00ff


	//----- nvinfo : EIATTR_MERCURY_ISA_VERSION
	.align		4
        /*0020*/ 	.byte	0x03, 0x5f
        /*0022*/ 	.short	0x0101


	//----- nvinfo : EIATTR_VRC_CTA_INIT_COUNT
	.align		4
        /*0024*/ 	.byte	0x02, 0x4a
	.zero		1
	.zero		1


	//----- nvinfo : EIATTR_EXIT_INSTR_OFFSETS
	.align		4
        /*0028*/ 	.byte	0x04, 0x1c
        /*002a*/ 	.short	(.L_580 - .L_579)


	//   ....[0]....
.L_579:
        /*002c*/ 	.word	0x00000010


	//----- nvinfo : EIATTR_MAX_THREADS
	.align		4
.L_580:
        /*0030*/ 	.byte	0x04, 0x05
        /*0032*/ 	.short	(.L_582 - .L_581)
.L_581:
        /*0034*/ 	.word	0x00000100
        /*0038*/ 	.word	0x00000001
        /*003c*/ 	.word	0x00000001


	//----- nvinfo : EIATTR_CBANK_PARAM_SIZE
	.align		4
.L_582:
        /*0040*/ 	.byte	0x03, 0x19
        /*0042*/ 	.short	0x0288


	//----- nvinfo : EIATTR_PARAM_CBANK
	.align		4
        /*0044*/ 	.byte	0x04, 0x0a
        /*0046*/ 	.short	(.L_584 - .L_583)
	.align		4
.L_583:
        /*0048*/ 	.word	index@(.nv.constant0._ZN7cutlass13device_kernelIN5flash19enable_sm80_to_sm89INS1_16FlashAttnBwdSm80INS1_25CollectiveMainloopBwdSm80ILi1ELi1EN4cute5tupleIJNS5_1CILi64EEES8_NS7_ILi192EEEEEENS_10bfloat16_tEfNS_4arch4Sm80ELb1ELb0ELb0ELb1ELb1ELb0ELb0ELb0ELi2ELi2ELi2ELi2ELb1EEENS1_21CollectiveEpilogueBwdISA_SB_SD_Li256ELb1ELb0ELi4EEENS1_25SingleTileBwdLPTSchedulerILb1ELi64ELb1EEEEEEEEEvNT_6ParamsE)
        /*004c*/ 	.short	0x0380
        /*004e*/ 	.short	0x0288


	//----- nvinfo : EIATTR_SW_WAR
	.align		4
.L_584:
        /*0050*/ 	.byte	0x04, 0x36
        /*0052*/ 	.short	(.L_586 - .L_585)
.L_585:
        /*0054*/ 	.word	0x00000008
.L_586:


//--------------------- .nv.info._ZN7cutlass13device_kernelIN5flash19enable_sm80_to_sm89INS1_16FlashAttnBwdSm80INS1_25CollectiveMainloopBwdSm80ILi1ELi1EN4cute5tupleIJNS5_1CILi64EEES8_NS7_ILi192EEEEEENS_10bfloat16_tEfNS_4arch4Sm80ELb1ELb0ELb0ELb1ELb0ELb0ELb0ELb0ELi2ELi2ELi2ELi2ELb1EEENS1_24CollectiveEpilogueBwdGQAISA_fSD_Li256ELb1ELb0EEENS1_25SingleTileBwdLPTSchedulerILb1ELi64ELb0EEEEEEEEEvNT_6ParamsE --------------------------
	.section	.nv.info._ZN7cutlass13device_kernelIN5flash19enable_sm80_to_sm89INS1_16FlashAttnBwdSm80INS1_25CollectiveMainloopBwdSm80ILi1ELi1EN4cute5tupleIJNS5_1CILi64EEES8_NS7_ILi192EEEEEENS_10bfloat16_tEfNS_4arch4Sm80ELb1ELb0ELb0ELb1ELb0ELb0ELb0ELb0ELi2ELi2ELi2ELi2ELb1EEENS1_24CollectiveEpilogueBwdGQAISA_fSD_Li256ELb1ELb0EEENS1_25SingleTileBwdLPTSchedulerILb1ELi64ELb0EEEEEEEEEvNT_6ParamsE,"",@"SHT_CUDA_INFO"
	.sectionflags	@""
	.align	4


	//----- nvinfo : EIATTR_CUDA_API_VERSION
	.align		4
        /*0000*/ 	.byte	0x04, 0x37
        /*0002*/ 	.short	(.L_588 - .L_587)
.L_587:
        /*0004*/ 	.word	0x00000082


	//----- nvinfo : EIATTR_KPARAM_INFO
	.align		4
.L_588:
        /*0008*/ 	.byte	0x04, 0x17
        /*000a*/ 	.short	(.L_590 - .L_589)
.L_589:
        /*000c*/ 	.word	0x00000000
        /*0010*/ 	.short	0x0000
        /*0012*/ 	.short	0x0000
        /*0014*/ 	.byte	0x00, 0xf0, 0x41, 0x0a


	//----- nvinfo : EIATTR_SPARSE_MMA_MASK
	.align		4
.L_590:
        /*0018*/ 	.byte	0x03, 0x50
        /*001a*/ 	.short	0x0000


	//----- nvinfo : EIATTR_MAXREG_COUNT
	.align		4
        /*001c*/ 	.byte	0x03, 0x1b
        /*001e*/ 	.short	0x00ff


	//----- nvinfo : EIATTR_MERCURY_ISA_VERSION
	.align		4
        /*0020*/ 	.byte	0x03, 0x5f
        /*0022*/ 	.short	0x0101


	//----- nvinfo : EIATTR_VRC_CTA_INIT_COUNT
	.align		4
        /*0024*/ 	.byte	0x02, 0x4a
	.zero		1
	.zero		1


	//----- nvinfo : EIATTR_EXIT_INSTR_OFFSETS
	.align		4
        /*0028*/ 	.byte	0x04, 0x1c
        /*002a*/ 	.short	(.L_592 - .L_591)


	//   ....[0]....
.L_591:
        /*002c*/ 	.word	0x00000010


	//----- nvinfo : EIATTR_MAX_THREADS
	.align		4
.L_592:
        /*0030*/ 	.byte	0x04, 0x05
        /*0032*/ 	.short	(.L_594 - .L_593)
.L_593:
        /*0034*/ 	.word	0x00000100
        /*0038*/ 	.word	0x00000001
        /*003c*/ 	.word	0x00000001


	//----- nvinfo : EIATTR_CBANK_PARAM_SIZE
	.align		4
.L_594:
        /*0040*/ 	.byte	0x03, 0x19
        /*0042*/ 	.short	0x0290


	//----- nvinfo : EIATTR_PARAM_CBANK
	.align		4
        /*0044*/ 	.byte	0x04, 0x0a
        /*0046*/ 	.short	(.L_596 - .L_595)
	.align		4
.L_595:
        /*0048*/ 	.word	index@(.nv.constant0._ZN7cutlass13device_kernelIN5flash19enable_sm80_to_sm89INS1_16FlashAttnBwdSm80INS1_25CollectiveMainloopBwdSm80ILi1ELi1EN4cute5tupleIJNS5_1CILi64EEES8_NS7_ILi192EEEEEENS_10bfloat16_tEfNS_4arch4Sm80ELb1ELb0ELb0ELb1ELb0ELb0ELb0ELb0ELi2ELi2ELi2ELi2ELb1EEENS1_24CollectiveEpilogueBwdGQAISA_fSD_Li256ELb1ELb0EEENS1_25SingleTileBwdLPTSchedulerILb1ELi64ELb0EEEEEEEEEvNT_6ParamsE)
        /*004c*/ 	.short	0x0380
        /*004e*/ 	.short	0x0290


	//----- nvinfo : EIATTR_SW_WAR
	.align		4
.L_596:
        /*0050*/ 	.byte	0x04, 0x36
        /*0052*/ 	.short	(.L_598 - .L_597)
.L_597:
        /*0054*/ 	.word	0x00000008
.L_598:


//--------------------- .nv.info._ZN7cutlass13device_kernelIN5flash19enable_sm80_to_sm89INS1_16FlashAttnBwdSm80INS1_25CollectiveMainloopBwdSm80ILi1ELi1EN4cute5tupleIJNS5_1CILi64EEES8_NS7_ILi192EEEEEENS_10bfloat16_tEfNS_4arch4Sm80ELb1ELb0ELb0ELb1ELb1ELb0ELb0ELb0ELi2ELi2ELi2ELi2ELb1EEENS1_24CollectiveEpilogueBwdGQAISA_fSD_Li256ELb1ELb1EEENS1_25SingleTileBwdLPTSchedulerILb1ELi64ELb1EEEEEEEEEvNT_6ParamsE --------------------------
	.section	.nv.info._ZN7cutlass13device_kernelIN5flash19enable_sm80_to_sm89INS1_16FlashAttnBwdSm80INS1_25CollectiveMainloopBwdSm80ILi1ELi1EN4cute5tupleIJNS5_1CILi64EEES8_NS7_ILi192EEEEEENS_10bfloat16_tEfNS_4arch4Sm80ELb1ELb0ELb0ELb1ELb1ELb0ELb0ELb0ELi2ELi2ELi2ELi2ELb1EEENS1_24CollectiveEpilogueBwdGQAISA_fSD_Li256ELb1ELb1EEENS1_25SingleTileBwdLPTSchedulerILb1ELi64ELb1EEEEEEEEEvNT_6ParamsE,"",@"SHT_CUDA_INFO"
	.sectionflags	@""
	.align	4


	//----- nvinfo : EIATTR_CUDA_API_VERSION
	.align		4
        /*0000*/ 	.byte	0x04, 0x37
        /*0002*/ 	.short	(.L_600 - .L_599)
.L_599:
        /*0004*/ 	.word	0x00000082


	//----- nvinfo : EIATTR_KPARAM_INFO
	.align		4
.L_600:
        /*0008*/ 	.byte	0x04, 0x17
        /*000a*/ 	.short	(.L_602 - .L_601)
.L_601:
        /*000c*/ 	.word	0x00000000
        /*0010*/ 	.short	0x0000
        /*0012*/ 	.short	0x0000
        /*0014*/ 	.byte	0x00, 0xf0, 0x41, 0x0a


	//----- nvinfo : EIATTR_SPARSE_MMA_MASK
	.align		4
.L_602:
        /*0018*/ 	.byte	0x03, 0x50
        /*001a*/ 	.short	0x0000


	//----- nvinfo : EIATTR_MAXREG_COUNT
	.align		4
        /*001c*/ 	.byte	0x03, 0x1b
        /*001e*/ 	.short	0x00ff


	//----- nvinfo : EIATTR_MERCURY_ISA_VERSION
	.align		4
        /*0020*/ 	.byte	0x03, 0x5f
        /*0022*/ 	.short	0x0101


	//----- nvinfo : EIATTR_VRC_CTA_INIT_COUNT
	.align		4
        /*0024*/ 	.byte	0x02, 0x4a
	.zero		1
	.zero		1


	//----- nvinfo : EIATTR_EXIT_INSTR_OFFSETS
	.align		4
        /*0028*/ 	.byte	0x04, 0x1c
        /*002a*/ 	.short	(.L_604 - .L_603)


	//   ....[0]....
.L_603:
        /*002c*/ 	.word	0x00000010


	//----- nvinfo : EIATTR_MAX_THREADS
	.align		4
.L_604:
        /*0030*/ 	.byte	0x04, 0x05
        /*0032*/ 	.short	(.L_606 - .L_605)
.L_605:
        /*0034*/ 	.word	0x00000100
        /*0038*/ 	.word	0x00000001
        /*003c*/ 	.word	0x00000001


	//----- nvinfo : EIATTR_CBANK_PARAM_SIZE
	.align		4
.L_606:
        /*0040*/ 	.byte	0x03, 0x19
        /*0042*/ 	.short	0x0290


	//----- nvinfo : EIATTR_PARAM_CBANK
	.align		4
        /*0044*/ 	.byte	0x04, 0x0a
        /*0046*/ 	.short	(.L_608 - .L_607)
	.align		4
.L_607:
        /*0048*/ 	.word	index@(.nv.constant0._ZN7cutlass13device_kernelIN5flash19enable_sm80_to_sm89INS1_16FlashAttnBwdSm80INS1_25CollectiveMainloopBwdSm80ILi1ELi1EN4cute5tupleIJNS5_1CILi64EEES8_NS7_ILi192EEEEEENS_10bfloat16_tEfNS_4arch4Sm80ELb1ELb0ELb0ELb1ELb1ELb0ELb0ELb0ELi2ELi2ELi2ELi2ELb1EEENS1_24CollectiveEpilogueBwdGQAISA_fSD_Li256ELb1ELb1EEENS1_25SingleTileBwdLPTSchedulerILb1ELi64ELb1EEEEEEEEEvNT_6ParamsE)
        /*004c*/ 	.short	0x0380
        /*004e*/ 	.short	0x0290


	//----- nvinfo : EIATTR_SW_WAR
	.align		4
.L_608:
        /*0050*/ 	.byte	0x04, 0x36
        /*0052*/ 	.short	(.L_610 - .L_609)
.L_609:
        /*0054*/ 	.word	0x00000008
.L_610:


//--------------------- .nv.info._ZN7cutlass13device_kernelIN5flash19enable_sm80_to_sm89INS1_16FlashAttnBwdSm80INS1_25CollectiveMainloopBwdSm80ILi2ELi1EN4cute5tupleIJNS5_1CILi64EEENS7_ILi80EEENS7_ILi192EEEEEENS_10bfloat16_tEfNS_4arch4Sm80ELb0ELb0ELb0ELb0ELb0ELb0ELb1ELb0ELi2ELi4ELi2ELi2ELb0EEENS1_21CollectiveEpilogueBwdISB_SC_SE_Li256ELb0ELb1ELi4EEENS1_19SingleTileSchedulerILb0ELb0ELb0ELi80EEEEEEEEEvNT_6ParamsE --------------------------
	.section	.nv.info._ZN7cutlass13device_kernelIN5flash19enable_sm80_to_sm89INS1_16FlashAttnBwdSm80INS1_25CollectiveMainloopBwdSm80ILi2ELi1EN4cute5tupleIJNS5_1CILi64EEENS7_ILi80EEENS7_ILi192EEEEEENS_10bfloat16_tEfNS_4arch4Sm80ELb0ELb0ELb0ELb0ELb0ELb0ELb1ELb0ELi2ELi4ELi2ELi2ELb0EEENS1_21CollectiveEpilogueBwdISB_SC_SE_Li256ELb0ELb1ELi4EEENS1_19SingleTileSchedulerILb0ELb0ELb0ELi80EEEEEEEEEvNT_6ParamsE,"",@"SHT_CUDA_INFO"
	.sectionflags	@""
	.align	4


	//----- nvinfo : EIATTR_CUDA_API_VERSION
	.align		4
        /*0000*/ 	.byte	0x04, 0x37
        /*0002*/ 	.short	(.L_612 - .L_611)
.L_611:
        /*0004*/ 	.word	0x00000082


	//----- nvinfo : EIATTR_KPARAM_INFO
	.align		4
.L_612:
        /*0008*/ 	.byte	0x04, 0x17
        /*000a*/ 	.short	(.L_614 - .L_613)
.L_613:
        /*000c*/ 	.word	0x00000000
        /*0010*/ 	.short	0x0000
        /*0012*/ 	.short	0x0000
        /*0014*/ 	.byte	0x00, 0xf0, 0xc1, 0x09


	//----- nvinfo : EIATTR_SPARSE_MMA_MASK
	.align		4
.L_614:
        /*0018*/ 	.byte	0x03, 0x50
        /*001a*/ 	.short	0x0000


	//----- nvinfo : EIATTR_MAXREG_COUNT
	.align		4
        /*001c*/ 	.byte	0x03, 0x1b
        /*001e*/ 	.short	0x00ff


	//----- nvinfo : EIATTR_MERCURY_ISA_VERSION
	.align		4
        /*0020*/ 	.byte	0x03, 0x5f
        /*0022*/ 	.short	0x0101


	//----- nvinfo : EIATTR_VRC_CTA_INIT_COUNT
	.align		4
        /*0024*/ 	.byte	0x02, 0x4a
	.zero		1
	.zero		1


	//----- nvinfo : EIATTR_EXIT_INSTR_OFFSETS
	.align		4
        /*0028*/ 	.byte	0x04, 0x1c
        /*002a*/ 	.short	(.L_616 - .L_615)


	//   ....[0]....
.L_615:
        /*002c*/ 	.word	0x00000010


	//----- nvinfo : EIATTR_MAX_THREADS
	.align		4
.L_616:
        /*0030*/ 	.byte	0x04, 0x05
        /*0032*/ 	.short	(.L_618 - .L_617)
.L_617:
        /*0034*/ 	.word	0x00000100
        /*0038*/ 	.word	0x00000001
        /*003c*/ 	.word	0x00000001


	//----- nvinfo : EIATTR_CBANK_PARAM_SIZE
	.align		4
.L_618:
        /*0040*/ 	.byte	0x03, 0x19
        /*0042*/ 	.short	0x0270


	//----- nvinfo : EIATTR_PARAM_CBANK
	.align		4
        /*0044*/ 	.byte	0x04, 0x0a
        /*0046*/ 	.short	(.L_620 - .L_619)
	.align		4
.L_619:
        /*0048*/ 	.word	index@(.nv.constant0._ZN7cutlass13device_kernelIN5flash19enable_sm80_to_sm89INS1_16FlashAttnBwdSm80INS1_25CollectiveMainloopBwdSm80ILi2ELi1EN4cute5tupleIJNS5_1CILi64EEENS7_ILi80EEENS7_ILi192EEEEEENS_10bfloat16_tEfNS_4arch4Sm80ELb0ELb0ELb0ELb0ELb0ELb0ELb1ELb0ELi2ELi4ELi2ELi2ELb0EEENS1_21CollectiveEpilogueBwdISB_SC_SE_Li256ELb0ELb1ELi4EEENS1_19SingleTileSchedulerILb0ELb0ELb0ELi80EEEEEEEEEvNT_6ParamsE)
        /*004c*/ 	.short	0x0380
        /*004e*/ 	.short	0x0270


	//----- nvinfo : EIATTR_SW_WAR
	.align		4
.L_620:
        /*0050*/ 	.byte	0x04, 0x36
        /*0052*/ 	.short	(.L_622 - .L_621)
.L_621:
        /*0054*/ 	.word	0x00000008
.L_622:


//--------------------- .nv.info._ZN7cutlass13device_kernelIN5flash19enable_sm80_to_sm89INS1_16FlashAttnBwdSm80INS1_25CollectiveMainloopBwdSm80ILi2ELi1EN4cute5tupleIJNS5_1CILi64EEENS7_ILi80EEENS7_ILi192EEEEEENS_10bfloat16_tEfNS_4arch4Sm80ELb0ELb0ELb0ELb0ELb1ELb0ELb1ELb0ELi2ELi4ELi2ELi2ELb0EEENS1_21CollectiveEpilogueBwdISB_SC_SE_Li256ELb0ELb1ELi4EEENS1_19SingleTileSchedulerILb0ELb0ELb0ELi80EEEEEEEEEvNT_6ParamsE --------------------------
	.section	.nv.info._ZN7cutlass13device_kernelIN5flash19enable_sm80_to_sm89INS1_16FlashAttnBwdSm80INS1_25CollectiveMainloopBwdSm80ILi2ELi1EN4cute5tupleIJNS5_1CILi64EEENS7_ILi80EEENS7_ILi192EEEEEENS_10bfloat16_tEfNS_4arch4Sm80ELb0ELb0ELb0ELb0ELb1ELb0ELb1ELb0ELi2ELi4ELi2ELi2ELb0EEENS1_21CollectiveEpilogueBwdISB_SC_SE_Li256ELb0ELb1ELi4EEENS1_19SingleTileSchedulerILb0ELb0ELb0ELi80EEEEEEEEEvNT_6ParamsE,"",@"SHT_CUDA_INFO"
	.sectionflags	@""
	.align	4


	//----- nvinfo : EIATTR_CUDA_API_VERSION
	.align		4
        /*0000*/ 	.byte	0x04, 0x37
        /*0002*/ 	.short	(.L_624 - .L_623)
.L_623:
        /*0004*/ 	.word	0x00000082


	//----- nvinfo : EIATTR_KPARAM_INFO
	.align		4
.L_624:
        /*0008*/ 	.byte	0x04, 0x17
        /*000a*/ 	.short	(.L_626 - .L_625)
.L_625:
        /*000c*/ 	.word	0x00000000
        /*0010*/ 	.short	0x0000
        /*0012*/ 	.short	0x0000
        /*0014*/ 	.byte	0x00, 0xf0, 0xc1, 0x09


	//----- nvinfo : EIATTR_SPARSE_MMA_MASK
	.align		4
.L_626:
        /*0018*/ 	.byte	0x03, 0x50
        /*001a*/ 	.short	0x0000


	//----- nvinfo : EIATTR_MAXREG_COUNT
	.align		4
        /*001c*/ 	.byte	0x03, 0x1b
        /*001e*/ 	.short	0x00ff


	//----- nvinfo : EIATTR_MERCURY_ISA_VERSION
	.align		4
        /*0020*/ 	.byte	0x03, 0x5f
        /*0022*/ 	.short	0x0101


	//----- nvinfo : EIATTR_VRC_CTA_INIT_COUNT
	.align		4
        /*0024*/ 	.byte	0x02, 0x4a
	.zero		1
	.zero		1


	//----- nvinfo : EIATTR_EXIT_INSTR_OFFSETS
	.align		4
        /*0028*/ 	.byte	0x04, 0x1c
        /*002a*/ 	.short	(.L_628 - .L_627)


	//   ....[0]....
.L_627:
        /*002c*/ 	.word	0x00000010


	//----- nvinfo : EIATTR_MAX_THREADS
	.align		4
.L_628:
        /*0030*/ 	.byte	0x04, 0x05
        /*0032*/ 	.short	(.L_630 - .L_629)
.L_629:
        /*0034*/ 	.word	0x00000100
        /*0038*/ 	.word	0x00000001
        /*003c*/ 	.word	0x00000001


	//----- nvinfo : EIATTR_CBANK_PARAM_SIZE
	.align		4
.L_630:
        /*0040*/ 	.byte	0x03, 0x19
        /*0042*/ 	.short	0x0270


	//----- nvinfo : EIATTR_PARAM_CBANK
	.align		4
        /*0044*/ 	.byte	0x04, 0x0a
        /*0046*/ 	.short	(.L_632 - .L_631)
	.align		4
.L_631:
        /*0048*/ 	.word	index@(.nv.constant0._ZN7cutlass13device_kernelIN5flash19enable_sm80_to_sm89INS1_16FlashAttnBwdSm80INS1_25CollectiveMainloopBwdSm80ILi2ELi1EN4cute5tupleIJNS5_1CILi64EEENS7_ILi80EEENS7_ILi192EEEEEENS_10bfloat16_tEfNS_4arch4Sm80ELb0ELb0ELb0ELb0ELb1ELb0ELb1ELb0ELi2ELi4ELi2ELi2ELb0EEENS1_21CollectiveEpilogueBwdISB_SC_SE_Li256ELb0ELb1ELi4EEENS1_19SingleTileSchedulerILb0ELb0ELb0ELi80EEEEEEEEEvNT_6ParamsE)
        /*004c*/ 	.short	0x0380
        /*004e*/ 	.short	0x0270


	//----- nvinfo : EIATTR_SW_WAR
	.align		4
.L_632:
        /*0050*/ 	.byte	0x04, 0x36
        /*0052*/ 	.short	(.L_634 - .L_633)
.L_633:
        /*0054*/ 	.word	0x00000008
.L_634:


//--------------------- .nv.info._ZN7cutlass13device_kernelIN5flash19enable_sm80_to_sm89INS1_16FlashAttnBwdSm80INS1_25CollectiveMainloopBwdSm80ILi2ELi1EN4cute5tupleIJNS5_1CILi64EEENS7_ILi80EEENS7_ILi192EEEEEENS_10bfloat16_tEfNS_4arch4Sm80ELb0ELb0ELb0ELb0ELb0ELb0ELb1ELb0ELi2ELi4ELi2ELi2ELb0EEENS1_24CollectiveEpilogueBwdGQAISB_fSE_Li256ELb0ELb0EEENS1_19SingleTileSchedulerILb0ELb0ELb0ELi80EEEEEEEEEvNT_6ParamsE --------------------------
	.section	.nv.info._ZN7cutlass13device_kernelIN5flash19enable_sm80_to_sm89INS1_16FlashAttnBwdSm80INS1_25CollectiveMainloopBwdSm80ILi2ELi1EN4cute5tupleIJNS5_1CILi64EEENS7_ILi80EEENS7_ILi192EEEEEENS_10bfloat16_tEfNS_4arch4Sm80ELb0ELb0ELb0ELb0ELb0ELb0ELb1ELb0ELi2ELi4ELi2ELi2ELb0EEENS1_24CollectiveEpilogueBwdGQAISB_fSE_Li256ELb0ELb0EEENS1_19SingleTileSchedulerILb0ELb0ELb0ELi80EEEEEEEEEvNT_6ParamsE,"",@"SHT_CUDA_INFO"
	.sectionflags	@""
	.align	4


	//----- nvinfo : EIATTR_CUDA_API_VERSION
	.align		4
        /*0000*/ 	.byte	0x04, 0x37
        /*0002*/ 	.short	(.L_636 - .L_635)
.L_635:
        /*0004*/ 	.word	0x00000082


	//----- nvinfo : EIATTR_KPARAM_INFO
	.align		4
.L_636:
        /*0008*/ 	.byte	0x04, 0x17
        /*000a*/ 	.short	(.L_638 - .L_637)
.L_637:
        /*000c*/ 	.word	0x00000000
        /*0010*/ 	.short	0x0000
        /*0012*/ 	.short	0x0000
        /*0014*/ 	.byte	0x00, 0xf0, 0xe1, 0x09


	//----- nvinfo : EIATTR_SPARSE_MMA_MASK
	.align		4
.L_638:
        /*0018*/ 	.byte	0x03, 0x50
        /*001a*/ 	.short	0x0000


	//----- nvinfo : EIATTR_MAXREG_COUNT
	.align		4
        /*001c*/ 	.byte	0x03, 0x1b
        /*001e*/ 	.short	0x00ff


	//----- nvinfo : EIATTR_MERCURY_ISA_VERSION
	.align		4
        /*0020*/ 	.byte	0x03, 0x5f
        /*0022*/ 	.short	0x0101


	//----- nvinfo : EIATTR_VRC_CTA_INIT_COUNT
	.align		4
        /*0024*/ 	.byte	0x02, 0x4a
	.zero		1
	.zero		1


	//----- nvinfo : EIATTR_EXIT_INSTR_OFFSETS
	.align		4
        /*0028*/ 	.byte	0x04, 0x1c
        /*002a*/ 	.short	(.L_640 - .L_639)


	//   ....[0]....
.L_639:
        /*002c*/ 	.word	0x00000010


	//----- nvinfo : EIATTR_MAX_THREADS
	.align		4
.L_640:
        /*0030*/ 	.byte	0x04, 0x05
        /*0032*/ 	.short	(.L_642 - .L_641)
.L_641:
        /*0034*/ 	.word	0x00000100
        /*0038*/ 	.word	0x00000001
        /*003c*/ 	.word	0x00000001


	//----- nvinfo : EIATTR_CBANK_PARAM_SIZE
	.align		4
.L_642:
        /*0040*/ 	.byte	0x03, 0x19
        /*0042*/ 	.short	0x0278


	//----- nvinfo : EIATTR_PARAM_CBANK
	.align		4
        /*0044*/ 	.byte	0x04, 0x0a
        /*0046*/ 	.short	(.L_644 - .L_643)
	.align		4
.L_643:
        /*0048*/ 	.word	index@(.nv.constant0._ZN7cutlass13device_kernelIN5flash19enable_sm80_to_sm89INS1_16FlashAttnBwdSm80INS1_25CollectiveMainloopBwdSm80ILi2ELi1EN4cute5tupleIJNS5_1CILi64EEENS7_ILi80EEENS7_ILi192EEEEEENS_10bfloat16_tEfNS_4arch4Sm80ELb0ELb0ELb0ELb0ELb0ELb0ELb1ELb0ELi2ELi4ELi2ELi2ELb0EEENS1_24CollectiveEpilogueBwdGQAISB_fSE_Li256ELb0ELb0EEENS1_19SingleTileSchedulerILb0ELb0ELb0ELi80EEEEEEEEEvNT_6ParamsE)
        /*004c*/ 	.short	0x0380
        /*004e*/ 	.short	0x0278


	//----- nvinfo : EIATTR_SW_WAR
	.align		4
.L_644:
        /*0050*/ 	.byte	0x04, 0x36
        /*0052*/ 	.short	(.L_646 - .L_645)
.L_645:
        /*0054*/ 	.word	0x00000008
.L_646:


//--------------------- .nv.info._ZN7cutlass13device_kernelIN5flash19enable_sm80_to_sm89INS1_16FlashAttnBwdSm80INS1_25CollectiveMainloopBwdSm80ILi2ELi1EN4cute5tupleIJNS5_1CILi64EEENS7_ILi80EEENS7_ILi192EEEEEENS_10bfloat16_tEfNS_4arch4Sm80ELb0ELb0ELb0ELb0ELb1ELb0ELb1ELb0ELi2ELi4ELi2ELi2ELb0EEENS1_24CollectiveEpilogueBwdGQAISB_fSE_Li256ELb0ELb1EEENS1_19SingleTileSchedulerILb0ELb0ELb0ELi80EEEEEEEEEvNT_6ParamsE --------------------------
	.section	.nv.info._ZN7cutlass13device_kernelIN5flash19enable_sm80_to_sm89INS1_16FlashAttnBwdSm80INS1_25CollectiveMainloopBwdSm80ILi2ELi1EN4cute5tupleIJNS5_1CILi64EEENS7_ILi80EEENS7_ILi192EEEEEENS_10bfloat16_tEfNS_4arch4Sm80ELb0ELb0ELb0ELb0ELb1ELb0ELb1ELb0ELi2ELi4ELi2ELi2ELb0EEENS1_24CollectiveEpilogueBwdGQAISB_fSE_Li256ELb0ELb1EEENS1_19SingleTileSchedulerILb0ELb0ELb0ELi80EEEEEEEEEvNT_6ParamsE,"",@"SHT_CUDA_INFO"
	.sectionflags	@""
	.align	4


	//----- nvinfo : EIATTR_CUDA_API_VERSION
	.align		4
        /*0000*/ 	.byte	0x04, 0x37
        /*0002*/ 	.short	(.L_648 - .L_647)
.L_647:
        /*0004*/ 	.word	0x00000082


	//----- nvinfo : EIATTR_KPARAM_INFO
	.align		4
.L_648:
        /*0008*/ 	.byte	0x04, 0x17
        /*000a*/ 	.short	(.L_650 - .L_649)
.L_649:
        /*000c*/ 	.word	0x00000000
        /*0010*/ 	.short	0x0000
        /*0012*/ 	.short	0x0000
        /*0014*/ 	.byte	0x00, 0xf0, 0xe1, 0x09


	//----- nvinfo : EIATTR_SPARSE_MMA_MASK
	.align		4
.L_650:
        /*0018*/ 	.byte	0x03, 0x50
        /*001a*/ 	.short	0x0000


	//----- nvinfo : EIATTR_MAXREG_COUNT
	.align		4
        /*001c*/ 	.byte	0x03, 0x1b
        /*001e*/ 	.short	0x00ff


	//----- nvinfo : EIATTR_MERCURY_ISA_VERSION
	.align		4
        /*0020*/ 	.byte	0x03, 0x5f
        /*0022*/ 	.short	0x0101


	//----- nvinfo : EIATTR_VRC_CTA_INIT_COUNT
	.align		4
        /*0024*/ 	.byte	0x02, 0x4a
	.zero		1
	.zero		1


	//----- nvinfo : EIATTR_EXIT_INSTR_OFFSETS
	.align		4
        /*0028*/ 	.byte	0x04, 0x1c
        /*002a*/ 	.short	(.L_652 - .L_651)


	//   ....[0]....
.L_651:
        /*002c*/ 	.word	0x00000010


	//----- nvinfo : EIATTR_MAX_THREADS
	.align		4
.L_652:
        /*0030*/ 	.byte	0x04, 0x05
        /*0032*/ 	.short	(.L_654 - .L_653)
.L_653:
        /*0034*/ 	.word	0x00000100
        /*0038*/ 	.word	0x00000001
        /*003c*/ 	.word	0x00000001


	//----- nvinfo : EIATTR_CBANK_PARAM_SIZE
	.align		4
.L_654:
        /*0040*/ 	.byte	0x03, 0x19
        /*0042*/ 	.short	0x0278


	//----- nvinfo : EIATTR_PARAM_CBANK
	.align		4
        /*0044*/ 	.byte	0x04, 0x0a
        /*0046*/ 	.short	(.L_656 - .L_655)
	.align		4
.L_655:
        /*0048*/ 	.word	index@(.nv.constant0._ZN7cutlass13device_kernelIN5flash19enable_sm80_to_sm89INS1_16FlashAttnBwdSm80INS1_25CollectiveMainloopBwdSm80ILi2ELi1EN4cute5tupleIJNS5_1CILi64EEENS7_ILi80EEENS7_ILi192EEEEEENS_10bfloat16_tEfNS_4arch4Sm80ELb0ELb0ELb0ELb0ELb1ELb0ELb1ELb0ELi2ELi4ELi2ELi2ELb0EEENS1_24CollectiveEpilogueBwdGQAISB_fSE_Li256ELb0ELb1EEENS1_19SingleTileSchedulerILb0ELb0ELb0ELi80EEEEEEEEEvNT_6ParamsE)
        /*004c*/ 	.short	0x0380
        /*004e*/ 	.short	0x0278


	//----- nvinfo : EIATTR_SW_WAR
	.align		4
.L_656:
        /*0050*/ 	.byte	0x04, 0x36
        /*0052*/ 	.short	(.L_658 - .L_657)
.L_657:
        /*0054*/ 	.word	0x00000008
.L_658:


//--------------------- .nv.info._ZN7cutlass13device_kernelIN5flash19enable_sm80_to_sm89INS1_16FlashAttnBwdSm80INS1_25CollectiveMainloopBwdSm80ILi2ELi1EN4cute5tupleIJNS5_1CILi64EEENS7_ILi80EEENS7_ILi192EEEEEENS_10bfloat16_tEfNS_4arch4Sm80ELb0ELb0ELb0ELb1ELb0ELb0ELb1ELb0ELi2ELi4ELi2ELi2ELb0EEENS1_21CollectiveEpilogueBwdISB_SC_SE_Li256ELb1ELb1ELi4EEENS1_19SingleTileSchedulerILb1ELb0ELb0ELi80EEEEEEEEEvNT_6ParamsE --------------------------
	.section	.nv.info._ZN7cutlass13device_kernelIN5flash19enable_sm80_to_sm89INS1_16FlashAttnBwdSm80INS1_25CollectiveMainloopBwdSm80ILi2ELi1EN4cute5tupleIJNS5_1CILi64EEENS7_ILi80EEENS7_ILi192EEEEEENS_10bfloat16_tEfNS_4arch4Sm80ELb0ELb0ELb0ELb1ELb0ELb0ELb1ELb0ELi2ELi4ELi2ELi2ELb0EEENS1_21CollectiveEpilogueBwdISB_SC_SE_Li256ELb1ELb1ELi4EEENS1_19SingleTileSchedulerILb1ELb0ELb0ELi80EEEEEEEEEvNT_6ParamsE,"",@"SHT_CUDA_INFO"
	.sectionflags	@""
	.align	4


	//----- nvinfo : EIATTR_CUDA_API_VERSION
	.align		4
        /*0000*/ 	.byte	0x04, 0x37
        /*0002*/ 	.short	(.L_660 - .L_659)
.L_659:
        /*0004*/ 	.word	0x00000082


	//----- nvinfo : EIATTR_KPARAM_INFO
	.align		4
.L_660:
        /*0008*/ 	.byte	0x04, 0x17
        /*000a*/ 	.short	(.L_662 - .L_661)
.L_661:
        /*000c*/ 	.word	0x00000000
        /*0010*/ 	.short	0x0000
        /*0012*/ 	.short	0x0000
        /*0014*/ 	.byte	0x00, 0xf0, 0xc1, 0x09


	//----- nvinfo : EIATTR_SPARSE_MMA_MASK
	.align		4
.L_662:
        /*0018*/ 	.byte	0x03, 0x50
        /*001a*/ 	.short	0x0000


	//----- nvinfo : EIATTR_MAXREG_COUNT
	.align		4
        /*001c*/ 	.byte	0x03, 0x1b
        /*001e*/ 	.short	0x00ff


	//----- nvinfo : EIATTR_MERCURY_ISA_VERSION
	.align		4
        /*0020*/ 	.byte	0x03, 0x5f
        /*0022*/ 	.short	0x0101


	//----- nvinfo : EIATTR_VRC_CTA_INIT_COUNT
	.align		4
        /*0024*/ 	.byte	0x02, 0x4a
	.zero		1
	.zero		1


	//----- nvinfo : EIATTR_EXIT_INSTR_OFFSETS
	.align		4
        /*0028*/ 	.byte	0x04, 0x1c
        /*002a*/ 	.short	(.L_664 - .L_663)


	//   ....[0]....
.L_663:
        /*002c*/ 	.word	0x00000010


	//----- nvinfo : EIATTR_MAX_THREADS
	.align		4
.L_664:
        /*0030*/ 	.byte	0x04, 0x05
        /*0032*/ 	.short	(.L_666 - .L_665)
.L_665:
        /*0034*/ 	.word	0x00000100
        /*0038*/ 	.word	0x00000001
        /*003c*/ 	.word	0x00000001


	//----- nvinfo : EIATTR_CBANK_PARAM_SIZE
	.align		4
.L_666:
        /*0040*/ 	.byte	0x03, 0x19
        /*0042*/ 	.short	0x0270


	//----- nvinfo : EIATTR_PARAM_CBANK
	.align		4
        /*0044*/ 	.byte	0x04, 0x0a
        /*0046*/ 	.short	(.L_668 - .L_667)
	.align		4
.L_667:
        /*0048*/ 	.word	index@(.nv.constant0._ZN7cutlass13device_kernelIN5flash19enable_sm80_to_sm89INS1_16FlashAttnBwdSm80INS1_25CollectiveMainloopBwdSm80ILi2ELi1EN4cute5tupleIJNS5_1CILi64EEENS7_ILi80EEENS7_ILi192EEEEEENS_10bfloat16_tEfNS_4arch4Sm80ELb0ELb0ELb0ELb1ELb0ELb0ELb1ELb0ELi2ELi4ELi2ELi2ELb0EEENS1_21CollectiveEpilogueBwdISB_SC_SE_Li256ELb1ELb1ELi4EEENS1_19SingleTileSchedulerILb1ELb0ELb0ELi80EEEEEEEEEvNT_6ParamsE)
        /*004c*/ 	.short	0x0380
        /*004e*/ 	.short	0x0270


	//----- nvinfo : EIATTR_SW_WAR
	.align		4
.L_668:
        /*0050*/ 	.byte	0x04, 0x36
        /*0052*/ 	.short	(.L_670 - .L_669)
.L_669:
        /*0054*/ 	.word	0x00000008
.L_670:


//--------------------- .nv.info._ZN7cutlass13device_kernelIN5flash19enable_sm80_to_sm89INS1_16FlashAttnBwdSm80INS1_25CollectiveMainloopBwdSm80ILi2ELi1EN4cute5tupleIJNS5_1CILi64EEENS7_ILi80EEENS7_ILi192EEEEEENS_10bfloat16_tEfNS_4arch4Sm80ELb0ELb0ELb0ELb1ELb1ELb0ELb1ELb0ELi2ELi4ELi2ELi2ELb0EEENS1_21CollectiveEpilogueBwdISB_SC_SE_Li256ELb1ELb1ELi4EEENS1_19SingleTileSchedulerILb1ELb0ELb0ELi80EEEEEEEEEvNT_6ParamsE --------------------------
	.section	.nv.info._ZN7cutlass13device_kernelIN5flash19enable_sm80_to_sm89INS1_16FlashAttnBwdSm80INS1_25CollectiveMainloopBwdSm80ILi2ELi1EN4cute5tupleIJNS5_1CILi64EEENS7_ILi80EEENS7_ILi192EEEEEENS_10bfloat16_tEfNS_4arch4Sm80ELb0ELb0ELb0ELb1ELb1ELb0ELb1ELb0ELi2ELi4ELi2ELi2ELb0EEENS1_21CollectiveEpilogueBwdISB_SC_SE_Li256ELb1ELb1ELi4EEENS1_19SingleTileSchedulerILb1ELb0ELb0ELi80EEEEEEEEEvNT_6ParamsE,"",@"SHT_CUDA_INFO"
	.sectionflags	@""
	.align	4


	//----- nvinfo : EIATTR_CUDA_API_VERSION
	.align		4
        /*0000*/ 	.byte	0x04, 0x37
        /*0002*/ 	.short	(.L_672 - .L_671)
.L_671:
        /*0004*/ 	.word	0x00000082


	//----- nvinfo : EIATTR_KPARAM_INFO
	.align		4
.L_672:
        /*0008*/ 	.byte	0x04, 0x17
        /*000a*/ 	.short	(.L_674 - .L_673)
.L_673:
        /*000c*/ 	.word	0x00000000
        /*0010*/ 	.short	0x0000
        /*0012*/ 	.short	0x0000
        /*0014*/ 	.byte	0x00, 0xf0, 0xc1, 0x09


	//----- nvinfo : EIATTR_SPARSE_MMA_MASK
	.align		4
.L_674:
        /*0018*/ 	.byte	0x03, 0x50
        /*001a*/ 	.short	0x0000


	//----- nvinfo : EIATTR_MAXREG_COUNT
	.align		4
        /*001c*/ 	.byte	0x03, 0x1b
        /*001e*/ 	.short	0x00ff


	//----- nvinfo : EIATTR_MERCURY_ISA_VERSION
	.align		4
        /*0020*/ 	.byte	0x03, 0x5f
        /*0022*/ 	.short	0x0101


	//----- nvinfo : EIATTR_VRC_CTA_INIT_COUNT
	.align		4
        /*0024*/ 	.byte	0x02, 0x4a
	.zero		1
	.zero		1


	//----- nvinfo : EIATTR_EXIT_INSTR_OFFSETS
	.align		4
        /*0028*/ 	.byte	0x04, 0x1c
        /*002a*/ 	.short	(.L_676 - .L_675)


	//   ....[0]....
.L_675:
        /*002c*/ 	.word	0x00000010


	//----- nvinfo : EIATTR_MAX_THREADS
	.align		4
.L_676:
        /*0030*/ 	.byte	0x04, 0x05
        /*0032*/ 	.short	(.L_678 - .L_677)
.L_677:
        /*0034*/ 	.word	0x00000100
        /*0038*/ 	.word	0x00000001
        /*003c*/ 	.word	0x00000001


	//----- nvinfo : EIATTR_CBANK_PARAM_SIZE
	.align		4
.L_678:
        /*0040*/ 	.byte	0x03, 0x19
        /*0042*/ 	.short	0x0270


	//----- nvinfo : EIATTR_PARAM_CBANK
	.align		4
        /*0044*/ 	.byte	0x04, 0x0a
        /*0046*/ 	.short	(.L_680 - .L_679)
	.align		4
.L_679:
        /*0048*/ 	.word	index@(.nv.constant0._ZN7cutlass13device_kernelIN5flash19enable_sm80_to_sm89INS1_16FlashAttnBwdSm80INS1_25CollectiveMainloopBwdSm80ILi2ELi1EN4cute5tupleIJNS5_1CILi64EEENS7_ILi80EEENS7_ILi192EEEEEENS_10bfloat16_tEfNS_4arch4Sm80ELb0ELb0ELb0ELb1ELb1ELb0ELb1ELb0ELi2ELi4ELi2ELi2ELb0EEENS1_21CollectiveEpilogueBwdISB_SC_SE_Li256ELb1ELb1ELi4EEENS1_19SingleTileSchedulerILb1ELb0ELb0ELi80EEEEEEEEEvNT_6ParamsE)
        /*004c*/ 	.short	0x0380
        /*004e*/ 	.short	0x0270


	//----- nvinfo : EIATTR_SW_WAR
	.align		4
.L_680:
        /*0050*/ 	.byte	0x04, 0x36
        /*0052*/ 	.short	(.L_682 - .L_681)
.L_681:
        /*0054*/ 	.word	0x00000008
.L_682:


//--------------------- .nv.info._ZN7cutlass13device_kernelIN5flash19enable_sm80_to_sm89INS1_16FlashAttnBwdSm80INS1_25CollectiveMainloopBwdSm80ILi2ELi1EN4cute5tupleIJNS5_1CILi64EEENS7_ILi80EEENS7_ILi192EEEEEENS_10bfloat16_tEfNS_4arch4Sm80ELb0ELb0ELb0ELb1ELb0ELb0ELb1ELb0ELi2ELi4ELi2ELi2ELb0EEENS1_24CollectiveEpilogueBwdGQAISB_fSE_Li256ELb1ELb0EEENS1_19SingleTileSchedulerILb1ELb0ELb0ELi80EEEEEEEEEvNT_6ParamsE --------------------------
	.section	.nv.info._ZN7cutlass13device_kernelIN5flash19enable_sm80_to_sm89INS1_16FlashAttnBwdSm80INS1_25CollectiveMainloopBwdSm80ILi2ELi1EN4cute5tupleIJNS5_1CILi64EEENS7_ILi80EEENS7_ILi192EEEEEENS_10bfloat16_tEfNS_4arch4Sm80ELb0ELb0ELb0ELb1ELb0ELb0ELb1ELb0ELi2ELi4ELi2ELi2ELb0EEENS1_24CollectiveEpilogueBwdGQAISB_fSE_Li256ELb1ELb0EEENS1_19SingleTileSchedulerILb1ELb0ELb0ELi80EEEEEEEEEvNT_6ParamsE,"",@"SHT_CUDA_INFO"
	.sectionflags	@""
	.align	4


	//----- nvinfo : EIATTR_CUDA_API_VERSION
	.align		4
        /*0000*/ 	.byte	0x04, 0x37
        /*0002*/ 	.short	(.L_684 - .L_683)
.L_683:
        /*0004*/ 	.word	0x00000082


	//----- nvinfo : EIATTR_KPARAM_INFO
	.align		4
.L_684:
        /*0008*/ 	.byte	0x04, 0x17
        /*000a*/ 	.short	(.L_686 - .L_685)
.L_685:
        /*000c*/ 	.word	0x00000000
        /*0010*/ 	.short	0x0000
        /*0012*/ 	.short	0x0000
        /*0014*/ 	.byte	0x00, 0xf0, 0xe1, 0x09


	//----- nvinfo : EIATTR_SPARSE_MMA_MASK
	.align		4
.L_686:
        /*0018*/ 	.byte	0x03, 0x50
        /*001a*/ 	.short	0x0000


	//----- nvinfo : EIATTR_MAXREG_COUNT
	.align		4
        /*001c*/ 	.byte	0x03, 0x1b
        /*001e*/ 	.short	0x00ff


	//----- nvinfo : EIATTR_MERCURY_ISA_VERSION
	.align		4
        /*0020*/ 	.byte	0x03, 0x5f
        /*0022*/ 	.short	0x0101


	//----- nvinfo : EIATTR_VRC_CTA_INIT_COUNT
	.align		4
        /*0024*/ 	.byte	0x02, 0x4a
	.zero		1
	.zero		1


	//----- nvinfo : EIATTR_EXIT_INSTR_OFFSETS
	.align		4
        /*0028*/ 	.byte	0x04, 0x1c
        /*002a*/ 	.short	(.L_688 - .L_687)


	//   ....[0]....
.L_687:
        /*002c*/ 	.word	0x00000010


	//----- nvinfo : EIATTR_MAX_THREADS
	.align		4
.L_688:
        /*0030*/ 	.byte	0x04, 0x05
        /*0032*/ 	.short	(.L_690 - .L_689)
.L_689:
        /*0034*/ 	.word	0x00000100
        /*0038*/ 	.word	0x00000001
        /*003c*/ 	.word	0x00000001


	//----- nvinfo : EIATTR_CBANK_PARAM_SIZE
	.align		4
.L_690:
        /*0040*/ 	.byte	0x03, 0x19
        /*0042*/ 	.short	0x0278


	//----- nvinfo : EIATTR_PARAM_CBANK
	.align		4
        /*0044*/ 	.byte	0x04, 0x0a
        /*0046*/ 	.short	(.L_692 - .L_691)
	.align		4
.L_691:
        /*0048*/ 	.word	index@(.nv.constant0._ZN7cutlass13device_kernelIN5flash19enable_sm80_to_sm89INS1_16FlashAttnBwdSm80INS1_25CollectiveMainloopBwdSm80ILi2ELi1EN4cute5tupleIJNS5_1CILi64EEENS7_ILi80EEENS7_ILi192EEEEEENS_10bfloat16_tEfNS_4arch4Sm80ELb0ELb0ELb0ELb1ELb0ELb0ELb1ELb0ELi2ELi4ELi2ELi2ELb0EEENS1_24CollectiveEpilogueBwdGQAISB_fSE_Li256ELb1ELb0EEENS1_19SingleTileSchedulerILb1ELb0ELb0ELi80EEEEEEEEEvNT_6ParamsE)
        /*004c*/ 	.short	0x0380
        /*004e*/ 	.short	0x0278


	//----- nvinfo : EIATTR_SW_WAR
	.align		4
.L_692:
        /*0050*/ 	.byte	0x04, 0x36
        /*0052*/ 	.short	(.L_694 - .L_693)
.L_693:
        /*0054*/ 	.word	0x00000008
.L_694:


//--------------------- .nv.info._ZN7cutlass13device_kernelIN5flash19enable_sm80_to_sm89INS1_16FlashAttnBwdSm80INS1_25CollectiveMainloopBwdSm80ILi2ELi1EN4cute5tupleIJNS5_1CILi64EEENS7_ILi80EEENS7_ILi192EEEEEENS_10bfloat16_tEfNS_4arch4Sm80ELb0ELb0ELb0ELb1ELb1ELb0ELb1ELb0ELi2ELi4ELi2ELi2ELb0EEENS1_24CollectiveEpilogueBwdGQAISB_fSE_Li256ELb1ELb1EEENS1_19SingleTileSchedulerILb1ELb0ELb0ELi80EEEEEEEEEvNT_6ParamsE --------------------------
	.section	.nv.info._ZN7cutlass13device_kernelIN5flash19enable_sm80_to_sm89INS1_16FlashAttnBwdSm80INS1_25CollectiveMainloopBwdSm80ILi2ELi1EN4cute5tupleIJNS5_1CILi64EEENS7_ILi80EEENS7_ILi192EEEEEENS_10bfloat16_tEfNS_4arch4Sm80ELb0ELb0ELb0ELb1ELb1ELb0ELb1ELb0ELi2ELi4ELi2ELi2ELb0EEENS1_24CollectiveEpilogueBwdGQAISB_fSE_Li256ELb1ELb1EEENS1_19SingleTileSchedulerILb1ELb0ELb0ELi80EEEEEEEEEvNT_6ParamsE,"",@"SHT_CUDA_INFO"
	.sectionflags	@""
	.align	4


	//----- nvinfo : EIATTR_CUDA_API_VERSION
	.align		4
        /*0000*/ 	.byte	0x04, 0x37
        /*0002*/ 	.short	(.L_696 - .L_695)
.L_695:
        /*0004*/ 	.word	0x00000082


	//----- nvinfo : EIATTR_KPARAM_INFO
	.align		4
.L_696:
        /*0008*/ 	.byte	0x04, 0x17
        /*000a*/ 	.short	(.L_698 - .L_697)
.L_697:
        /*000c*/ 	.word	0x00000000
        /*0010*/ 	.short	0x0000
        /*0012*/ 	.short	0x0000
        /*0014*/ 	.byte	0x00, 0xf0, 0xe1, 0x09


	//----- nvinfo : EIATTR_SPARSE_MMA_MASK
	.align		4
.L_698:
        /*0018*/ 	.byte	0x03, 0x50
        /*001a*/ 	.short	0x0000


	//----- nvinfo : EIATTR_MAXREG_COUNT
	.align		4
        /*001c*/ 	.byte	0x03, 0x1b
        /*001e*/ 	.short	0x00ff


	//----- nvinfo : EIATTR_MERCURY_ISA_VERSION
	.align		4
        /*0020*/ 	.byte	0x03, 0x5f
        /*0022*/ 	.short	0x0101


	//----- nvinfo : EIATTR_VRC_CTA_INIT_COUNT
	.align		4
        /*0024*/ 	.byte	0x02, 0x4a
	.zero		1
	.zero		1


	//----- nvinfo : EIATTR_EXIT_INSTR_OFFSETS
	.align		4
        /*0028*/ 	.byte	0x04, 0x1c
        /*002a*/ 	.short	(.L_700 - .L_699)


	//   ....[0]....
.L_699:
        /*002c*/ 	.word	0x00000010


	//----- nvinfo : EIATTR_MAX_THREADS
	.align		4
.L_700:
        /*0030*/ 	.byte	0x04, 0x05
        /*0032*/ 	.short	(.L_702 - .L_701)
.L_701:
        /*0034*/ 	.word	0x00000100
        /*0038*/ 	.word	0x00000001
        /*003c*/ 	.word	0x00000001


	//----- nvinfo : EIATTR_CBANK_PARAM_SIZE
	.align		4
.L_702:
        /*0040*/ 	.byte	0x03, 0x19
        /*0042*/ 	.short	0x0278


	//----- nvinfo : EIATTR_PARAM_CBANK
	.align		4
        /*0044*/ 	.byte	0x04, 0x0a
        /*0046*/ 	.short	(.L_704 - .L_703)
	.align		4
.L_703:
        /*0048*/ 	.word	index@(.nv.constant0._ZN7cutlass13device_kernelIN5flash19enable_sm80_to_sm89INS1_16FlashAttnBwdSm80INS1_25CollectiveMainloopBwdSm80ILi2ELi1EN4cute5tupleIJNS5_1CILi64EEENS7_ILi80EEENS7_ILi192EEEEEENS_10bfloat16_tEfNS_4arch4Sm80ELb0ELb0ELb0ELb1ELb1ELb0ELb1ELb0ELi2ELi4ELi2ELi2ELb0EEENS1_24CollectiveEpilogueBwdGQAISB_fSE_Li256ELb1ELb1EEENS1_19SingleTileSchedulerILb1ELb0ELb0ELi80EEEEEEEEEvNT_6ParamsE)
        /*004c*/ 	.short	0x0380
        /*004e*/ 	.short	0x0278


	//----- nvinfo : EIATTR_SW_WAR
	.align		4
.L_704:
        /*0050*/ 	.byte	0x04, 0x36
        /*0052*/ 	.short	(.L_706 - .L_705)
.L_705:
        /*0054*/ 	.word	0x00000008
.L_706:


//--------------------- .nv.info._ZN7cutlass13device_kernelIN5flash19enable_sm80_to_sm89INS1_16FlashAttnBwdSm80INS1_25CollectiveMainloopBwdSm80ILi2ELi1EN4cute5tupleIJNS5_1CILi64EEENS7_ILi80EEENS7_ILi192EEEEEENS_10bfloat16_tEfNS_4arch4Sm80ELb0ELb1ELb0ELb0ELb0ELb0ELb1ELb0ELi2ELi4ELi2ELi2ELb0EEENS1_21CollectiveEpilogueBwdISB_SC_SE_Li256ELb0ELb1ELi4EEENS1_19SingleTileSchedulerILb0ELb0ELb0ELi80EEEEEEEEEvNT_6ParamsE --------------------------
	.section	.nv.info._ZN7cutlass13device_kernelIN5flash19enable_sm80_to_sm89INS1_16FlashAttnBwdSm80INS1_25CollectiveMainloopBwdSm80ILi2ELi1EN4cute5tupleIJNS5_1CILi64EEENS7_ILi80EEENS7_ILi192EEEEEENS_10bfloat16_tEfNS_4arch4Sm80ELb0ELb1ELb0ELb0ELb0ELb0ELb1ELb0ELi2ELi4ELi2ELi2ELb0EEENS1_21CollectiveEpilogueBwdISB_SC_SE_Li256ELb0ELb1ELi4EEENS1_19SingleTileSchedulerILb0ELb0ELb0ELi80EEEEEEEEEvNT_6ParamsE,"",@"SHT_CUDA_INFO"
	.sectionflags	@""
	.align	4


	//----- nvinfo : EIATTR_CUDA_API_VERSION
	.align		4
        /*0000*/ 	.byte	0x04, 0x37
        /*0002*/ 	.short	(.L_708 - .L_707)
.L_707:
        /*0004*/ 	.word	0x00000082


	//----- nvinfo : EIATTR_KPARAM_INFO
	.align		4
.L_708:
        /*0008*/ 	.byte	0x04, 0x17
        /*000a*/ 	.short	(.L_710 - .L_709)
.L_709:
        /*000c*/ 	.word	0x00000000
        /*0010*/ 	.short	0x0000
        /*0012*/ 	.short	0x0000
        /*0014*/ 	.byte	0x00, 0xf0, 0xc1, 0x09


	//----- nvinfo : EIATTR_SPARSE_MMA_MASK
	.align		4
.L_710:
        /*0018*/ 	.byte	0x03, 0x50
        /*001a*/ 	.short	0x0000


	//----- nvinfo : EIATTR_MAXREG_COUNT
	.align		4
        /*001c*/ 	.byte	0x03, 0x1b
        /*001e*/ 	.short	0x00ff


	//----- nvinfo : EIATTR_MERCURY_ISA_VERSION
	.align		4
        /*0020*/ 	.byte	0x03, 0x5f
        /*0022*/ 	.short	0x0101


	//----- nvinfo : EIATTR_VRC_CTA_INIT_COUNT
	.align		4
        /*0024*/ 	.byte	0x02, 0x4a
	.zero		1
	.zero		1


	//----- nvinfo : EIATTR_EXIT_INSTR_OFFSETS
	.align		4
        /*0028*/ 	.byte	0x04, 0x1c
        /*002a*/ 	.short	(.L_712 - .L_711)


	//   ....[0]....
.L_711:
        /*002c*/ 	.word	0x00000010


	//----- nvinfo : EIATTR_MAX_THREADS
	.align		4
.L_712:
        /*0030*/ 	.byte	0x04, 0x05
        /*0032*/ 	.short	(.L_714 - .L_713)
.L_713:
        /*0034*/ 	.word	0x00000100
        /*0038*/ 	.word	0x00000001
        /*003c*/ 	.word	0x00000001


	//----- nvinfo : EIATTR_CBANK_PARAM_SIZE
	.align		4
.L_714:
        /*0040*/ 	.byte	0x03, 0x19
        /*0042*/ 	.short	0x0270


	//----- nvinfo : EIATTR_PARAM_CBANK
	.align		4
        /*0044*/ 	.byte	0x04, 0x0a
        /*0046*/ 	.short	(.L_716 - .L_715)
	.align		4
.L_715:
        /*0048*/ 	.word	index@(.nv.constant0._ZN7cutlass13device_kernelIN5flash19enable_sm80_to_sm89INS1_16FlashAttnBwdSm80INS1_25CollectiveMainloopBwdSm80ILi2ELi1EN4cute5tupleIJNS5_1CILi64EEENS7_ILi80EEENS7_ILi192EEEEEENS_10bfloat16_tEfNS_4arch4Sm80ELb0ELb1ELb0ELb0ELb0ELb0ELb1ELb0ELi2ELi4ELi2ELi2ELb0EEENS1_21CollectiveEpilogueBwdISB_SC_SE_Li256ELb0ELb1ELi4EEENS1_19SingleTileSchedulerILb0ELb0ELb0ELi80EEEEEEEEEvNT_6ParamsE)
        /*004c*/ 	.short	0x0380
        /*004e*/ 	.short	0x0270


	//----- nvinfo : EIATTR_SW_WAR
	.align		4
.L_716:
        /*0050*/ 	.byte	0x04, 0x36
        /*0052*/ 	.short	(.L_718 - .L_717)
.L_717:
        /*0054*/ 	.word	0x00000008
.L_718:


//--------------------- .nv.info._ZN7cutlass13device_kernelIN5flash19enable_sm80_to_sm89INS1_16FlashAttnBwdSm80INS1_25CollectiveMainloopBwdSm80ILi2ELi1EN4cute5tupleIJNS5_1CILi64EEENS7_ILi80EEENS7_ILi192EEEEEENS_10bfloat16_tEfNS_4arch4Sm80ELb0ELb1ELb0ELb0ELb1ELb0ELb1ELb0ELi2ELi4ELi2ELi2ELb0EEENS1_21CollectiveEpilogueBwdISB_SC_SE_Li256ELb0ELb1ELi4EEENS1_19SingleTileSchedulerILb0ELb0ELb0ELi80EEEEEEEEEvNT_6ParamsE --------------------------
	.section	.nv.info._ZN7cutlass13device_kernelIN5flash19enable_sm80_to_sm89INS1_16FlashAttnBwdSm80INS1_25CollectiveMainloopBwdSm80ILi2ELi1EN4cute5tupleIJNS5_1CILi64EEENS7_ILi80EEENS7_ILi192EEEEEENS_10bfloat16_tEfNS_4arch4Sm80ELb0ELb1ELb0ELb0ELb1ELb0ELb1ELb0ELi2ELi4ELi2ELi2ELb0EEENS1_21CollectiveEpilogueBwdISB_SC_SE_Li256ELb0ELb1ELi4EEENS1_19SingleTileSchedulerILb0ELb0ELb0ELi80EEEEEEEEEvNT_6ParamsE,"",@"SHT_CUDA_INFO"
	.sectionflags	@""
	.align	4


	//----- nvinfo : EIATTR_CUDA_API_VERSION
	.align		4
        /*0000*/ 	.byte	0x04, 0x37
        /*0002*/ 	.short	(.L_720 - .L_719)
.L_719:
        /*0004*/ 	.word	0x00000082


	//----- nvinfo : EIATTR_KPARAM_INFO
	.align		4
.L_720:
        /*0008*/ 	.byte	0x04, 0x17
        /*000a*/ 	.short	(.L_722 - .L_721)
.L_721:
        /*000c*/ 	.word	0x00000000
        /*0010*/ 	.short	0x0000
        /*0012*/ 	.short	0x0000
        /*0014*/ 	.byte	0x00, 0xf0, 0xc1, 0x09


	//----- nvinfo : EIATTR_SPARSE_MMA_MASK
	.align		4
.L_722:
        /*0018*/ 	.byte	0x03, 0x50
        /*001a*/ 	.short	0x0000


	//----- nvinfo : EIATTR_MAXREG_COUNT
	.align		4
        /*001c*/ 	.byte	0x03, 0x1b
        /*001e*/ 	.short	0x00ff


	//----- nvinfo : EIATTR_MERCURY_ISA_VERSION
	.align		4
        /*0020*/ 	.byte	0x03, 0x5f
        /*0022*/ 	.short	0x0101


	//----- nvinfo : EIATTR_VRC_CTA_INIT_COUNT
	.align		4
        /*0024*/ 	.byte	0x02, 0x4a
	.zero		1
	.zero		1


	//----- nvinfo : EIATTR_EXIT_INSTR_OFFSETS
	.align		4
        /*0028*/ 	.byte	0x04, 0x1c
        /*002a*/ 	.short	(.L_724 - .L_723)


	//   ....[0]....
.L_723:
        /*002c*/ 	.word	0x00000010


	//----- nvinfo : EIATTR_MAX_THREADS
	.align		4
.L_724:
        /*0030*/ 	.byte	0x04, 0x05
        /*0032*/ 	.short	(.L_726 - .L_725)
.L_725:
        /*0034*/ 	.word	0x00000100
        /*0038*/ 	.word	0x00000001
        /*003c*/ 	.word	0x00000001


	//----- nvinfo : EIATTR_CBANK_PARAM_SIZE
	.align		4
.L_726:
        /*0040*/ 	.byte	0x03, 0x19
        /*0042*/ 	.short	0x0270


	//----- nvinfo : EIATTR_PARAM_CBANK
	.align		4
        /*0044*/ 	.byte	0x04, 0x0a
        /*0046*/ 	.short	(.L_728 - .L_727)
	.align		4
.L_727:
        /*0048*/ 	.word	index@(.nv.constant0._ZN7cutlass13device_kernelIN5flash19enable_sm80_to_sm89INS1_16FlashAttnBwdSm80INS1_25CollectiveMainloopBwdSm80ILi2ELi1EN4cute5tupleIJNS5_1CILi64EEENS7_ILi80EEENS7_ILi192EEEEEENS_10bfloat16_tEfNS_4arch4Sm80ELb0ELb1ELb0ELb0ELb1ELb0ELb1ELb0ELi2ELi4ELi2ELi2ELb0EEENS1_21CollectiveEpilogueBwdISB_SC_SE_Li256ELb0ELb1ELi4EEENS1_19SingleTileSchedulerILb0ELb0ELb0ELi80EEEEEEEEEvNT_6ParamsE)
        /*004c*/ 	.short	0x0380
        /*004e*/ 	.short	0x0270


	//----- nvinfo : EIATTR_SW_WAR
	.align		4
.L_728:
        /*0050*/ 	.byte	0x04, 0x36
        /*0052*/ 	.short	(.L_730 - .L_729)
.L_729:
        /*0054*/ 	.word	0x00000008
.L_730:


//--------------------- .nv.info._ZN7cutlass13device_kernelIN5flash19enable_sm80_to_sm89INS1_16FlashAttnBwdSm80INS1_25CollectiveMainloopBwdSm80ILi2ELi1EN4cute5tupleIJNS5_1CILi64EEENS7_ILi80EEENS7_ILi192EEEEEENS_10bfloat16_tEfNS_4arch4Sm80ELb0ELb1ELb0ELb0ELb0ELb0ELb1ELb0ELi2ELi4ELi2ELi2ELb0EEENS1_24CollectiveEpilogueBwdGQAISB_fSE_Li256ELb0ELb0EEENS1_19SingleTileSchedulerILb0ELb0ELb0ELi80EEEEEEEEEvNT_6ParamsE --------------------------
	.section	.nv.info._ZN7cutlass13device_kernelIN5flash19enable_sm80_to_sm89INS1_16FlashAttnBwdSm80INS1_25CollectiveMainloopBwdSm80ILi2ELi1EN4cute5tupleIJNS5_1CILi64EEENS7_ILi80EEENS7_ILi192EEEEEENS_10bfloat16_tEfNS_4arch4Sm80ELb0ELb1ELb0ELb0ELb0ELb0ELb1ELb0ELi2ELi4ELi2ELi2ELb0EEENS1_24CollectiveEpilogueBwdGQAISB_fSE_Li256ELb0ELb0EEENS1_19SingleTileSchedulerILb0ELb0ELb0ELi80EEEEEEEEEvNT_6ParamsE,"",@"SHT_CUDA_INFO"
	.sectionflags	@""
	.align	4


	//----- nvinfo : EIATTR_CUDA_API_VERSION
	.align		4
        /*0000*/ 	.byte	0x04, 0x37
        /*0002*/ 	.short	(.L_732 - .L_731)
.L_731:
        /*0004*/ 	.word	0x00000082


	//----- nvinfo : EIATTR_KPARAM_INFO
	.align		4
.L_732:
        /*0008*/ 	.byte	0x04, 0x17
        /*000a*/ 	.short	(.L_734 - .L_733)
.L_733:
        /*000c*/ 	.word	0x00000000
        /*0010*/ 	.short	0x0000
        /*0012*/ 	.short	0x0000
        /*0014*/ 	.byte	0x00, 0xf0, 0xe1, 0x09


	//----- nvinfo : EIATTR_SPARSE_MMA_MASK
	.align		4
.L_734:
        /*0018*/ 	.byte	0x03, 0x50
        /*001a*/ 	.short	0x0000


	//----- nvinfo : EIATTR_MAXREG_COUNT
	.align		4
        /*001c*/ 	.byte	0x03, 0x1b
        /*001e*/ 	.short	0x00ff


	//----- nvinfo : EIATTR_MERCURY_ISA_VERSION
	.align		4
        /*0020*/ 	.byte	0x03, 0x5f
        /*0022*/ 	.short	0x0101


	//----- nvinfo : EIATTR_VRC_CTA_INIT_COUNT
	.align		4
        /*0024*/ 	.byte	0x02, 0x4a
	.zero		1
	.zero		1


	//----- nvinfo : EIATTR_EXIT_INSTR_OFFSETS
	.align		4
        /*0028*/ 	.byte	0x04, 0x1c
        /*002a*/ 	.short	(.L_736 - .L_735)


	//   ....[0]....
.L_735:
        /*002c*/ 	.word	0x00000010


	//----- nvinfo : EIATTR_MAX_THREADS
	.align		4
.L_736:
        /*0030*/ 	.byte	0x04, 0x05
        /*0032*/ 	.short	(.L_738 - .L_737)
.L_737:
        /*0034*/ 	.word	0x00000100
        /*0038*/ 	.word	0x00000001
        /*003c*/ 	.word	0x00000001


	//----- nvinfo : EIATTR_CBANK_PARAM_SIZE
	.align		4
.L_738:
        /*0040*/ 	.byte	0x03, 0x19
        /*0042*/ 	.short	0x0278


	//----- nvinfo : EIATTR_PARAM_CBANK
	.align		4
        /*0044*/ 	.byte	0x04, 0x0a
        /*0046*/ 	.short	(.L_740 - .L_739)
	.align		4
.L_739:
        /*0048*/ 	.word	index@(.nv.constant0._ZN7cutlass13device_kernelIN5flash19enable_sm80_to_sm89INS1_16FlashAttnBwdSm80INS1_25CollectiveMainloopBwdSm80ILi2ELi1EN4cute5tupleIJNS5_1CILi64EEENS7_ILi80EEENS7_ILi192EEEEEENS_10bfloat16_tEfNS_4arch4Sm80ELb0ELb1ELb0ELb0ELb0ELb0ELb1ELb0ELi2ELi4ELi2ELi2ELb0EEENS1_24CollectiveEpilogueBwdGQAISB_fSE_Li256ELb0ELb0EEENS1_19SingleTileSchedulerILb0ELb0ELb0ELi80EEEEEEEEEvNT_6ParamsE)
        /*004c*/ 	.short	0x0380
        /*004e*/ 	.short	0x0278


	//----- nvinfo : EIATTR_SW_WAR
	.align		4
.L_740:
        /*0050*/ 	.byte	0x04, 0x36
        /*0052*/ 	.short	(.L_742 - .L_741)
.L_741:
        /*0054*/ 	.word	0x00000008
.L_742:


//--------------------- .nv.info._ZN7cutlass13device_kernelIN5flash19enable_sm80_to_sm89INS1_16FlashAttnBwdSm80INS1_25CollectiveMainloopBwdSm80ILi2ELi1EN4cute5tupleIJNS5_1CILi64EEENS7_ILi80EEENS7_ILi192EEEEEENS_10bfloat16_tEfNS_4arch4Sm80ELb0ELb1ELb0ELb0ELb1ELb0ELb1ELb0ELi2ELi4ELi2ELi2ELb0EEENS1_24CollectiveEpilogueBwdGQAISB_fSE_Li256ELb0ELb1EEENS1_19SingleTileSchedulerILb0ELb0ELb0ELi80EEEEEEEEEvNT_6ParamsE --------------------------
	.section	.nv.info._ZN7cutlass13device_kernelIN5flash19enable_sm80_to_sm89INS1_16FlashAttnBwdSm80INS1_25CollectiveMainloopBwdSm80ILi2ELi1EN4cute5tupleIJNS5_1CILi64EEENS7_ILi80EEENS7_ILi192EEEEEENS_10bfloat16_tEfNS_4arch4Sm80ELb0ELb1ELb0ELb0ELb1ELb0ELb1ELb0ELi2ELi4ELi2ELi2ELb0EEENS1_24CollectiveEpilogueBwdGQAISB_fSE_Li256ELb0ELb1EEENS1_19SingleTileSchedulerILb0ELb0ELb0ELi80EEEEEEEEEvNT_6ParamsE,"",@"SHT_CUDA_INFO"
	.sectionflags	@""
	.align	4


	//----- nvinfo : EIATTR_CUDA_API_VERSION
	.align		4
        /*0000*/ 	.byte	0x04, 0x37
        /*0002*/ 	.short	(.L_744 - .L_743)
.L_743:
        /*0004*/ 	.word	0x00000082


	//----- nvinfo : EIATTR_KPARAM_INFO
	.align		4
.L_744:
        /*0008*/ 	.byte	0x04, 0x17
        /*000a*/ 	.short	(.L_746 - .L_745)
.L_745:
        /*000c*/ 	.word	0x00000000
        /*0010*/ 	.short	0x0000
        /*0012*/ 	.short	0x0000
        /*0014*/ 	.byte	0x00, 0xf0, 0xe1, 0x09


	//----- nvinfo : EIATTR_SPARSE_MMA_MASK
	.align		4
.L_746:
        /*0018*/ 	.byte	0x03, 0x50
        /*001a*/ 	.short	0x0000


	//----- nvinfo : EIATTR_MAXREG_COUNT
	.align		4
        /*001c*/ 	.byte	0x03, 0x1b
        /*001e*/ 	.short	0x00ff


	//----- nvinfo : EIATTR_MERCURY_ISA_VERSION
	.align		4
        /*0020*/ 	.byte	0x03, 0x5f
        /*0022*/ 	.short	0x0101


	//----- nvinfo : EIATTR_VRC_CTA_INIT_COUNT
	.align		4
        /*0024*/ 	.byte	0x02, 0x4a
	.zero		1
	.zero		1


	//----- nvinfo : EIATTR_EXIT_INSTR_OFFSETS
	.align		4
        /*0028*/ 	.byte	0x04, 0x1c
        /*002a*/ 	.short	(.L_748 - .L_747)


	//   ....[0]....
.L_747:
        /*002c*/ 	.word	0x00000010


	//----- nvinfo : EIATTR_MAX_THREADS
	.align		4
.L_748:
        /*0030*/ 	.byte	0x04, 0x05
        /*0032*/ 	.short	(.L_750 - .L_749)
.L_749:
        /*0034*/ 	.word	0x00000100
        /*0038*/ 	.word	0x00000001
        /*003c*/ 	.word	0x00000001


	//----- nvinfo : EIATTR_CBANK_PARAM_SIZE
	.align		4
.L_750:
        /*0040*/ 	.byte	0x03, 0x19
        /*0042*/ 	.short	0x0278


	//----- nvinfo : EIATTR_PARAM_CBANK
	.align		4
        /*0044*/ 	.byte	0x04, 0x0a
        /*0046*/ 	.short	(.L_752 - .L_751)
	.align		4
.L_751:
        /*0048*/ 	.word	index@(.nv.constant0._ZN7cutlass13device_kernelIN5flash19enable_sm80_to_sm89INS1_16FlashAttnBwdSm80INS1_25CollectiveMainloopBwdSm80ILi2ELi1EN4cute5tupleIJNS5_1CILi64EEENS7_ILi80EEENS7_ILi192EEEEEENS_10bfloat16_tEfNS_4arch4Sm80ELb0ELb1ELb0ELb0ELb1ELb0ELb1ELb0ELi2ELi4ELi2ELi2ELb0EEENS1_24CollectiveEpilogueBwdGQAISB_fSE_Li256ELb0ELb1EEENS1_19SingleTileSchedulerILb0ELb0ELb0ELi80EEEEEEEEEvNT_6ParamsE)
        /*004c*/ 	.short	0x0380
        /*004e*/ 	.short	0x0278


	//----- nvinfo : EIATTR_SW_WAR
	.align		4
.L_752:
        /*0050*/ 	.byte	0x04, 0x36
        /*0052*/ 	.short	(.L_754 - .L_753)
.L_753:
        /*0054*/ 	.word	0x00000008
.L_754:


//--------------------- .nv.info._ZN7cutlass13device_kernelIN5flash19enable_sm80_to_sm89INS1_16FlashAttnBwdSm80INS1_25CollectiveMainloopBwdSm80ILi2ELi1EN4cute5tupleIJNS5_1CILi64EEENS7_ILi80EEENS7_ILi192EEEEEENS_10bfloat16_tEfNS_4arch4Sm80ELb0ELb1ELb0ELb1ELb0ELb0ELb1ELb0ELi2ELi4ELi2ELi2ELb0EEENS1_21CollectiveEpilogueBwdISB_SC_SE_Li256ELb1ELb1ELi4EEENS1_19SingleTileSchedulerILb1ELb0ELb0ELi80EEEEEEEEEvNT_6ParamsE --------------------------
	.section	.nv.info._ZN7cutlass13device_kernelIN5flash19enable_sm80_to_sm89INS1_16FlashAttnBwdSm80INS1_25CollectiveMainloopBwdSm80ILi2ELi1EN4cute5tupleIJNS5_1CILi64EEENS7_ILi80EEENS7_ILi192EEEEEENS_10bfloat16_tEfNS_4arch4Sm80ELb0ELb1ELb0ELb1ELb0ELb0ELb1ELb0ELi2ELi4ELi2ELi2ELb0EEENS1_21CollectiveEpilogueBwdISB_SC_SE_Li256ELb1ELb1ELi4EEENS1_19SingleTileSchedulerILb1ELb0ELb0ELi80EEEEEEEEEvNT_6ParamsE,"",@"SHT_CUDA_INFO"
	.sectionflags	@""
	.align	4


	//----- nvinfo : EIATTR_CUDA_API_VERSION
	.align		4
        /*0000*/ 	.byte	0x04, 0x37
        /*0002*/ 	.short	(.L_756 - .L_755)
.L_755:
        /*0004*/ 	.word	0x00000082


	//----- nvinfo : EIATTR_KPARAM_INFO
	.align		4
.L_756:
        /*0008*/ 	.byte	0x04, 0x17
        /*000a*/ 	.short	(.L_758 - .L_757)
.L_757:
        /*000c*/ 	.word	0x00000000
        /*0010*/ 	.short	0x0000
        /*0012*/ 	.short	0x0000
        /*0014*/ 	.byte	0x00, 0xf0, 0xc1, 0x09


	//----- nvinfo : EIATTR_SPARSE_MMA_MASK
	.align		4
.L_758:
        /*0018*/ 	.byte	0x03, 0x50
        /*001a*/ 	.short	0x0000


	//----- nvinfo : EIATTR_MAXREG_COUNT
	.align		4
        /*001c*/ 	.byte	0x03, 0x1b
        /*001e*/ 	.short	0x00ff


	//----- nvinfo : EIATTR_MERCURY_ISA_VERSION
	.align		4
        /*0020*/ 	.byte	0x03, 0x5f
        /*0022*/ 	.short	0x0101


	//----- nvinfo : EIATTR_VRC_CTA_INIT_COUNT
	.align		4
        /*0024*/ 	.byte	0x02, 0x4a
	.zero		1
	.zero		1


	//----- nvinfo : EIATTR_EXIT_INSTR_OFFSETS
	.align		4
        /*0028*/ 	.byte	0x04, 0x1c
        /*002a*/ 	.short	(.L_760 - .L_759)


	//   ....[0]....
.L_759:
        /*002c*/ 	.word	0x00000010


	//----- nvinfo : EIATTR_MAX_THREADS
	.align		4
.L_760:
        /*0030*/ 	.byte	0x04, 0x05
        /*0032*/ 	.short	(.L_762 - .L_761)
.L_761:
        /*0034*/ 	.word	0x00000100
        /*0038*/ 	.word	0x00000001
        /*003c*/ 	.word	0x00000001


	//----- nvinfo : EIATTR_CBANK_PARAM_SIZE
	.align		4
.L_762:
        /*0040*/ 	.byte	0x03, 0x19
        /*0042*/ 	.short	0x0270


	//----- nvinfo : EIATTR_PARAM_CBANK
	.align		4
        /*0044*/ 	.byte	0x04, 0x0a
        /*0046*/ 	.short	(.L_764 - .L_763)
	.align		4
.L_763:
        /*0048*/ 	.word	index@(.nv.constant0._ZN7cutlass13device_kernelIN5flash19enable_sm80_to_sm89INS1_16FlashAttnBwdSm80INS1_25CollectiveMainloopBwdSm80ILi2ELi1EN4cute5tupleIJNS5_1CILi64EEENS7_ILi80EEENS7_ILi192EEEEEENS_10bfloat16_tEfNS_4arch4Sm80ELb0ELb1ELb0ELb1ELb0ELb0ELb1ELb0ELi2ELi4ELi2ELi2ELb0EEENS1_21CollectiveEpilogueBwdISB_SC_SE_Li256ELb1ELb1ELi4EEENS1_19SingleTileSchedulerILb1ELb0ELb0ELi80EEEEEEEEEvNT_6ParamsE)
        /*004c*/ 	.short	0x0380
        /*004e*/ 	.short	0x0270


	//----- nvinfo : EIATTR_SW_WAR
	.align		4
.L_764:
        /*0050*/ 	.byte	0x04, 0x36
        /*0052*/ 	.short	(.L_766 - .L_765)
.L_765:
        /*0054*/ 	.word	0x00000008
.L_766:


//--------------------- .nv.info._ZN7cutlass13device_kernelIN5flash19enable_sm80_to_sm89INS1_16FlashAttnBwdSm80INS1_25CollectiveMainloopBwdSm80ILi2ELi1EN4cute5tupleIJNS5_1CILi64EEENS7_ILi80EEENS7_ILi192EEEEEENS_10bfloat16_tEfNS_4arch4Sm80ELb0ELb1ELb0ELb1ELb1ELb0ELb1ELb0ELi2ELi4ELi2ELi2ELb0EEENS1_21CollectiveEpilogueBwdISB_SC_SE_Li256ELb1ELb1ELi4EEENS1_19SingleTileSchedulerILb1ELb0ELb0ELi80EEEEEEEEEvNT_6ParamsE --------------------------
	.section	.nv.info._ZN7cutlass13device_kernelIN5flash19enable_sm80_to_sm89INS1_16FlashAttnBwdSm80INS1_25CollectiveMainloopBwdSm80ILi2ELi1EN4cute5tupleIJNS5_1CILi64EEENS7_ILi80EEENS7_ILi192EEEEEENS_10bfloat16_tEfNS_4arch4Sm80ELb0ELb1ELb0ELb1ELb1ELb0ELb1ELb0ELi2ELi4ELi2ELi2ELb0EEENS1_21CollectiveEpilogueBwdISB_SC_SE_Li256ELb1ELb1ELi4EEENS1_19SingleTileSchedulerILb1ELb0ELb0ELi80EEEEEEEEEvNT_6ParamsE,"",@"SHT_CUDA_INFO"
	.sectionflags	@""
	.align	4


	//----- nvinfo : EIATTR_CUDA_API_VERSION
	.align		4
        /*0000*/ 	.byte	0x04, 0x37
        /*0002*/ 	.short	(.L_768 - .L_767)
.L_767:
        /*0004*/ 	.word	0x00000082


	//----- nvinfo : EIATTR_KPARAM_INFO
	.align		4
.L_768:
        /*0008*/ 	.byte	0x04, 0x17
        /*000a*/ 	.short	(.L_770 - .L_769)
.L_769:
        /*000c*/ 	.word	0x00000000
        /*0010*/ 	.short	0x0000
        /*0012*/ 	.short	0x0000
        /*0014*/ 	.byte	0x00, 0xf0, 0xc1, 0x09


	//----- nvinfo : EIATTR_SPARSE_MMA_MASK
	.align		4
.L_770:
        /*0018*/ 	.byte	0x03, 0x50
        /*001a*/ 	.short	0x0000


	//----- nvinfo : EIATTR_MAXREG_COUNT
	.align		4
        /*001c*/ 	.byte	0x03, 0x1b
        /*001e*/ 	.short	0x00ff


	//----- nvinfo : EIATTR_MERCURY_ISA_VERSION
	.align		4
        /*0020*/ 	.byte	0x03, 0x5f
        /*0022*/ 	.short	0x0101


	//----- nvinfo : EIATTR_VRC_CTA_INIT_COUNT
	.align		4
        /*0024*/ 	.byte	0x02, 0x4a
	.zero		1
	.zero		1


	//----- nvinfo : EIATTR_EXIT_INSTR_OFFSETS
	.align		4
        /*0028*/ 	.byte	0x04, 0x1c
        /*002a*/ 	.short	(.L_772 - .L_771)


	//   ....[0]....
.L_771:
        /*002c*/ 	.word	0x00000010


	//----- nvinfo : EIATTR_MAX_THREADS
	.align		4
.L_772:
        /*0030*/ 	.byte	0x04, 0x05
        /*0032*/ 	.short	(.L_774 - .L_773)
.L_773:
        /*0034*/ 	.word	0x00000100
        /*0038*/ 	.word	0x00000001
        /*003c*/ 	.word	0x00000001


	//----- nvinfo : EIATTR_CBANK_PARAM_SIZE
	.align		4
.L_774:
        /*0040*/ 	.byte	0x03, 0x19
        /*0042*/ 	.short	0x0270


	//----- nvinfo : EIATTR_PARAM_CBANK
	.align		4
        /*0044*/ 	.byte	0x04, 0x0a
        /*0046*/ 	.short	(.L_776 - .L_775)
	.align		4
.L_775:
        /*0048*/ 	.word	index@(.nv.constant0._ZN7cutlass13device_kernelIN5flash19enable_sm80_to_sm89INS1_16FlashAttnBwdSm80INS1_25CollectiveMainloopBwdSm80ILi2ELi1EN4cute5tupleIJNS5_1CILi64EEENS7_ILi80EEENS7_ILi192EEEEEENS_10bfloat16_tEfNS_4arch4Sm80ELb0ELb1ELb0ELb1ELb1ELb0ELb1ELb0ELi2ELi4ELi2ELi2ELb0EEENS1_21CollectiveEpilogueBwdISB_SC_SE_Li256ELb1ELb1ELi4EEENS1_19SingleTileSchedulerILb1ELb0ELb0ELi80EEEEEEEEEvNT_6ParamsE)
        /*004c*/ 	.short	0x0380
        /*004e*/ 	.short	0x0270


	//----- nvinfo : EIATTR_SW_WAR
	.align		4
.L_776:
        /*0050*/ 	.byte	0x04, 0x36
        /*0052*/ 	.short	(.L_778 - .L_777)
.L_777:
        /*0054*/ 	.word	0x00000008
.L_778:


//--------------------- .nv.info._ZN7cutlass13device_kernelIN5flash19enable_sm80_to_sm89INS1_16FlashAttnBwdSm80INS1_25CollectiveMainloopBwdSm80ILi2ELi1EN4cute5tupleIJNS5_1CILi64EEENS7_ILi80EEENS7_ILi192EEEEEENS_10bfloat16_tEfNS_4arch4Sm80ELb0ELb1ELb0ELb1ELb0ELb0ELb1ELb0ELi2ELi4ELi2ELi2ELb0EEENS1_24CollectiveEpilogueBwdGQAISB_fSE_Li256ELb1ELb0EEENS1_19SingleTileSchedulerILb1ELb0ELb0ELi80EEEEEEEEEvNT_6ParamsE --------------------------
	.section	.nv.info._ZN7cutlass13device_kernelIN5flash19enable_sm80_to_sm89INS1_16FlashAttnBwdSm80INS1_25CollectiveMainloopBwdSm80ILi2ELi1EN4cute5tupleIJNS5_1CILi64EEENS7_ILi80EEENS7_ILi192EEEEEENS_10bfloat16_tEfNS_4arch4Sm80ELb0ELb1ELb0ELb1ELb0ELb0ELb1ELb0ELi2ELi4ELi2ELi2ELb0EEENS1_24CollectiveEpilogueBwdGQAISB_fSE_Li256ELb1ELb0EEENS1_19SingleTileSchedulerILb1ELb0ELb0ELi80EEEEEEEEEvNT_6ParamsE,"",@"SHT_CUDA_INFO"
	.sectionflags	@""
	.align	4


	//----- nvinfo : EIATTR_CUDA_API_VERSION
	.align		4
        /*0000*/ 	.byte	0x04, 0x37
        /*0002*/ 	.short	(.L_780 - .L_779)
.L_779:
        /*0004*/ 	.word	0x00000082


	//----- nvinfo : EIATTR_KPARAM_INFO
	.align		4
.L_780:
        /*0008*/ 	.byte	0x04, 0x17
        /*000a*/ 	.short	(.L_782 - .L_781)
.L_781:
        /*000c*/ 	.word	0x00000000
        /*0010*/ 	.short	0x0000
        /*0012*/ 	.short	0x0000
        /*0014*/ 	.byte	0x00, 0xf0, 0xe1, 0x09


	//----- nvinfo : EIATTR_SPARSE_MMA_MASK
	.align		4
.L_782:
        /*0018*/ 	.byte	0x03, 0x50
        /*001a*/ 	.short	0x0000


	//----- nvinfo : EIATTR_MAXREG_COUNT
	.align		4
        /*001c*/ 	.byte	0x03, 0x1b
        /*001e*/ 	.short	0x00ff


	//----- nvinfo : EIATTR_MERCURY_ISA_VERSION
	.align		4
        /*0020*/ 	.byte	0x03, 0x5f
        /*0022*/ 	.short	0x0101


	//----- nvinfo : EIATTR_VRC_CTA_INIT_COUNT
	.align		4
        /*0024*/ 	.byte	0x02, 0x4a
	.zero		1
	.zero		1


	//----- nvinfo : EIATTR_EXIT_INSTR_OFFSETS
	.align		4
        /*0028*/ 	.byte	0x04, 0x1c
        /*002a*/ 	.short	(.L_784 - .L_783)


	//   ....[0]....
.L_783:
        /*002c*/ 	.word	0x00000010


	//----- nvinfo : EIATTR_MAX_THREADS
	.align		4
.L_784:
        /*0030*/ 	.byte	0x04, 0x05
        /*0032*/ 	.short	(.L_786 - .L_785)
.L_785:
        /*0034*/ 	.word	0x00000100
        /*0038*/ 	.word	0x00000001
        /*003c*/ 	.word	0x00000001


	//----- nvinfo : EIATTR_CBANK_PARAM_SIZE
	.align		4
.L_786:
        /*0040*/ 	.byte	0x03, 0x19
        /*0042*/ 	.short	0x0278


	//----- nvinfo : EIATTR_PARAM_CBANK
	.align		4
        /*0044*/ 	.byte	0x04, 0x0a
        /*0046*/ 	.short	(.L_788 - .L_787)
	.align		4
.L_787:
        /*0048*/ 	.word	index@(.nv.constant0._ZN7cutlass13device_kernelIN5flash19enable_sm80_to_sm89INS1_16FlashAttnBwdSm80INS1_25CollectiveMainloopBwdSm80ILi2ELi1EN4cute5tupleIJNS5_1CILi64EEENS7_ILi80EEENS7_ILi192EEEEEENS_10bfloat16_tEfNS_4arch4Sm80ELb0ELb1ELb0ELb1ELb0ELb0ELb1ELb0ELi2ELi4ELi2ELi2ELb0EEENS1_24CollectiveEpilogueBwdGQAISB_fSE_Li256ELb1ELb0EEENS1_19SingleTileSchedulerILb1ELb0ELb0ELi80EEEEEEEEEvNT_6ParamsE)
        /*004c*/ 	.short	0x0380
        /*004e*/ 	.short	0x0278


	//----- nvinfo : EIATTR_SW_WAR
	.align		4
.L_788:
        /*0050*/ 	.byte	0x04, 0x36
        /*0052*/ 	.short	(.L_790 - .L_789)
.L_789:
        /*0054*/ 	.word	0x00000008
.L_790:


//--------------------- .nv.info._ZN7cutlass13device_kernelIN5flash19enable_sm80_to_sm89INS1_16FlashAttnBwdSm80INS1_25CollectiveMainloopBwdSm80ILi2ELi1EN4cute5tupleIJNS5_1CILi64EEENS7_ILi80EEENS7_ILi192EEEEEENS_10bfloat16_tEfNS_4arch4Sm80ELb0ELb1ELb0ELb1ELb1ELb0ELb1ELb0ELi2ELi4ELi2ELi2ELb0EEENS1_24CollectiveEpilogueBwdGQAISB_fSE_Li256ELb1ELb1EEENS1_19SingleTileSchedulerILb1ELb0ELb0ELi80EEEEEEEEEvNT_6ParamsE --------------------------
	.section	.nv.info._ZN7cutlass13device_kernelIN5flash19enable_sm80_to_sm89INS1_16FlashAttnBwdSm80INS1_25CollectiveMainloopBwdSm80ILi2ELi1EN4cute5tupleIJNS5_1CILi64EEENS7_ILi80EEENS7_ILi192EEEEEENS_10bfloat16_tEfNS_4arch4Sm80ELb0ELb1ELb0ELb1ELb1ELb0ELb1ELb0ELi2ELi4ELi2ELi2ELb0EEENS1_24CollectiveEpilogueBwdGQAISB_fSE_Li256ELb1ELb1EEENS1_19SingleTileSchedulerILb1ELb0ELb0ELi80EEEEEEEEEvNT_6ParamsE,"",@"SHT_CUDA_INFO"
	.sectionflags	@""
	.align	4


	//----- nvinfo : EIATTR_CUDA_API_VERSION
	.align		4
        /*0000*/ 	.byte	0x04, 0x37
        /*0002*/ 	.short	(.L_792 - .L_791)
.L_791:
        /*0004*/ 	.word	0x00000082


	//----- nvinfo : EIATTR_KPARAM_INFO
	.align		4
.L_792:
        /*0008*/ 	.byte	0x04, 0x17
        /*000a*/ 	.short	(.L_794 - .L_793)
.L_793:
        /*000c*/ 	.word	0x00000000
        /*0010*/ 	.short	0x0000
        /*0012*/ 	.short	0x0000
        /*0014*/ 	.byte	0x00, 0xf0, 0xe1, 0x09


	//----- nvinfo : EIATTR_SPARSE_MMA_MASK
	.align		4
.L_794:
        /*0018*/ 	.byte	0x03, 0x50
        /*001a*/ 	.short	0x0000


	//----- nvinfo : EIATTR_MAXREG_COUNT
	.align		4
        /*001c*/ 	.byte	0x03, 0x1b
        /*001e*/ 	.short	0x00ff


	//----- nvinfo : EIATTR_MERCURY_ISA_VERSION
	.align		4
        /*0020*/ 	.byte	0x03, 0x5f
        /*0022*/ 	.short	0x0101


	//----- nvinfo : EIATTR_VRC_CTA_INIT_COUNT
	.align		4
        /*0024*/ 	.byte	0x02, 0x4a
	.zero		1
	.zero		1


	//----- nvinfo : EIATTR_EXIT_INSTR_OFFSETS
	.align		4
        /*0028*/ 	.byte	0x04, 0x1c
        /*002a*/ 	.short	(.L_796 - .L_795)


	//   ....[0]....
.L_795:
        /*002c*/ 	.word	0x00000010


	//----- nvinfo : EIATTR_MAX_THREADS
	.align		4
.L_796:
        /*0030*/ 	.byte	0x04, 0x05
        /*0032*/ 	.short	(.L_798 - .L_797)
.L_797:
        /*0034*/ 	.word	0x00000100
        /*0038*/ 	.word	0x00000001
        /*003c*/ 	.word	0x00000001


	//----- nvinfo : EIATTR_CBANK_PARAM_SIZE
	.align		4
.L_798:
        /*0040*/ 	.byte	0x03, 0x19
        /*0042*/ 	.short	0x0278


	//----- nvinfo : EIATTR_PARAM_CBANK
	.align		4
        /*0044*/ 	.byte	0x04, 0x0a
        /*0046*/ 	.short	(.L_800 - .L_799)
	.align		4
.L_799:
        /*0048*/ 	.word	index@(.nv.constant0._ZN7cutlass13device_kernelIN5flash19enable_sm80_to_sm89INS1_16FlashAttnBwdSm80INS1_25CollectiveMainloopBwdSm80ILi2ELi1EN4cute5tupleIJNS5_1CILi64EEENS7_ILi80EEENS7_ILi192EEEEEENS_10bfloat16_tEfNS_4arch4Sm80ELb0ELb1ELb0ELb1ELb1ELb0ELb1ELb0ELi2ELi4ELi2ELi2ELb0EEENS1_24CollectiveEpilogueBwdGQAISB_fSE_Li256ELb1ELb1EEENS1_19SingleTileSchedulerILb1ELb0ELb0ELi80EEEEEEEEEvNT_6ParamsE)
        /*004c*/ 	.short	0x0380
        /*004e*/ 	.short	0x0278


	//----- nvinfo : EIATTR_SW_WAR
	.align		4
.L_800:
        /*0050*/ 	.byte	0x04, 0x36
        /*0052*/ 	.short	(.L_802 - .L_801)
.L_801:
        /*0054*/ 	.word	0x00000008
.L_802:


//--------------------- .nv.info._ZN7cutlass13device_kernelIN5flash19enable_sm80_to_sm89INS1_16FlashAttnBwdSm80INS1_25CollectiveMainloopBwdSm80ILi2ELi1EN4cute5tupleIJNS5_1CILi64EEENS7_ILi80EEENS7_ILi192EEEEEENS_10bfloat16_tEfNS_4arch4Sm80ELb1ELb0ELb0ELb0ELb0ELb0ELb1ELb0ELi2ELi4ELi2ELi2ELb0EEENS1_21CollectiveEpilogueBwdISB_SC_SE_Li256ELb0ELb1ELi4EEENS1_25SingleTileBwdLPTSchedulerILb0ELi80ELb0EEEEEEEEEvNT_6ParamsE --------------------------
	.section	.nv.info._ZN7cutlass13device_kernelIN5flash19enable_sm80_to_sm89INS1_16FlashAttnBwdSm80INS1_25CollectiveMainloopBwdSm80ILi2ELi1EN4cute5tupleIJNS5_1CILi64EEENS7_ILi80EEENS7_ILi192EEEEEENS_10bfloat16_tEfNS_4arch4Sm80ELb1ELb0ELb0ELb0ELb0ELb0ELb1ELb0ELi2ELi4ELi2ELi2ELb0EEENS1_21CollectiveEpilogueBwdISB_SC_SE_Li256ELb0ELb1ELi4EEENS1_25SingleTileBwdLPTSchedulerILb0ELi80ELb0EEEEEEEEEvNT_6ParamsE,"",@"SHT_CUDA_INFO"
	.sectionflags	@""
	.align	4


	//----- nvinfo : EIATTR_CUDA_API_VERSION
	.align		4
        /*0000*/ 	.byte	0x04, 0x37
        /*0002*/ 	.short	(.L_804 - .L_803)
.L_803:
        /*0004*/ 	.word	0x00000082


	//----- nvinfo : EIATTR_KPARAM_INFO
	.align		4
.L_804:
        /*0008*/ 	.byte	0x04, 0x17
        /*000a*/ 	.short	(.L_806 - .L_805)
.L_805:
        /*000c*/ 	.word	0x00000000
        /*0010*/ 	.short	0x0000
        /*0012*/ 	.short	0x0000
        /*0014*/ 	.byte	0x00, 0xf0, 0x21, 0x0a


	//----- nvinfo : EIATTR_SPARSE_MMA_MASK
	.align		4
.L_806:
        /*0018*/ 	.byte	0x03, 0x50
        /*001a*/ 	.short	0x0000


	//----- nvinfo : EIATTR_MAXREG_COUNT
	.align		4
        /*001c*/ 	.byte	0x03, 0x1b
        /*001e*/ 	.short	0x00ff


	//----- nvinfo : EIATTR_MERCURY_ISA_VERSION
	.align		4
        /*0020*/ 	.byte	0x03, 0x5f
        /*0022*/ 	.short	0x0101


	//----- nvinfo : EIATTR_VRC_CTA_INIT_COUNT
	.align		4
        /*0024*/ 	.byte	0x02, 0x4a
	.zero		1
	.zero		1


	//----- nvinfo : EIATTR_EXIT_INSTR_OFFSETS
	.align		4
        /*0028*/ 	.byte	0x04, 0x1c
        /*002a*/ 	.short	(.L_808 - .L_807)


	//   ....[0]....
.L_807:
        /*002c*/ 	.word	0x00000010


	//----- nvinfo : EIATTR_MAX_THREADS
	.align		4
.L_808:
        /*0030*/ 	.byte	0x04, 0x05
        /*0032*/ 	.short	(.L_810 - .L_809)
.L_809:
        /*0034*/ 	.word	0x00000100
        /*0038*/ 	.word	0x00000001
        /*003c*/ 	.word	0x00000001


	//----- nvinfo : EIATTR_CBANK_PARAM_SIZE
	.align		4
.L_810:
        /*0040*/ 	.byte	0x03, 0x19
        /*0042*/ 	.short	0x0288


	//----- nvinfo : EIATTR_PARAM_CBANK
	.align		4
        /*0044*/ 	.byte	0x04, 0x0a
        /*0046*/ 	.short	(.L_812 - .L_811)
	.align		4
.L_811:
        /*0048*/ 	.word	index@(.nv.constant0._ZN7cutlass13device_kernelIN5flash19enable_sm80_to_sm89INS1_16FlashAttnBwdSm80INS1_25CollectiveMainloopBwdSm80ILi2ELi1EN4cute5tupleIJNS5_1CILi64EEENS7_ILi80EEENS7_ILi192EEEEEENS_10bfloat16_tEfNS_4arch4Sm80ELb1ELb0ELb0ELb0ELb0ELb0ELb1ELb0ELi2ELi4ELi2ELi2ELb0EEENS1_21CollectiveEpilogueBwdISB_SC_SE_Li256ELb0ELb1ELi4EEENS1_25SingleTileBwdLPTSchedulerILb0ELi80ELb0EEEEEEEEEvNT_6ParamsE)
        /*004c*/ 	.short	0x0380
        /*004e*/ 	.short	0x0288


	//----- nvinfo : EIATTR_SW_WAR
	.align		4
.L_812:
        /*0050*/ 	.byte	0x04, 0x36
        /*0052*/ 	.short	(.L_814 - .L_813)
.L_813:
        /*0054*/ 	.word	0x00000008
.L_814:


//--------------------- .nv.info._ZN7cutlass13device_kernelIN5flash19enable_sm80_to_sm89INS1_16FlashAttnBwdSm80INS1_25CollectiveMainloopBwdSm80ILi2ELi1EN4cute5tupleIJNS5_1CILi64EEENS7_ILi80EEENS7_ILi192EEEEEENS_10bfloat16_tEfNS_4arch4Sm80ELb1ELb0ELb0ELb0ELb1ELb0ELb1ELb0ELi2ELi4ELi2ELi2ELb0EEENS1_21CollectiveEpilogueBwdISB_SC_SE_Li256ELb0ELb1ELi4EEENS1_25SingleTileBwdLPTSchedulerILb0ELi80ELb1EEEEEEEEEvNT_6ParamsE --------------------------
	.section	.nv.info._ZN7cutlass13device_kernelIN5flash19enable_sm80_to_sm89INS1_16FlashAttnBwdSm80INS1_25CollectiveMainloopBwdSm80ILi2ELi1EN4cute5tupleIJNS5_1CILi64EEENS7_ILi80EEENS7_ILi192EEEEEENS_10bfloat16_tEfNS_4arch4Sm80ELb1ELb0ELb0ELb0ELb1ELb0ELb1ELb0ELi2ELi4ELi2ELi2ELb0EEENS1_21CollectiveEpilogueBwdISB_SC_SE_Li256ELb0ELb1ELi4EEENS1_25SingleTileBwdLPTSchedulerILb0ELi80ELb1EEEEEEEEEvNT_6ParamsE,"",@"SHT_CUDA_INFO"
	.sectionflags	@""
	.align	4


	//----- nvinfo : EIATTR_CUDA_API_VERSION
	.align		4
        /*0000*/ 	.byte	0x04, 0x37
        /*0002*/ 	.short	(.L_816 - .L_815)
.L_815:
        /*0004*/ 	.word	0x00000082


	//----- nvinfo : EIATTR_KPARAM_INFO
	.align		4
.L_816:
        /*0008*/ 	.byte	0x04, 0x17
        /*000a*/ 	.short	(.L_818 - .L_817)
.L_817:
        /*000c*/ 	.word	0x00000000
        /*0010*/ 	.short	0x0000
        /*0012*/ 	.short	0x0000
        /*0014*/ 	.byte	0x00, 0xf0, 0x21, 0x0a


	//----- nvinfo : EIATTR_SPARSE_MMA_MASK
	.align		4
.L_818:
        /*0018*/ 	.byte	0x03, 0x50
        /*001a*/ 	.short	0x0000


	//----- nvinfo : EIATTR_MAXREG_COUNT
	.align		4
        /*001c*/ 	.byte	0x03, 0x1b
        /*001e*/ 	.short	0x00ff


	//----- nvinfo : EIATTR_MERCURY_ISA_VERSION
	.align		4
        /*0020*/ 	.byte	0x03, 0x5f
        /*0022*/ 	.short	0x0101


	//----- nvinfo : EIATTR_VRC_CTA_INIT_COUNT
	.align		4
        /*0024*/ 	.byte	0x02, 0x4a
	.zero		1
	.zero		1


	//----- nvinfo : EIATTR_EXIT_INSTR_OFFSETS
	.align		4
        /*0028*/ 	.byte	0x04, 0x1c
        /*002a*/ 	.short	(.L_820 - .L_819)


	//   ....[0]....
.L_819:
        /*002c*/ 	.word	0x00000010


	//----- nvinfo : EIATTR_MAX_THREADS
	.align		4
.L_820:
        /*0030*/ 	.byte	0x04, 0x05
        /*0032*/ 	.short	(.L_822 - .L_821)
.L_821:
        /*0034*/ 	.word	0x00000100
        /*0038*/ 	.word	0x00000001
        /*003c*/ 	.word	0x00000001


	//----- nvinfo : EIATTR_CBANK_PARAM_SIZE
	.align		4
.L_822:
        /*0040*/ 	.byte	0x03, 0x19
        /*0042*/ 	.short	0x0288


	//----- nvinfo : EIATTR_PARAM_CBANK
	.align		4
        /*0044*/ 	.byte	0x04, 0x0a
        /*0046*/ 	.short	(.L_824 - .L_823)
	.align		4
.L_823:
        /*0048*/ 	.word	index@(.nv.constant0._ZN7cutlass13device_kernelIN5flash19enable_sm80_to_sm89INS1_16FlashAttnBwdSm80INS1_25CollectiveMainloopBwdSm80ILi2ELi1EN4cute5tupleIJNS5_1CILi64EEENS7_ILi80EEENS7_ILi192EEEEEENS_10bfloat16_tEfNS_4arch4Sm80ELb1ELb0ELb0ELb0ELb1ELb0ELb1ELb0ELi2ELi4ELi2ELi2ELb0EEENS1_21CollectiveEpilogueBwdISB_SC_SE_Li256ELb0ELb1ELi4EEENS1_25SingleTileBwdLPTSchedulerILb0ELi80ELb1EEEEEEEEEvNT_6ParamsE)
        /*004c*/ 	.short	0x0380
        /*004e*/ 	.short	0x0288


	//----- nvinfo : EIATTR_SW_WAR
	.align		4
.L_824:
        /*0050*/ 	.byte	0x04, 0x36
        /*0052*/ 	.short	(.L_826 - .L_825)
.L_825:
        /*0054*/ 	.word	0x00000008
.L_826:


//--------------------- .nv.info._ZN7cutlass13device_kernelIN5flash19enable_sm80_to_sm89INS1_16FlashAttnBwdSm80INS1_25CollectiveMainloopBwdSm80ILi2ELi1EN4cute5tupleIJNS5_1CILi64EEENS7_ILi80EEENS7_ILi192EEEEEENS_10bfloat16_tEfNS_4arch4Sm80ELb1ELb0ELb0ELb0ELb0ELb0ELb1ELb0ELi2ELi4ELi2ELi2ELb0EEENS1_24CollectiveEpilogueBwdGQAISB_fSE_Li256ELb0ELb0EEENS1_25SingleTileBwdLPTSchedulerILb0ELi80ELb0EEEEEEEEEvNT_6ParamsE --------------------------
	.section	.nv.info._ZN7cutlass13device_kernelIN5flash19enable_sm80_to_sm89INS1_16FlashAttnBwdSm80INS1_25CollectiveMainloopBwdSm80ILi2ELi1EN4cute5tupleIJNS5_1CILi64EEENS7_ILi80EEENS7_ILi192EEEEEENS_10bfloat16_tEfNS_4arch4Sm80ELb1ELb0ELb0ELb0ELb0ELb0ELb1ELb0ELi2ELi4ELi2ELi2ELb0EEENS1_24CollectiveEpilogueBwdGQAISB_fSE_Li256ELb0ELb0EEENS1_25SingleTileBwdLPTSchedulerILb0ELi80ELb0EEEEEEEEEvNT_6ParamsE,"",@"SHT_CUDA_INFO"
	.sectionflags	@""
	.align	4


	//----- nvinfo : EIATTR_CUDA_API_VERSION
	.align		4
        /*0000*/ 	.byte	0x04, 0x37
        /*0002*/ 	.short	(.L_828 - .L_827)
.L_827:
        /*0004*/ 	.word	0x00000082


	//----- nvinfo : EIATTR_KPARAM_INFO
	.align		4
.L_828:
        /*0008*/ 	.byte	0x04, 0x17
        /*000a*/ 	.short	(.L_830 - .L_829)
.L_829:
        /*000c*/ 	.word	0x00000000
        /*0010*/ 	.short	0x0000
        /*0012*/ 	.short	0x0000
        /*0014*/ 	.byte	0x00, 0xf0, 0x41, 0x0a


	//----- nvinfo : EIATTR_SPARSE_MMA_MASK
	.align		4
.L_830:
        /*0018*/ 	.byte	0x03, 0x50
        /*001a*/ 	.short	0x0000


	//----- nvinfo : EIATTR_MAXREG_COUNT
	.align		4
        /*001c*/ 	.byte	0x03, 0x1b
        /*001e*/ 	.short	0x00ff


	//----- nvinfo : EIATTR_MERCURY_ISA_VERSION
	.align		4
        /*0020*/ 	.byte	0x03, 0x5f
        /*0022*/ 	.short	0x0101


	//----- nvinfo : EIATTR_VRC_CTA_INIT_COUNT
	.align		4
        /*0024*/ 	.byte	0x02, 0x4a
	.zero		1
	.zero		1


	//----- nvinfo : EIATTR_EXIT_INSTR_OFFSETS
	.align		4
        /*0028*/ 	.byte	0x04, 0x1c
        /*002a*/ 	.short	(.L_832 - .L_831)


	//   ....[0]....
.L_831:
        /*002c*/ 	.word	0x00000010


	//----- nvinfo : EIATTR_MAX_THREADS
	.align		4
.L_832:
        /*0030*/ 	.byte	0x04, 0x05
        /*0032*/ 	.short	(.L_834 - .L_833)
.L_833:
        /*0034*/ 	.word	0x00000100
        /*0038*/ 	.word	0x00000001
        /*003c*/ 	.word	0x00000001


	//----- nvinfo : EIATTR_CBANK_PARAM_SIZE
	.align		4
.L_834:
        /*0040*/ 	.byte	0x03, 0x19
        /*0042*/ 	.short	0x0290


	//----- nvinfo : EIATTR_PARAM_CBANK
	.align		4
        /*0044*/ 	.byte	0x04, 0x0a
        /*0046*/ 	.short	(.L_836 - .L_835)
	.align		4
.L_835:
        /*0048*/ 	.word	index@(.nv.constant0._ZN7cutlass13device_kernelIN5flash19enable_sm80_to_sm89INS1_16FlashAttnBwdSm80INS1_25CollectiveMainloopBwdSm80ILi2ELi1EN4cute5tupleIJNS5_1CILi64EEENS7_ILi80EEENS7_ILi192EEEEEENS_10bfloat16_tEfNS_4arch4Sm80ELb1ELb0ELb0ELb0ELb0ELb0ELb1ELb0ELi2ELi4ELi2ELi2ELb0EEENS1_24CollectiveEpilogueBwdGQAISB_fSE_Li256ELb0ELb0EEENS1_25SingleTileBwdLPTSchedulerILb0ELi80ELb0EEEEEEEEEvNT_6ParamsE)
        /*004c*/ 	.short	0x0380
        /*004e*/ 	.short	0x0290


	//----- nvinfo : EIATTR_SW_WAR
	.align		4
.L_836:
        /*0050*/ 	.byte	0x04, 0x36
        /*0052*/ 	.short	(.L_838 - .L_837)
.L_837:
        /*0054*/ 	.word	0x00000008
.L_838:


//--------------------- .nv.info._ZN7cutlass13device_kernelIN5flash19enable_sm80_to_sm89INS1_16FlashAttnBwdSm80INS1_25CollectiveMainloopBwdSm80ILi2ELi1EN4cute5tupleIJNS5_1CILi64EEENS7_ILi80EEENS7_ILi192EEEEEENS_10bfloat16_tEfNS_4arch4Sm80ELb1ELb0ELb0ELb0ELb1ELb0ELb1ELb0ELi2ELi4ELi2ELi2ELb0EEENS1_24CollectiveEpilogueBwdGQAISB_fSE_Li256ELb0ELb1EEENS1_25SingleTileBwdLPTSchedulerILb0ELi80ELb1EEEEEEEEEvNT_6ParamsE --------------------------
	.section	.nv.info._ZN7cutlass13device_kernelIN5flash19enable_sm80_to_sm89INS1_16FlashAttnBwdSm80INS1_25CollectiveMainloopBwdSm80ILi2ELi1EN4cute5tupleIJNS5_1CILi64EEENS7_ILi80EEENS7_ILi192EEEEEENS_10bfloat16_tEfNS_4arch4Sm80ELb1ELb0ELb0ELb0ELb1ELb0ELb1ELb0ELi2ELi4ELi2ELi2ELb0EEENS1_24CollectiveEpilogueBwdGQAISB_fSE_Li256ELb0ELb1EEENS1_25SingleTileBwdLPTSchedulerILb0ELi80ELb1EEEEEEEEEvNT_6ParamsE,"",@"SHT_CUDA_INFO"
	.sectionflags	@""
	.align	4


	//----- nvinfo : EIATTR_CUDA_API_VERSION
	.align		4
        /*0000*/ 	.byte	0x04, 0x37
        /*0002*/ 	.short	(.L_840 - .L_839)
.L_839:
        /*0004*/ 	.word	0x00000082


	//----- nvinfo : EIATTR_KPARAM_INFO
	.align		4
.L_840:
        /*0008*/ 	.byte	0x04, 0x17
        /*000a*/ 	.short	(.L_842 - .L_841)
.L_841:
        /*000c*/ 	.word	0x00000000
        /*0010*/ 	.short	0x0000
        /*0012*/ 	.short	0x0000
        /*0014*/ 	.byte	0x00, 0xf0, 0x41, 0x0a


	//----- nvinfo : EIATTR_SPARSE_MMA_MASK
	.align		4
.L_842:
        /*0018*/ 	.byte	0x03, 0x50
        /*001a*/ 	.short	0x0000


	//----- nvinfo : EIATTR_MAXREG_COUNT
	.align		4
        /*001c*/ 	.byte	0x03, 0x1b
        /*001e*/ 	.short	0x00ff


	//----- nvinfo : EIATTR_MERCURY_ISA_VERSION
	.align		4
        /*0020*/ 	.byte	0x03, 0x5f
        /*0022*/ 	.short	0x0101


	//----- nvinfo : EIATTR_VRC_CTA_INIT_COUNT
	.align		4
        /*0024*/ 	.byte	0x02, 0x4a
	.zero		1
	.zero		1


	//----- nvinfo : EIATTR_EXIT_INSTR_OFFSETS
	.align		4
        /*0028*/ 	.byte	0x04, 0x1c
        /*002a*/ 	.short	(.L_844 - .L_843)


	//   ....[0]....
.L_843:
        /*002c*/ 	.word	0x00000010


	//----- nvinfo : EIATTR_MAX_THREADS
	.align		4
.L_844:
        /*0030*/ 	.byte	0x04, 0x05
        /*0032*/ 	.short	(.L_846 - .L_845)
.L_845:
        /*0034*/ 	.word	0x00000100
        /*0038*/ 	.word	0x00000001
        /*003c*/ 	.word	0x00000001


	//----- nvinfo : EIATTR_CBANK_PARAM_SIZE
	.align		4
.L_846:
        /*0040*/ 	.byte	0x03, 0x19
        /*0042*/ 	.short	0x0290


	//----- nvinfo : EIATTR_PARAM_CBANK
	.align		4
        /*0044*/ 	.byte	0x04, 0x0a
        /*0046*/ 	.short	(.L_848 - .L_847)
	.align		4
.L_847:
        /*0048*/ 	.word	index@(.nv.constant0._ZN7cutlass13device_kernelIN5flash19enable_sm80_to_sm89INS1_16FlashAttnBwdSm80INS1_25CollectiveMainloopBwdSm80ILi2ELi1EN4cute5tupleIJNS5_1CILi64EEENS7_ILi80EEENS7_ILi192EEEEEENS_10bfloat16_tEfNS_4arch4Sm80ELb1ELb0ELb0ELb0ELb1ELb0ELb1ELb0ELi2ELi4ELi2ELi2ELb0EEENS1_24CollectiveEpilogueBwdGQAISB_fSE_Li256ELb0ELb1EEENS1_25SingleTileBwdLPTSchedulerILb0ELi80ELb1EEEEEEEEEvNT_6ParamsE)
        /*004c*/ 	.short	0x0380
        /*004e*/ 	.short	0x0290


	//----- nvinfo : EIATTR_SW_WAR
	.align		4
.L_848:
        /*0050*/ 	.byte	0x04, 0x36
        /*0052*/ 	.short	(.L_850 - .L_849)
.L_849:
        /*0054*/ 	.word	0x00000008
.L_850:


//--------------------- .nv.info._ZN7cutlass13device_kernelIN5flash22FlashAttnBwdPreprocessIN4cute5tupleIJNS3_1CILi64EEENS5_ILi192EEEEEENS_10bfloat16_tEfNS_4arch4Sm80ELb1ELb0EEEEEvNT_6ParamsE --------------------------
	.section	.nv.info._ZN7cutlass13device_kernelIN5flash22FlashAttnBwdPreprocessIN4cute5tupleIJNS3_1CILi64EEENS5_ILi192EEEEEENS_10bfloat16_tEfNS_4arch4Sm80ELb1ELb0EEEEEvNT_6ParamsE,"",@"SHT_CUDA_INFO"
	.sectionflags	@""
	.align	4


	//----- nvinfo : EIATTR_CUDA_API_VERSION
	.align		4
        /*0000*/ 	.byte	0x04, 0x37
        /*0002*/ 	.short	(.L_852 - .L_851)
.L_851:
        /*0004*/ 	.word	0x00000082


	//----- nvinfo : EIATTR_KPARAM_INFO
	.align		4
.L_852:
        /*0008*/ 	.byte	0x04, 0x17
        /*000a*/ 	.short	(.L_854 - .L_853)
.L_853:
        /*000c*/ 	.word	0x00000000
        /*0010*/ 	.short	0x0000
        /*0012*/ 	.short	0x0000
        /*0014*/ 	.byte	0x00, 0xf0, 0xc1, 0x03


	//----- nvinfo : EIATTR_SPARSE_MMA_MASK
	.align		4
.L_854:
        /*0018*/ 	.byte	0x03, 0x50
        /*001a*/ 	.short	0x0000


	//----- nvinfo : EIATTR_MAXREG_COUNT
	.align		4
        /*001c*/ 	.byte	0x03, 0x1b
        /*001e*/ 	.short	0x0080


	//----- nvinfo : EIATTR_MERCURY_ISA_VERSION
	.align		4
        /*0020*/ 	.byte	0x03, 0x5f
        /*0022*/ 	.short	0x0101


	//----- nvinfo : EIATTR_COOP_GROUP_MASK_REGIDS
	.align		4
        /*0024*/ 	.byte	0x04, 0x29
        /*0026*/ 	.short	(.L_856 - .L_855)


	//   ....[0]....
.L_855:
        /*0028*/ 	.word	0xffffffff


	//   ....[1]....
        /*002c*/ 	.word	0xffffffff


	//   ....[2]....
        /*0030*/ 	.word	0xffffffff


	//   ....[3]....
        /*0034*/ 	.word	0xffffffff


	//   ....[4]....
        /*0038*/ 	.word	0xffffffff


	//   ....[5]....
        /*003c*/ 	.word	0xffffffff


	//----- nvinfo : EIATTR_COOP_GROUP_INSTR_OFFSETS
	.align		4
.L_856:
        /*0040*/ 	.byte	0x04, 0x28
        /*0042*/ 	.short	(.L_858 - .L_857)


	//   ....[0]....
.L_857:
        /*0044*/ 	.word	0x00001280


	//   ....[1]....
        /*0048*/ 	.word	0x000012a0


	//   ....[2]....
        /*004c*/ 	.word	0x000012f0


	//   ....[3]....
        /*0050*/ 	.word	0x00001300


	//   ....[4]....
        /*0054*/ 	.word	0x00001350


	//   ....[5]....
        /*0058*/ 	.word	0x00001380


	//----- nvinfo : EIATTR_VRC_CTA_INIT_COUNT
	.align		4
.L_858:
        /*005c*/ 	.byte	0x02, 0x4a
	.zero		1
	.zero		1


	//----- nvinfo : EIATTR_EXIT_INSTR_OFFSETS
	.align		4
        /*0060*/ 	.byte	0x04, 0x1c
        /*0062*/ 	.short	(.L_860 - .L_859)


	//   ....[0]....
.L_859:
        /*0064*/ 	.word	0x000017e0


	//   ....[1]....
        /*0068*/ 	.word	0x00001860


	//----- nvinfo : EIATTR_MAX_THREADS
	.align		4
.L_860:
        /*006c*/ 	.byte	0x04, 0x05
        /*006e*/ 	.short	(.L_862 - .L_861)
.L_861:
        /*0070*/ 	.word	0x00000100
        /*0074*/ 	.word	0x00000001
        /*0078*/ 	.word	0x00000001


	//----- nvinfo : EIATTR_CRS_STACK_SIZE
	.align		4
.L_862:
        /*007c*/ 	.byte	0x04, 0x1e
        /*007e*/ 	.short	(.L_864 - .L_863)
.L_863:
        /*0080*/ 	.word	0x00000000


	//----- nvinfo : EIATTR_CBANK_PARAM_SIZE
	.align		4
.L_864:
        /*0084*/ 	.byte	0x03, 0x19
        /*0086*/ 	.short	0x00f0


	//----- nvinfo : EIATTR_PARAM_CBANK
	.align		4
        /*0088*/ 	.byte	0x04, 0x0a
        /*008a*/ 	.short	(.L_866 - .L_865)
	.align		4
.L_865:
        /*008c*/ 	.word	index@(.nv.constant0._ZN7cutlass13device_kernelIN5flash22FlashAttnBwdPreprocessIN4cute5tupleIJNS3_1CILi64EEENS5_ILi192EEEEEENS_10bfloat16_tEfNS_4arch4Sm80ELb1ELb0EEEEEvNT_6ParamsE)
        /*0090*/ 	.short	0x0380
        /*0092*/ 	.short	0x00f0


	//----- nvinfo : EIATTR_SW_WAR
	.align		4
.L_866:
        /*0094*/ 	.byte	0x04, 0x36
        /*0096*/ 	.short	(.L_868 - .L_867)
.L_867:
        /*0098*/ 	.word	0x00000008
.L_868:


//--------------------- .nv.info._ZN7cutlass13device_kernelIN5flash19enable_sm80_to_sm89INS1_16FlashAttnBwdSm80INS1_25CollectiveMainloopBwdSm80ILi2ELi1EN4cute5tupleIJNS5_1CILi64EEENS7_ILi80EEENS7_ILi192EEEEEENS_10bfloat16_tEfNS_4arch4Sm80ELb1ELb0ELb0ELb1ELb0ELb0ELb1ELb0ELi2ELi4ELi2ELi2ELb0EEENS1_21CollectiveEpilogueBwdISB_SC_SE_Li256ELb1ELb1ELi4EEENS1_25SingleTileBwdLPTSchedulerILb1ELi80ELb0EEEEEEEEEvNT_6ParamsE --------------------------
	.section	.nv.info._ZN7cutlass13device_kernelIN5flash19enable_sm80_to_sm89INS1_16FlashAttnBwdSm80INS1_25CollectiveMainloopBwdSm80ILi2ELi1EN4cute5tupleIJNS5_1CILi64EEENS7_ILi80EEENS7_ILi192EEEEEENS_10bfloat16_tEfNS_4arch4Sm80ELb1ELb0ELb0ELb1ELb0ELb0ELb1ELb0ELi2ELi4ELi2ELi2ELb0EEENS1_21CollectiveEpilogueBwdISB_SC_SE_Li256ELb1ELb1ELi4EEENS1_25SingleTileBwdLPTSchedulerILb1ELi80ELb0EEEEEEEEEvNT_6ParamsE,"",@"SHT_CUDA_INFO"
	.sectionflags	@""
	.align	4


	//----- nvinfo : EIATTR_CUDA_API_VERSION
	.align		4
        /*0000*/ 	.byte	0x04, 0x37
        /*0002*/ 	.short	(.L_870 - .L_869)
.L_869:
        /*0004*/ 	.word	0x00000082


	//----- nvinfo : EIATTR_KPARAM_INFO
	.align		4
.L_870:
        /*0008*/ 	.byte	0x04, 0x17
        /*000a*/ 	.short	(.L_872 - .L_871)
.L_871:
        /*000c*/ 	.word	0x00000000
        /*0010*/ 	.short	0x0000
        /*0012*/ 	.short	0x0000
        /*0014*/ 	.byte	0x00, 0xf0, 0x21, 0x0a


	//----- nvinfo : EIATTR_SPARSE_MMA_MASK
	.align		4
.L_872:
        /*0018*/ 	.byte	0x03, 0x50
        /*001a*/ 	.short	0x0000


	//----- nvinfo : EIATTR_MAXREG_COUNT
	.align		4
        /*001c*/ 	.byte	0x03, 0x1b
        /*001e*/ 	.short	0x00ff


	//----- nvinfo : EIATTR_MERCURY_ISA_VERSION
	.align		4
        /*0020*/ 	.byte	0x03, 0x5f
        /*0022*/ 	.short	0x0101


	//----- nvinfo : EIATTR_VRC_CTA_INIT_COUNT
	.align		4
        /*0024*/ 	.byte	0x02, 0x4a
	.zero		1
	.zero		1


	//----- nvinfo : EIATTR_EXIT_INSTR_OFFSETS
	.align		4
        /*0028*/ 	.byte	0x04, 0x1c
        /*002a*/ 	.short	(.L_874 - .L_873)


	//   ....[0]....
.L_873:
        /*002c*/ 	.word	0x00000010


	//----- nvinfo : EIATTR_MAX_THREADS
	.align		4
.L_874:
        /*0030*/ 	.byte	0x04, 0x05
        /*0032*/ 	.short	(.L_876 - .L_875)
.L_875:
        /*0034*/ 	.word	0x00000100
        /*0038*/ 	.word	0x00000001
        /*003c*/ 	.word	0x00000001


	//----- nvinfo : EIATTR_CBANK_PARAM_SIZE
	.align		4
.L_876:
        /*0040*/ 	.byte	0x03, 0x19
        /*0042*/ 	.short	0x0288


	//----- nvinfo : EIATTR_PARAM_CBANK
	.align		4
        /*0044*/ 	.byte	0x04, 0x0a
        /*0046*/ 	.short	(.L_878 - .L_877)
	.align		4
.L_877:
        /*0048*/ 	.word	index@(.nv.constant0._ZN7cutlass13device_kernelIN5flash19enable_sm80_to_sm89INS1_16FlashAttnBwdSm80INS1_25CollectiveMainloopBwdSm80ILi2ELi1EN4cute5tupleIJNS5_1CILi64EEENS7_ILi80EEENS7_ILi192EEEEEENS_10bfloat16_tEfNS_4arch4Sm80ELb1ELb0ELb0ELb1ELb0ELb0ELb1ELb0ELi2ELi4ELi2ELi2ELb0EEENS1_21CollectiveEpilogueBwdISB_SC_SE_Li256ELb1ELb1ELi4EEENS1_25SingleTileBwdLPTSchedulerILb1ELi80ELb0EEEEEEEEEvNT_6ParamsE)
        /*004c*/ 	.short	0x0380
        /*004e*/ 	.short	0x0288


	//----- nvinfo : EIATTR_SW_WAR
	.align		4
.L_878:
        /*0050*/ 	.byte	0x04, 0x36
        /*0052*/ 	.short	(.L_880 - .L_879)
.L_879:
        /*0054*/ 	.word	0x00000008
.L_880:


//--------------------- .nv.info._ZN7cutlass13device_kernelIN5flash19enable_sm80_to_sm89INS1_16FlashAttnBwdSm80INS1_25CollectiveMainloopBwdSm80ILi2ELi1EN4cute5tupleIJNS5_1CILi64EEENS7_ILi80EEENS7_ILi192EEEEEENS_10bfloat16_tEfNS_4arch4Sm80ELb1ELb0ELb0ELb1ELb1ELb0ELb1ELb0ELi2ELi4ELi2ELi2ELb0EEENS1_21CollectiveEpilogueBwdISB_SC_SE_Li256ELb1ELb1ELi4EEENS1_25SingleTileBwdLPTSchedulerILb1ELi80ELb1EEEEEEEEEvNT_6ParamsE --------------------------
	.section	.nv.info._ZN7cutlass13device_kernelIN5flash19enable_sm80_to_sm89INS1_16FlashAttnBwdSm80INS1_25CollectiveMainloopBwdSm80ILi2ELi1EN4cute5tupleIJNS5_1CILi64EEENS7_ILi80EEENS7_ILi192EEEEEENS_10bfloat16_tEfNS_4arch4Sm80ELb1ELb0ELb0ELb1ELb1ELb0ELb1ELb0ELi2ELi4ELi2ELi2ELb0EEENS1_21CollectiveEpilogueBwdISB_SC_SE_Li256ELb1ELb1ELi4EEENS1_25SingleTileBwdLPTSchedulerILb1ELi80ELb1EEEEEEEEEvNT_6ParamsE,"",@"SHT_CUDA_INFO"
	.sectionflags	@""
	.align	4


	//----- nvinfo : EIATTR_CUDA_API_VERSION
	.align		4
        /*0000*/ 	.byte	0x04, 0x37
        /*0002*/ 	.short	(.L_882 - .L_881)
.L_881:
        /*0004*/ 	.word	0x00000082


	//----- nvinfo : EIATTR_KPARAM_INFO
	.align		4
.L_882:
        /*0008*/ 	.byte	0x04, 0x17
        /*000a*/ 	.short	(.L_884 - .L_883)
.L_883:
        /*000c*/ 	.word	0x00000000
        /*0010*/ 	.short	0x0000
        /*0012*/ 	.short	0x0000
        /*0014*/ 	.byte	0x00, 0xf0, 0x21, 0x0a


	//----- nvinfo : EIATTR_SPARSE_MMA_MASK
	.align		4
.L_884:
        /*0018*/ 	.byte	0x03, 0x50
        /*001a*/ 	.short	0x0000


	//----- nvinfo : EIATTR_MAXREG_COUNT
	.align		4
        /*001c*/ 	.byte	0x03, 0x1b
        /*001e*/ 	.short	0x00ff


	//----- nvinfo : EIATTR_MERCURY_ISA_VERSION
	.align		4
        /*0020*/ 	.byte	0x03, 0x5f
        /*0022*/ 	.short	0x0101


	//----- nvinfo : EIATTR_VRC_CTA_INIT_COUNT
	.align		4
        /*0024*/ 	.byte	0x02, 0x4a
	.zero		1
	.zero		1


	//----- nvinfo : EIATTR_EXIT_INSTR_OFFSETS
	.align		4
        /*0028*/ 	.byte	0x04, 0x1c
        /*002a*/ 	.short	(.L_886 - .L_885)


	//   ....[0]....
.L_885:
        /*002c*/ 	.word	0x00000010


	//----- nvinfo : EIATTR_MAX_THREADS
	.align		4
.L_886:
        /*0030*/ 	.byte	0x04, 0x05
        /*0032*/ 	.short	(.L_888 - .L_887)
.L_887:
        /*0034*/ 	.word	0x00000100
        /*0038*/ 	.word	0x00000001
        /*003c*/ 	.word	0x00000001


	//----- nvinfo : EIATTR_CBANK_PARAM_SIZE
	.align		4
.L_888:
        /*0040*/ 	.byte	0x03, 0x19
        /*0042*/ 	.short	0x0288


	//----- nvinfo : EIATTR_PARAM_CBANK
	.align		4
        /*0044*/ 	.byte	0x04, 0x0a
        /*0046*/ 	.short	(.L_890 - .L_889)
	.align		4
.L_889:
        /*0048*/ 	.word	index@(.nv.constant0._ZN7cutlass13device_kernelIN5flash19enable_sm80_to_sm89INS1_16FlashAttnBwdSm80INS1_25CollectiveMainloopBwdSm80ILi2ELi1EN4cute5tupleIJNS5_1CILi64EEENS7_ILi80EEENS7_ILi192EEEEEENS_10bfloat16_tEfNS_4arch4Sm80ELb1ELb0ELb0ELb1ELb1ELb0ELb1ELb0ELi2ELi4ELi2ELi2ELb0EEENS1_21CollectiveEpilogueBwdISB_SC_SE_Li256ELb1ELb1ELi4EEENS1_25SingleTileBwdLPTSchedulerILb1ELi80ELb1EEEEEEEEEvNT_6ParamsE)
        /*004c*/ 	.short	0x0380
        /*004e*/ 	.short	0x0288


	//----- nvinfo : EIATTR_SW_WAR
	.align		4
.L_890:
        /*0050*/ 	.byte	0x04, 0x36
        /*0052*/ 	.short	(.L_892 - .L_891)
.L_891:
        /*0054*/ 	.word	0x00000008
.L_892:


//--------------------- .nv.info._ZN7cutlass13device_kernelIN5flash19enable_sm80_to_sm89INS1_16FlashAttnBwdSm80INS1_25CollectiveMainloopBwdSm80ILi2ELi1EN4cute5tupleIJNS5_1CILi64EEENS7_ILi80EEENS7_ILi192EEEEEENS_10bfloat16_tEfNS_4arch4Sm80ELb1ELb0ELb0ELb1ELb0ELb0ELb1ELb0ELi2ELi4ELi2ELi2ELb0EEENS1_24CollectiveEpilogueBwdGQAISB_fSE_Li256ELb1ELb0EEENS1_25SingleTileBwdLPTSchedulerILb1ELi80ELb0EEEEEEEEEvNT_6ParamsE --------------------------
	.section	.nv.info._ZN7cutlass13device_kernelIN5flash19enable_sm80_to_sm89INS1_16FlashAttnBwdSm80INS1_25CollectiveMainloopBwdSm80ILi2ELi1EN4cute5tupleIJNS5_1CILi64EEENS7_ILi80EEENS7_ILi192EEEEEENS_10bfloat16_tEfNS_4arch4Sm80ELb1ELb0ELb0ELb1ELb0ELb0ELb1ELb0ELi2ELi4ELi2ELi2ELb0EEENS1_24CollectiveEpilogueBwdGQAISB_fSE_Li256ELb1ELb0EEENS1_25SingleTileBwdLPTSchedulerILb1ELi80ELb0EEEEEEEEEvNT_6ParamsE,"",@"SHT_CUDA_INFO"
	.sectionflags	@""
	.align	4


	//----- nvinfo : EIATTR_CUDA_API_VERSION
	.align		4
        /*0000*/ 	.byte	0x04, 0x37
        /*0002*/ 	.short	(.L_894 - .L_893)
.L_893:
        /*0004*/ 	.word	0x00000082


	//----- nvinfo : EIATTR_KPARAM_INFO
	.align		4
.L_894:
        /*0008*/ 	.byte	0x04, 0x17
        /*000a*/ 	.short	(.L_896 - .L_895)
.L_895:
        /*000c*/ 	.word	0x00000000
        /*0010*/ 	.short	0x0000
        /*0012*/ 	.short	0x0000
        /*0014*/ 	.byte	0x00, 0xf0, 0x41, 0x0a


	//----- nvinfo : EIATTR_SPARSE_MMA_MASK
	.align		4
.L_896:
        /*0018*/ 	.byte	0x03, 0x50
        /*001a*/ 	.short	0x0000


	//----- nvinfo : EIATTR_MAXREG_COUNT
	.align		4
        /*001c*/ 	.byte	0x03, 0x1b
        /*001e*/ 	.short	0x00ff


	//----- nvinfo : EIATTR_MERCURY_ISA_VERSION
	.align		4
        /*0020*/ 	.byte	0x03, 0x5f
        /*0022*/ 	.short	0x0101


	//----- nvinfo : EIATTR_VRC_CTA_INIT_COUNT
	.align		4
        /*0024*/ 	.byte	0x02, 0x4a
	.zero		1
	.zero		1


	//----- nvinfo : EIATTR_EXIT_INSTR_OFFSETS
	.align		4
        /*0028*/ 	.byte	0x04, 0x1c
        /*002a*/ 	.short	(.L_898 - .L_897)


	//   ....[0]....
.L_897:
        /*002c*/ 	.word	0x00000010


	//----- nvinfo : EIATTR_MAX_THREADS
	.align		4
.L_898:
        /*0030*/ 	.byte	0x04, 0x05
        /*0032*/ 	.short	(.L_900 - .L_899)
.L_899:
        /*0034*/ 	.word	0x00000100
        /*0038*/ 	.word	0x00000001
        /*003c*/ 	.word	0x00000001


	//----- nvinfo : EIATTR_CBANK_PARAM_SIZE
	.align		4
.L_900:
        /*0040*/ 	.byte	0x03, 0x19
        /*0042*/ 	.short	0x0290


	//----- nvinfo : EIATTR_PARAM_CBANK
	.align		4
        /*0044*/ 	.byte	0x04, 0x0a
        /*0046*/ 	.short	(.L_902 - .L_901)
	.align		4
.L_901:
        /*0048*/ 	.word	index@(.nv.constant0._ZN7cutlass13device_kernelIN5flash19enable_sm80_to_sm89INS1_16FlashAttnBwdSm80INS1_25CollectiveMainloopBwdSm80ILi2ELi1EN4cute5tupleIJNS5_1CILi64EEENS7_ILi80EEENS7_ILi192EEEEEENS_10bfloat16_tEfNS_4arch4Sm80ELb1ELb0ELb0ELb1ELb0ELb0ELb1ELb0ELi2ELi4ELi2ELi2ELb0EEENS1_24CollectiveEpilogueBwdGQAISB_fSE_Li256ELb1ELb0EEENS1_25SingleTileBwdLPTSchedulerILb1ELi80ELb0EEEEEEEEEvNT_6ParamsE)
        /*004c*/ 	.short	0x0380
        /*004e*/ 	.short	0x0290


	//----- nvinfo : EIATTR_SW_WAR
	.align		4
.L_902:
        /*0050*/ 	.byte	0x04, 0x36
        /*0052*/ 	.short	(.L_904 - .L_903)
.L_903:
        /*0054*/ 	.word	0x00000008
.L_904:


//--------------------- .nv.info._ZN7cutlass13device_kernelIN5flash32FlashAttnBwdPostprocessConvertdQIN4cute5tupleIJNS3_1CILi80EEENS5_ILi192EEEEEENS_10bfloat16_tEfNS_4arch4Sm80ELi256ENS3_8TiledMMAINS3_8MMA_AtomIJNS3_30SM80_16x8x16_F32BF16BF16F32_TNEEEENS3_6LayoutINS4_IJNS5_ILi4EEENS5_ILi2EEENS5_ILi1EEEEEENS4_IJSJ_SH_NS5_ILi0EEEEEEEENS4_IJNS5_ILi64EEENS5_ILi16EEESP_EEEEELb1EEEEEvNT_6ParamsE --------------------------
	.section	.nv.info._ZN7cutlass13device_kernelIN5flash32FlashAttnBwdPostprocessConvertdQIN4cute5tupleIJNS3_1CILi80EEENS5_ILi192EEEEEENS_10bfloat16_tEfNS_4arch4Sm80ELi256ENS3_8TiledMMAINS3_8MMA_AtomIJNS3_30SM80_16x8x16_F32BF16BF16F32_TNEEEENS3_6LayoutINS4_IJNS5_ILi4EEENS5_ILi2EEENS5_ILi1EEEEEENS4_IJSJ_SH_NS5_ILi0EEEEEEEENS4_IJNS5_ILi64EEENS5_ILi16EEESP_EEEEELb1EEEEEvNT_6ParamsE,"",@"SHT_CUDA_INFO"
	.sectionflags	@""
	.align	4


	//----- nvinfo : EIATTR_CUDA_API_VERSION
	.align		4
        /*0000*/ 	.byte	0x04, 0x37
        /*0002*/ 	.short	(.L_906 - .L_905)
.L_905:
        /*0004*/ 	.word	0x00000082


	//----- nvinfo : EIATTR_KPARAM_INFO
	.align		4
.L_906:
        /*0008*/ 	.byte	0x04, 0x17
        /*000a*/ 	.short	(.L_908 - .L_907)
.L_907:
        /*000c*/ 	.word	0x00000000
        /*0010*/ 	.short	0x0000
        /*0012*/ 	.short	0x0000
        /*0014*/ 	.byte	0x00, 0xf0, 0xc1, 0x01


	//----- nvinfo : EIATTR_SPARSE_MMA_MASK
	.align		4
.L_908:
        /*0018*/ 	.byte	0x03, 0x50
        /*001a*/ 	.short	0x0000


	//----- nvinfo : EIATTR_MAXREG_COUNT
	.align		4
        /*001c*/ 	.byte	0x03, 0x1b
        /*001e*/ 	.short	0x0080


	//----- nvinfo : EIATTR_NUM_BARRIERS
	.align		4
        /*0020*/ 	.byte	0x02, 0x4c
        /*0022*/ 	.byte	0x01
	.zero		1


	//----- nvinfo : EIATTR_MERCURY_ISA_VERSION
	.align		4
        /*0024*/ 	.byte	0x03, 0x5f
        /*0026*/ 	.short	0x0101


	//----- nvinfo : EIATTR_VRC_CTA_INIT_COUNT
	.align		4
        /*0028*/ 	.byte	0x02, 0x4a
	.zero		1
	.zero		1


	//----- nvinfo : EIATTR_EXIT_INSTR_OFFSETS
	.align		4
        /*002c*/ 	.byte	0x04, 0x1c
        /*002e*/ 	.short	(.L_910 - .L_909)


	//   ....[0]....
.L_909:
        /*0030*/ 	.word	0x00000280


	//   ....[1]....
        /*0034*/ 	.word	0x00001c90


	//   ....[2]....
        /*0038*/ 	.word	0x00001de0


	//   ....[3]....
        /*003c*/ 	.word	0x00001e00


	//----- nvinfo : EIATTR_MAX_THREADS
	.align		4
.L_910:
        /*0040*/ 	.byte	0x04, 0x05
        /*0042*/ 	.short	(.L_912 - .L_911)
.L_911:
        /*0044*/ 	.word	0x00000100
        /*0048*/ 	.word	0x00000001
        /*004c*/ 	.word	0x00000001


	//----- nvinfo : EIATTR_CRS_STACK_SIZE
	.align		4
.L_912:
        /*0050*/ 	.byte	0x04, 0x1e
        /*0052*/ 	.short	(.L_914 - .L_913)
.L_913:
        /*0054*/ 	.word	0x00000000


	//----- nvinfo : EIATTR_CBANK_PARAM_SIZE
	.align		4
.L_914:
        /*0058*/ 	.byte	0x03, 0x19
        /*005a*/ 	.short	0x0070


	//----- nvinfo : EIATTR_PARAM_CBANK
	.align		4
        /*005c*/ 	.byte	0x04, 0x0a
        /*005e*/ 	.short	(.L_916 - .L_915)
	.align		4
.L_915:
        /*0060*/ 	.word	index@(.nv.constant0._ZN7cutlass13device_kernelIN5flash32FlashAttnBwdPostprocessConvertdQIN4cute5tupleIJNS3_1CILi80EEENS5_ILi192EEEEEENS_10bfloat16_tEfNS_4arch4Sm80ELi256ENS3_8TiledMMAINS3_8MMA_AtomIJNS3_30SM80_16x8x16_F32BF16BF16F32_TNEEEENS3_6LayoutINS4_IJNS5_ILi4EEENS5_ILi2EEENS5_ILi1EEEEEENS4_IJSJ_SH_NS5_ILi0EEEEEEEENS4_IJNS5_ILi64EEENS5_ILi16EEESP_EEEEELb1EEEEEvNT_6ParamsE)
        /*0064*/ 	.short	0x0380
        /*0066*/ 	.short	0x0070


	//----- nvinfo : EIATTR_SW_WAR
	.align		4
.L_916:
        /*0068*/ 	.byte	0x04, 0x36
        /*006a*/ 	.short	(.L_918 - .L_917)
.L_917:
        /*006c*/ 	.word	0x00000008
.L_918:


//--------------------- .nv.info._ZN7cutlass13device_kernelIN5flash32FlashAttnBwdPostprocessConvertdQIN4cute5tupleIJNS3_1CILi64EEENS5_ILi192EEEEEENS_10bfloat16_tEfNS_4arch4Sm80ELi256ENS3_8TiledMMAINS3_8MMA_AtomIJNS3_30SM80_16x8x16_F32BF16BF16F32_TNEEEENS3_6LayoutINS4_IJNS5_ILi2EEENS5_ILi4EEENS5_ILi1EEEEEENS4_IJSJ_SH_NS5_ILi0EEEEEEEENS4_IJNS5_ILi32EEES6_NS5_ILi16EEEEEEEELb0EEEEEvNT_6ParamsE --------------------------
	.section	.nv.info._ZN7cutlass13device_kernelIN5flash32FlashAttnBwdPostprocessConvertdQIN4cute5tupleIJNS3_1CILi64EEENS5_ILi192EEEEEENS_10bfloat16_tEfNS_4arch4Sm80ELi256ENS3_8TiledMMAINS3_8MMA_AtomIJNS3_30SM80_16x8x16_F32BF16BF16F32_TNEEEENS3_6LayoutINS4_IJNS5_ILi2EEENS5_ILi4EEENS5_ILi1EEEEEENS4_IJSJ_SH_NS5_ILi0EEEEEEEENS4_IJNS5_ILi32EEES6_NS5_ILi16EEEEEEEELb0EEEEEvNT_6ParamsE,"",@"SHT_CUDA_INFO"
	.sectionflags	@""
	.align	4


	//----- nvinfo : EIATTR_CUDA_API_VERSION
	.align		4
        /*0000*/ 	.byte	0x04, 0x37
        /*0002*/ 	.short	(.L_920 - .L_919)
.L_919:
        /*0004*/ 	.word	0x00000082


	//----- nvinfo : EIATTR_KPARAM_INFO
	.align		4
.L_920:
        /*0008*/ 	.byte	0x04, 0x17
        /*000a*/ 	.short	(.L_922 - .L_921)
.L_921:
        /*000c*/ 	.word	0x00000000
        /*0010*/ 	.short	0x0000
        /*0012*/ 	.short	0x0000
        /*0014*/ 	.byte	0x00, 0xf0, 0xc1, 0x01


	//----- nvinfo : EIATTR_SPARSE_MMA_MASK
	.align		4
.L_922:
        /*0018*/ 	.byte	0x03, 0x50
        /*001a*/ 	.short	0x0000


	//----- nvinfo : EIATTR_MAXREG_COUNT
	.align		4
        /*001c*/ 	.byte	0x03, 0x1b
        /*001e*/ 	.short	0x0080


	//----- nvinfo : EIATTR_NUM_BARRIERS
	.align		4
        /*0020*/ 	.byte	0x02, 0x4c
        /*0022*/ 	.byte	0x01
	.zero		1


	//----- nvinfo : EIATTR_MERCURY_ISA_VERSION
	.align		4
        /*0024*/ 	.byte	0x03, 0x5f
        /*0026*/ 	.short	0x0101


	//----- nvinfo : EIATTR_VRC_CTA_INIT_COUNT
	.align		4
        /*0028*/ 	.byte	0x02, 0x4a
	.zero		1
	.zero		1


	//----- nvinfo : EIATTR_EXIT_INSTR_OFFSETS
	.align		4
        /*002c*/ 	.byte	0x04, 0x1c
        /*002e*/ 	.short	(.L_924 - .L_923)


	//   ....[0]....
.L_923:
        /*0030*/ 	.word	0x00000280


	//   ....[1]....
        /*0034*/ 	.word	0x000012b0


	//   ....[2]....
        /*0038*/ 	.word	0x000013f0


	//   ....[3]....
        /*003c*/ 	.word	0x00001410


	//----- nvinfo : EIATTR_MAX_THREADS
	.align		4
.L_924:
        /*0040*/ 	.byte	0x04, 0x05
        /*0042*/ 	.short	(.L_926 - .L_925)
.L_925:
        /*0044*/ 	.word	0x00000100
        /*0048*/ 	.word	0x00000001
        /*004c*/ 	.word	0x00000001


	//----- nvinfo : EIATTR_CRS_STACK_SIZE
	.align		4
.L_926:
        /*0050*/ 	.byte	0x04, 0x1e
        /*0052*/ 	.short	(.L_928 - .L_927)
.L_927:
        /*0054*/ 	.word	0x00000000


	//----- nvinfo : EIATTR_CBANK_PARAM_SIZE
	.align		4
.L_928:
        /*0058*/ 	.byte	0x03, 0x19
        /*005a*/ 	.short	0x0070


	//----- nvinfo : EIATTR_PARAM_CBANK
	.align		4
        /*005c*/ 	.byte	0x04, 0x0a
        /*005e*/ 	.short	(.L_930 - .L_929)
	.align		4
.L_929:
        /*0060*/ 	.word	index@(.nv.constant0._ZN7cutlass13device_kernelIN5flash32FlashAttnBwdPostprocessConvertdQIN4cute5tupleIJNS3_1CILi64EEENS5_ILi192EEEEEENS_10bfloat16_tEfNS_4arch4Sm80ELi256ENS3_8TiledMMAINS3_8MMA_AtomIJNS3_30SM80_16x8x16_F32BF16BF16F32_TNEEEENS3_6LayoutINS4_IJNS5_ILi2EEENS5_ILi4EEENS5_ILi1EEEEEENS4_IJSJ_SH_NS5_ILi0EEEEEEEENS4_IJNS5_ILi32EEES6_NS5_ILi16EEEEEEEELb0EEEEEvNT_6ParamsE)
        /*0064*/ 	.short	0x0380
        /*0066*/ 	.short	0x0070


	//----- nvinfo : EIATTR_SW_WAR
	.align		4
.L_930:
        /*0068*/ 	.byte	0x04, 0x36
        /*006a*/ 	.short	(.L_932 - .L_931)
.L_931:
        /*006c*/ 	.word	0x00000008
.L_932:


//--------------------- .nv.info._ZN7cutlass13device_kernelIN5flash19enable_sm80_to_sm89INS1_16FlashAttnBwdSm80INS1_25CollectiveMainloopBwdSm80ILi2ELi1EN4cute5tupleIJNS5_1CILi64EEENS7_ILi80EEENS7_ILi192EEEEEENS_10bfloat16_tEfNS_4arch4Sm80ELb1ELb0ELb0ELb1ELb1ELb0ELb1ELb0ELi2ELi4ELi2ELi2ELb0EEENS1_24CollectiveEpilogueBwdGQAISB_fSE_Li256ELb1ELb1EEENS1_25SingleTileBwdLPTSchedulerILb1ELi80ELb1EEEEEEEEEvNT_6ParamsE --------------------------
	.section	.nv.info._ZN7cutlass13device_kernelIN5flash19enable_sm80_to_sm89INS1_16FlashAttnBwdSm80INS1_25CollectiveMainloopBwdSm80ILi2ELi1EN4cute5tupleIJNS5_1CILi64EEENS7_ILi80EEENS7_ILi192EEEEEENS_10bfloat16_tEfNS_4arch4Sm80ELb1ELb0ELb0ELb1ELb1ELb0ELb1ELb0ELi2ELi4ELi2ELi2ELb0EEENS1_24CollectiveEpilogueBwdGQAISB_fSE_Li256ELb1ELb1EEENS1_25SingleTileBwdLPTSchedulerILb1ELi80ELb1EEEEEEEEEvNT_6ParamsE,"",@"SHT_CUDA_INFO"
	.sectionflags	@""
	.align	4


	//----- nvinfo : EIATTR_CUDA_API_VERSION
	.align		4
        /*0000*/ 	.byte	0x04, 0x37
        /*0002*/ 	.short	(.L_934 - .L_933)
.L_933:
        /*0004*/ 	.word	0x00000082


	//----- nvinfo : EIATTR_KPARAM_INFO
	.align		4
.L_934:
        /*0008*/ 	.byte	0x04, 0x17
        /*000a*/ 	.short	(.L_936 - .L_935)
.L_935:
        /*000c*/ 	.word	0x00000000
        /*0010*/ 	.short	0x0000
        /*0012*/ 	.short	0x0000
        /*0014*/ 	.byte	0x00, 0xf0, 0x41, 0x0a


	//----- nvinfo : EIATTR_SPARSE_MMA_MASK
	.align		4
.L_936:
        /*0018*/ 	.byte	0x03, 0x50
        /*001a*/ 	.short	0x0000


	//----- nvinfo : EIATTR_MAXREG_COUNT
	.align		4
        /*001c*/ 	.byte	0x03, 0x1b
        /*001e*/ 	.short	0x00ff


	//----- nvinfo : EIATTR_MERCURY_ISA_VERSION
	.align		4
        /*0020*/ 	.byte	0x03, 0x5f
        /*0022*/ 	.short	0x0101


	//----- nvinfo : EIATTR_VRC_CTA_INIT_COUNT
	.align		4
        /*0024*/ 	.byte	0x02, 0x4a
	.zero		1
	.zero		1


	//----- nvinfo : EIATTR_EXIT_INSTR_OFFSETS
	.align		4
        /*0028*/ 	.byte	0x04, 0x1c
        /*002a*/ 	.short	(.L_938 - .L_937)


	//   ....[0]....
.L_937:
        /*002c*/ 	.word	0x00000010


	//----- nvinfo : EIATTR_MAX_THREADS
	.align		4
.L_938:
        /*0030*/ 	.byte	0x04, 0x05
        /*0032*/ 	.short	(.L_940 - .L_939)
.L_939:
        /*0034*/ 	.word	0x00000100
        /*0038*/ 	.word	0x00000001
        /*003c*/ 	.word	0x00000001


	//----- nvinfo : EIATTR_CBANK_PARAM_SIZE
	.align		4
.L_940:
        /*0040*/ 	.byte	0x03, 0x19
        /*0042*/ 	.short	0x0290


	//----- nvinfo : EIATTR_PARAM_CBANK
	.align		4
        /*0044*/ 	.byte	0x04, 0x0a
        /*0046*/ 	.short	(.L_942 - .L_941)
	.align		4
.L_941:
        /*0048*/ 	.word	index@(.nv.constant0._ZN7cutlass13device_kernelIN5flash19enable_sm80_to_sm89INS1_16FlashAttnBwdSm80INS1_25CollectiveMainloopBwdSm80ILi2ELi1EN4cute5tupleIJNS5_1CILi64EEENS7_ILi80EEENS7_ILi192EEEEEENS_10bfloat16_tEfNS_4arch4Sm80ELb1ELb0ELb0ELb1ELb1ELb0ELb1ELb0ELi2ELi4ELi2ELi2ELb0EEENS1_24CollectiveEpilogueBwdGQAISB_fSE_Li256ELb1ELb1EEENS1_25SingleTileBwdLPTSchedulerILb1ELi80ELb1EEEEEEEEEvNT_6ParamsE)
        /*004c*/ 	.short	0x0380
        /*004e*/ 	.short	0x0290


	//----- nvinfo : EIATTR_SW_WAR
	.align		4
.L_942:
        /*0050*/ 	.byte	0x04, 0x36
        /*0052*/ 	.short	(.L_944 - .L_943)
.L_943:
        /*0054*/ 	.word	0x00000008
.L_944:


//--------------------- .nv.info._ZN7cutlass13device_kernelIN5flash22FlashAttnBwdPreprocessIN4cute5tupleIJNS3_1CILi64EEENS5_ILi192EEEEEENS_10bfloat16_tEfNS_4arch4Sm80ELb1ELb1EEEEEvNT_6ParamsE --------------------------
	.section	.nv.info._ZN7cutlass13device_kernelIN5flash22FlashAttnBwdPreprocessIN4cute5tupleIJNS3_1CILi64EEENS5_ILi192EEEEEENS_10bfloat16_tEfNS_4arch4Sm80ELb1ELb1EEEEEvNT_6ParamsE,"",@"SHT_CUDA_INFO"
	.sectionflags	@""
	.align	4


	//----- nvinfo : EIATTR_CUDA_API_VERSION
	.align		4
        /*0000*/ 	.byte	0x04, 0x37
        /*0002*/ 	.short	(.L_946 - .L_945)
.L_945:
        /*0004*/ 	.word	0x00000082


	//----- nvinfo : EIATTR_KPARAM_INFO
	.align		4
.L_946:
        /*0008*/ 	.byte	0x04, 0x17
        /*000a*/ 	.short	(.L_948 - .L_947)
.L_947:
        /*000c*/ 	.word	0x00000000
        /*0010*/ 	.short	0x0000
        /*0012*/ 	.short	0x0000
        /*0014*/ 	.byte	0x00, 0xf0, 0xc1, 0x03


	//----- nvinfo : EIATTR_SPARSE_MMA_MASK
	.align		4
.L_948:
        /*0018*/ 	.byte	0x03, 0x50
        /*001a*/ 	.short	0x0000


	//----- nvinfo : EIATTR_MAXREG_COUNT
	.align		4
        /*001c*/ 	.byte	0x03, 0x1b
        /*001e*/ 	.short	0x0080


	//----- nvinfo : EIATTR_MERCURY_ISA_VERSION
	.align		4
        /*0020*/ 	.byte	0x03, 0x5f
        /*0022*/ 	.short	0x0101


	//----- nvinfo : EIATTR_COOP_GROUP_MASK_REGIDS
	.align		4
        /*0024*/ 	.byte	0x04, 0x29
        /*0026*/ 	.short	(.L_950 - .L_949)


	//   ....[0]....
.L_949:
        /*0028*/ 	.word	0xffffffff


	//   ....[1]....
        /*002c*/ 	.word	0xffffffff


	//   ....[2]....
        /*0030*/ 	.word	0xffffffff


	//   ....[3]....
        /*0034*/ 	.word	0xffffffff


	//   ....[4]....
        /*0038*/ 	.word	0xffffffff


	//   ....[5]....
        /*003c*/ 	.word	0xffffffff


	//----- nvinfo : EIATTR_COOP_GROUP_INSTR_OFFSETS
	.align		4
.L_950:
        /*0040*/ 	.byte	0x04, 0x28
        /*0042*/ 	.short	(.L_952 - .L_951)


	//   ....[0]....
.L_951:
        /*0044*/ 	.word	0x000014a0


	//   ....[1]....
        /*0048*/ 	.word	0x000014f0


	//   ....[2]....
        /*004c*/ 	.word	0x00001520


	//   ....[3]....
        /*0050*/ 	.word	0x00001550


	//   ....[4]....
        /*0054*/ 	.word	0x000015b0


	//   ....[5]....
        /*0058*/ 	.word	0x000015d0


	//----- nvinfo : EIATTR_VRC_CTA_INIT_COUNT
	.align		4
.L_952:
        /*005c*/ 	.byte	0x02, 0x4a
	.zero		1
	.zero		1


	//----- nvinfo : EIATTR_EXIT_INSTR_OFFSETS
	.align		4
        /*0060*/ 	.byte	0x04, 0x1c
        /*0062*/ 	.short	(.L_954 - .L_953)


	//   ....[0]....
.L_953:
        /*0064*/ 	.word	0x00000280


	//   ....[1]....
        /*0068*/ 	.word	0x00001a70


	//   ....[2]....
        /*006c*/ 	.word	0x00001af0


	//----- nvinfo : EIATTR_MAX_THREADS
	.align		4
.L_954:
        /*0070*/ 	.byte	0x04, 0x05
        /*0072*/ 	.short	(.L_956 - .L_955)
.L_955:
        /*0074*/ 	.word	0x00000100
        /*0078*/ 	.word	0x00000001
        /*007c*/ 	.word	0x00000001


	//----- nvinfo : EIATTR_CRS_STACK_SIZE
	.align		4
.L_956:
        /*0080*/ 	.byte	0x04, 0x1e
        /*0082*/ 	.short	(.L_958 - .L_957)
.L_957:
        /*0084*/ 	.word	0x00000000


	//----- nvinfo : EIATTR_CBANK_PARAM_SIZE
	.align		4
.L_958:
        /*0088*/ 	.byte	0x03, 0x19
        /*008a*/ 	.short	0x00f0


	//----- nvinfo : EIATTR_PARAM_CBANK
	.align		4
        /*008c*/ 	.byte	0x04, 0x0a
        /*008e*/ 	.short	(.L_960 - .L_959)
	.align		4
.L_959:
        /*0090*/ 	.word	index@(.nv.constant0._ZN7cutlass13device_kernelIN5flash22FlashAttnBwdPreprocessIN4cute5tupleIJNS3_1CILi64EEENS5_ILi192EEEEEENS_10bfloat16_tEfNS_4arch4Sm80ELb1ELb1EEEEEvNT_6ParamsE)
        /*0094*/ 	.short	0x0380
        /*0096*/ 	.short	0x00f0


	//----- nvinfo : EIATTR_SW_WAR
	.align		4
.L_960:
        /*0098*/ 	.byte	0x04, 0x36
        /*009a*/ 	.short	(.L_962 - .L_961)
.L_961:
        /*009c*/ 	.word	0x00000008
.L_962:


//--------------------- .nv.callgraph             --------------------------
	.section	.nv.callgraph,"",@"SHT_CUDA_CALLGRAPH"
	.align	4
	.sectionentsize	8
	.align		4
        /*0000*/ 	.word	0x00000000
	.align		4
        /*0004*/ 	.word	0xffffffff
	.align		4
        /*0008*/ 	.word	0x00000000
	.align		4
        /*000c*/ 	.word	0xfffffffe
	.align		4
        /*0010*/ 	.word	0x00000000
	.align		4
        /*0014*/ 	.word	0xfffffffd
	.align		4
        /*0018*/ 	.word	0x00000000
	.align		4
        /*001c*/ 	.word	0xfffffffc


//--------------------- .nv.constant4             --------------------------
	.section	.nv.constant4,"a",@progbits
	.align	8
	.align		8
.nv.constant4:
        /*0000*/ 	.dword	_ZN66_INTERNAL_2631af10_30_flash_bwd_hdim192_bf16_sm80_cu_49158569_28874cuda3std3__45__cpo5beginE
	.align		8
        /*0008*/ 	.dword	_ZN66_INTERNAL_2631af10_30_flash_bwd_hdim192_bf16_sm80_cu_49158569_28874cuda3std3__45__cpo3endE
	.align		8
        /*0010*/ 	.dword	_ZN66_INTERNAL_2631af10_30_flash_bwd_hdim192_bf16_sm80_cu_49158569_28874cuda3std3__45__cpo6cbeginE
	.align		8
        /*0018*/ 	.dword	_ZN66_INTERNAL_2631af10_30_flash_bwd_hdim192_bf16_sm80_cu_49158569_28874cuda3std3__45__cpo4cendE
	.align		8
        /*0020*/ 	.dword	_ZN66_INTERNAL_2631af10_30_flash_bwd_hdim192_bf16_sm80_cu_49158569_28874cuda3std3__468_GLOBAL__N__2631af10_30_flash_bwd_hdim192_bf16_sm80_cu_49158569_28876ignoreE
	.align		8
        /*0028*/ 	.dword	_ZN66_INTERNAL_2631af10_30_flash_bwd_hdim192_bf16_sm80_cu_49158569_28874cuda3std3__419piecewise_constructE
	.align		8
        /*0030*/ 	.dword	_ZN66_INTERNAL_2631af10_30_flash_bwd_hdim192_bf16_sm80_cu_49158569_28874cuda3std3__48in_placeE
	.align		8
        /*0038*/ 	.dword	_ZN66_INTERNAL_2631af10_30_flash_bwd_hdim192_bf16_sm80_cu_49158569_28874cuda3std6ranges3__45__cpo4swapE
	.align		8
        /*0040*/ 	.dword	_ZN66_INTERNAL_2631af10_30_flash_bwd_hdim192_bf16_sm80_cu_49158569_28874cuda3std6ranges3__45__cpo9iter_moveE
	.align		8
        /*0048*/ 	.dword	_ZN66_INTERNAL_2631af10_30_flash_bwd_hdim192_bf16_sm80_cu_49158569_28874cute7productE
	.align		8
        /*0050*/ 	.dword	_ZN66_INTERNAL_2631af10_30_flash_bwd_hdim192_bf16_sm80_cu_49158569_28874cute1_E


//--------------------- .text._ZN7cutlass13device_kernelIN5flash19enable_sm80_to_sm89INS1_16FlashAttnBwdSm80INS1_25CollectiveMainloopBwdSm80ILi1ELi1EN4cute5tupleIJNS5_1CILi64EEES8_NS7_ILi192EEEEEENS_10bfloat16_tEfNS_4arch4Sm80ELb0ELb0ELb0ELb0ELb0ELb0ELb0ELb0ELi2ELi2ELi2ELi2ELb1EEENS1_21CollectiveEpilogueBwdISA_SB_SD_Li256ELb0ELb0ELi4EEENS1_19SingleTileSchedulerILb0ELb0ELb0ELi64EEEEEEEEEvNT_6ParamsE --------------------------
	.section	.text._ZN7cutlass13device_kernelIN5flash19enable_sm80_to_sm89INS1_16FlashAttnBwdSm80INS1_25CollectiveMainloopBwdSm80ILi1ELi1EN4cute5tupleIJNS5_1CILi64EEES8_NS7_ILi192EEEEEENS_10bfloat16_tEfNS_4arch4Sm80ELb0ELb0ELb0ELb0ELb0ELb0ELb0ELb0ELi2ELi2ELi2ELi2ELb1EEENS1_21CollectiveEpilogueBwdISA_SB_SD_Li256ELb0ELb0ELi4EEENS1_19SingleTileSchedulerILb0ELb0ELb0ELi64EEEEEEEEEvNT_6ParamsE,"ax",@progbits
	.align	128
.text._ZN7cutlass13device_kernelIN5flash19enable_sm80_to_sm89INS1_16FlashAttnBwdSm80INS1_25CollectiveMainloopBwdSm80ILi1ELi1EN4cute5tupleIJNS5_1CILi64EEES8_NS7_ILi192EEEEEENS_10bfloat16_tEfNS_4arch4Sm80ELb0ELb0ELb0ELb0ELb0ELb0ELb0ELb0ELi2ELi2ELi2ELi2ELb1EEENS1_21CollectiveEpilogueBwdISA_SB_SD_Li256ELb0ELb0ELi4EEENS1_19SingleTileSchedulerILb0ELb0ELb0ELi64EEEEEEEEEvNT_6ParamsE:
        .type           _ZN7cutlass13device_kernelIN5flash19enable_sm80_to_sm89INS1_16FlashAttnBwdSm80INS1_25CollectiveMainloopBwdSm80ILi1ELi1EN4cute5tupleIJNS5_1CILi64EEES8_NS7_ILi192EEEEEENS_10bfloat16_tEfNS_4arch4Sm80ELb0ELb0ELb0ELb0ELb0ELb0ELb0ELb0ELi2ELi2ELi2ELi2ELb1EEENS1_21CollectiveEpilogueBwdISA_SB_SD_Li256ELb0ELb0ELi4EEENS1_19SingleTileSchedulerILb0ELb0ELb0ELi64EEEEEEEEEvNT_6ParamsE,@function
        .size           _ZN7cutlass13device_kernelIN5flash19enable_sm80_to_sm89INS1_16FlashAttnBwdSm80INS1_25CollectiveMainloopBwdSm80ILi1ELi1EN4cute5tupleIJNS5_1CILi64EEES8_NS7_ILi192EEEEEENS_10bfloat16_tEfNS_4arch4Sm80ELb0ELb0ELb0ELb0ELb0ELb0ELb0ELb0ELi2ELi2ELi2ELi2ELb1EEENS1_21CollectiveEpilogueBwdISA_SB_SD_Li256ELb0ELb0ELi4EEENS1_19SingleTileSchedulerILb0ELb0ELb0ELi64EEEEEEEEEvNT_6ParamsE,(.L_x_94 - _ZN7cutlass13device_kernelIN5flash19enable_sm80_to_sm89INS1_16FlashAttnBwdSm80INS1_25CollectiveMainloopBwdSm80ILi1ELi1EN4cute5tupleIJNS5_1CILi64EEES8_NS7_ILi192EEEEEENS_10bfloat16_tEfNS_4arch4Sm80ELb0ELb0ELb0ELb0ELb0ELb0ELb0ELb0ELi2ELi2ELi2ELi2ELb1EEENS1_21CollectiveEpilogueBwdISA_SB_SD_Li256ELb0ELb0ELi4EEENS1_19SingleTileSchedulerILb0ELb0ELb0ELi64EEEEEEEEEvNT_6ParamsE)
        .other          _ZN7cutlass13device_kernelIN5flash19enable_sm80_to_sm89INS1_16FlashAttnBwdSm80INS1_25CollectiveMainloopBwdSm80ILi1ELi1EN4cute5tupleIJNS5_1CILi64EEES8_NS7_ILi192EEEEEENS_10bfloat16_tEfNS_4arch4Sm80ELb0ELb0ELb0ELb0ELb0ELb0ELb0ELb0ELi2ELi2ELi2ELi2ELb1EEENS1_21CollectiveEpilogueBwdISA_SB_SD_Li256ELb0ELb0ELi4EEENS1_19SingleTileSchedulerILb0ELb0ELb0ELi64EEEEEEEEEvNT_6ParamsE,@"STO_CUDA_ENTRY STV_DEFAULT"
_ZN7cutlass13device_kernelIN5flash19enable_sm80_to_sm89INS1_16FlashAttnBwdSm80INS1_25CollectiveMainloopBwdSm80ILi1ELi1EN4cute5tupleIJNS5_1CILi64EEES8_NS7_ILi192EEEEEENS_10bfloat16_tEfNS_4arch4Sm80ELb0ELb0ELb0ELb0ELb0ELb0ELb0ELb0ELi2ELi2ELi2ELi2ELb1EEENS1_21CollectiveEpilogueBwdISA_SB_SD_Li256ELb0ELb0ELi4EEENS1_19SingleTileSchedulerILb0ELb0ELb0ELi64EEEEEEEEEvNT_6ParamsE:
[----:B------:R-:W-:Y:S01]  /*0000*/  LDC R1, c[0x0][0x37c] ;  /* 0x0000df00ff017b82 */ /* 0x000fe20000000800 */
[----:B------:R-:W-:Y:S05]  /*0010*/  EXIT ;  /* 0x000000000000794d */ /* 0x000fea0003800000 */
.L_x_0:
[----:B------:R-:W-:-:S00]  /*0020*/  BRA `(.L_x_0) ;  /* 0xfffffffc00fc7947 */ /* 0x000fc0000383ffff */
[----:B------:R-:W-:-:S00]  /*0030*/  NOP ;  /* 0x0000000000007918 */ /* 0x000fc00000000000 */
        /* <DEDUP_REMOVED lines=12> */
.L_x_94:


//--------------------- .text._ZN7cutlass13device_kernelIN5flash19enable_sm80_to_sm89INS1_16FlashAttnBwdSm80INS1_25CollectiveMainloopBwdSm80ILi1ELi1EN4cute5tupleIJNS5_1CILi64EEES8_NS7_ILi192EEEEEENS_10bfloat16_tEfNS_4arch4Sm80ELb0ELb0ELb0ELb0ELb1ELb0ELb0ELb0ELi2ELi2ELi2ELi2ELb1EEENS1_21CollectiveEpilogueBwdISA_SB_SD_Li256ELb0ELb0ELi4EEENS1_19SingleTileSchedulerILb0ELb0ELb0ELi64EEEEEEEEEvNT_6ParamsE --------------------------
	.section	.text._ZN7cutlass13device_kernelIN5flash19enable_sm80_to_sm89INS1_16FlashAttnBwdSm80INS1_25CollectiveMainloopBwdSm80ILi1ELi1EN4cute5tupleIJNS5_1CILi64EEES8_NS7_ILi192EEEEEENS_10bfloat16_tEfNS_4arch4Sm80ELb0ELb0ELb0ELb0ELb1ELb0ELb0ELb0ELi2ELi2ELi2ELi2ELb1EEENS1_21CollectiveEpilogueBwdISA_SB_SD_Li256ELb0ELb0ELi4EEENS1_19SingleTileSchedulerILb0ELb0ELb0ELi64EEEEEEEEEvNT_6ParamsE,"ax",@progbits
	.align	128
.text._ZN7cutlass13device_kernelIN5flash19enable_sm80_to_sm89INS1_16FlashAttnBwdSm80INS1_25CollectiveMainloopBwdSm80ILi1ELi1EN4cute5tupleIJNS5_1CILi64EEES8_NS7_ILi192EEEEEENS_10bfloat16_tEfNS_4arch4Sm80ELb0ELb0ELb0ELb0ELb1ELb0ELb0ELb0ELi2ELi2ELi2ELi2ELb1EEENS1_21CollectiveEpilogueBwdISA_SB_SD_Li256ELb0ELb0ELi4EEENS1_19SingleTileSchedulerILb0ELb0ELb0ELi64EEEEEEEEEvNT_6ParamsE:
        .type           _ZN7cutlass13device_kernelIN5flash19enable_sm80_to_sm89INS1_16FlashAttnBwdSm80INS1_25CollectiveMainloopBwdSm80ILi1ELi1EN4cute5tupleIJNS5_1CILi64EEES8_NS7_ILi192EEEEEENS_10bfloat16_tEfNS_4arch4Sm80ELb0ELb0ELb0ELb0ELb1ELb0ELb0ELb0ELi2ELi2ELi2ELi2ELb1EEENS1_21CollectiveEpilogueBwdISA_SB_SD_Li256ELb0ELb0ELi4EEENS1_19SingleTileSchedulerILb0ELb0ELb0ELi64EEEEEEEEEvNT_6ParamsE,@function
        .size           _ZN7cutlass13device_kernelIN5flash19enable_sm80_to_sm89INS1_16FlashAttnBwdSm80INS1_25CollectiveMainloopBwdSm80ILi1ELi1EN4cute5tupleIJNS5_1CILi64EEES8_NS7_ILi192EEEEEENS_10bfloat16_tEfNS_4arch4Sm80ELb0ELb0ELb0ELb0ELb1ELb0ELb0ELb0ELi2ELi2ELi2ELi2ELb1EEENS1_21CollectiveEpilogueBwdISA_SB_SD_Li256ELb0ELb0ELi4EEENS1_19SingleTileSchedulerILb0ELb0ELb0ELi64EEEEEEEEEvNT_6ParamsE,(.L_x_95 - _ZN7cutlass13device_kernelIN5flash19enable_sm80_to_sm89INS1_16FlashAttnBwdSm80INS1_25CollectiveMainloopBwdSm80ILi1ELi1EN4cute5tupleIJNS5_1CILi64EEES8_NS7_ILi192EEEEEENS_10bfloat16_tEfNS_4arch4Sm80ELb0ELb0ELb0ELb0ELb1ELb0ELb0ELb0ELi2ELi2ELi2ELi2ELb1EEENS1_21CollectiveEpilogueBwdISA_SB_SD_Li256ELb0ELb0ELi4EEENS1_19SingleTileSchedulerILb0ELb0ELb0ELi64EEEEEEEEEvNT_6ParamsE)
        .other          _ZN7cutlass13device_kernelIN5flash19enable_sm80_to_sm89INS1_16FlashAttnBwdSm80INS1_25CollectiveMainloopBwdSm80ILi1ELi1EN4cute5tupleIJNS5_1CILi64EEES8_NS7_ILi192EEEEEENS_10bfloat16_tEfNS_4arch4Sm80ELb0ELb0ELb0ELb0ELb1ELb0ELb0ELb0ELi2ELi2ELi2ELi2ELb1EEENS1_21CollectiveEpilogueBwdISA_SB_SD_Li256ELb0ELb0ELi4EEENS1_19SingleTileSchedulerILb0ELb0ELb0ELi64EEEEEEEEEvNT_6ParamsE,@"STO_CUDA_ENTRY STV_DEFAULT"
_ZN7cutlass13device_kernelIN5flash19enable_sm80_to_sm89INS1_16FlashAttnBwdSm80INS1_25CollectiveMainloopBwdSm80ILi1ELi1EN4cute5tupleIJNS5_1CILi64EEES8_NS7_ILi192EEEEEENS_10bfloat16_tEfNS_4arch4Sm80ELb0ELb0ELb0ELb0ELb1ELb0ELb0ELb0ELi2ELi2ELi2ELi2ELb1EEENS1_21CollectiveEpilogueBwdISA_SB_SD_Li256ELb0ELb0ELi4EEENS1_19SingleTileSchedulerILb0ELb0ELb0ELi64EEEEEEEEEvNT_6ParamsE:
[----:B------:R-:W-:Y:S01]  /*0000*/  LDC R1, c[0x0][0x37c] ;  /* 0x0000df00ff017b82 */ /* 0x000fe20000000800 */
[----:B------:R-:W-:Y:S05]  /*0010*/  EXIT ;  /* 0x000000000000794d */ /* 0x000fea0003800000 */
.L_x_1:
        /* <DEDUP_REMOVED lines=14> */
.L_x_95:


//--------------------- .text._ZN7cutlass13device_kernelIN5flash19enable_sm80_to_sm89INS1_16FlashAttnBwdSm80INS1_25CollectiveMainloopBwdSm80ILi1ELi1EN4cute5tupleIJNS5_1CILi64EEES8_NS7_ILi192EEEEEENS_10bfloat16_tEfNS_4arch4Sm80ELb0ELb0ELb0ELb0ELb0ELb0ELb0ELb0ELi2ELi2ELi2ELi2ELb1EEENS1_24CollectiveEpilogueBwdGQAISA_fSD_Li256ELb0ELb0EEENS1_19SingleTileSchedulerILb0ELb0ELb0ELi64EEEEEEEEEvNT_6ParamsE --------------------------
	.section	.text._ZN7cutlass13device_kernelIN5flash19enable_sm80_to_sm89INS1_16FlashAttnBwdSm80INS1_25CollectiveMainloopBwdSm80ILi1ELi1EN4cute5tupleIJNS5_1CILi64EEES8_NS7_ILi192EEEEEENS_10bfloat16_tEfNS_4arch4Sm80ELb0ELb0ELb0ELb0ELb0ELb0ELb0ELb0ELi2ELi2ELi2ELi2ELb1EEENS1_24CollectiveEpilogueBwdGQAISA_fSD_Li256ELb0ELb0EEENS1_19SingleTileSchedulerILb0ELb0ELb0ELi64EEEEEEEEEvNT_6ParamsE,"ax",@progbits
	.align	128
.text._ZN7cutlass13device_kernelIN5flash19enable_sm80_to_sm89INS1_16FlashAttnBwdSm80INS1_25CollectiveMainloopBwdSm80ILi1ELi1EN4cute5tupleIJNS5_1CILi64EEES8_NS7_ILi192EEEEEENS_10bfloat16_tEfNS_4arch4Sm80ELb0ELb0ELb0ELb0ELb0ELb0ELb0ELb0ELi2ELi2ELi2ELi2ELb1EEENS1_24CollectiveEpilogueBwdGQAISA_fSD_Li256ELb0ELb0EEENS1_19SingleTileSchedulerILb0ELb0ELb0ELi64EEEEEEEEEvNT_6ParamsE:
        .type           _ZN7cutlass13device_kernelIN5flash19enable_sm80_to_sm89INS1_16FlashAttnBwdSm80INS1_25CollectiveMainloopBwdSm80ILi1ELi1EN4cute5tupleIJNS5_1CILi64EEES8_NS7_ILi192EEEEEENS_10bfloat16_tEfNS_4arch4Sm80ELb0ELb0ELb0ELb0ELb0ELb0ELb0ELb0ELi2ELi2ELi2ELi2ELb1EEENS1_24CollectiveEpilogueBwdGQAISA_fSD_Li256ELb0ELb0EEENS1_19SingleTileSchedulerILb0ELb0ELb0ELi64EEEEEEEEEvNT_6ParamsE,@function
        .size           _ZN7cutlass13device_kernelIN5flash19enable_sm80_to_sm89INS1_16FlashAttnBwdSm80INS1_25CollectiveMainloopBwdSm80ILi1ELi1EN4cute5tupleIJNS5_1CILi64EEES8_NS7_ILi192EEEEEENS_10bfloat16_tEfNS_4arch4Sm80ELb0ELb0ELb0ELb0ELb0ELb0ELb0ELb0ELi2ELi2ELi2ELi2ELb1EEENS1_24CollectiveEpilogueBwdGQAISA_fSD_Li256ELb0ELb0EEENS1_19SingleTileSchedulerILb0ELb0ELb0ELi64EEEEEEEEEvNT_6ParamsE,(.L_x_96 - _ZN7cutlass13device_kernelIN5flash19enable_sm80_to_sm89INS1_16FlashAttnBwdSm80INS1_25CollectiveMainloopBwdSm80ILi1ELi1EN4cute5tupleIJNS5_1CILi64EEES8_NS7_ILi192EEEEEENS_10bfloat16_tEfNS_4arch4Sm80ELb0ELb0ELb0ELb0ELb0ELb0ELb0ELb0ELi2ELi2ELi2ELi2ELb1EEENS1_24CollectiveEpilogueBwdGQAISA_fSD_Li256ELb0ELb0EEENS1_19SingleTileSchedulerILb0ELb0ELb0ELi64EEEEEEEEEvNT_6ParamsE)
        .other          _ZN7cutlass13device_kernelIN5flash19enable_sm80_to_sm89INS1_16FlashAttnBwdSm80INS1_25CollectiveMainloopBwdSm80ILi1ELi1EN4cute5tupleIJNS5_1CILi64EEES8_NS7_ILi192EEEEEENS_10bfloat16_tEfNS_4arch4Sm80ELb0ELb0ELb0ELb0ELb0ELb0ELb0ELb0ELi2ELi2ELi2ELi2ELb1EEENS1_24CollectiveEpilogueBwdGQAISA_fSD_Li256ELb0ELb0EEENS1_19SingleTileSchedulerILb0ELb0ELb0ELi64EEEEEEEEEvNT_6ParamsE,@"STO_CUDA_ENTRY STV_DEFAULT"
_ZN7cutlass13device_kernelIN5flash19enable_sm80_to_sm89INS1_16FlashAttnBwdSm80INS1_25CollectiveMainloopBwdSm80ILi1ELi1EN4cute5tupleIJNS5_1CILi64EEES8_NS7_ILi192EEEEEENS_10bfloat16_tEfNS_4arch4Sm80ELb0ELb0ELb0ELb0ELb0ELb0ELb0ELb0ELi2ELi2ELi2ELi2ELb1EEENS1_24CollectiveEpilogueBwdGQAISA_fSD_Li256ELb0ELb0EEENS1_19SingleTileSchedulerILb0ELb0ELb0ELi64EEEEEEEEEvNT_6ParamsE:
[----:B------:R-:W-:Y:S01]  /*0000*/  LDC R1, c[0x0][0x37c] ;  /* 0x0000df00ff017b82 */ /* 0x000fe20000000800 */
[----:B------:R-:W-:Y:S05]  /*0010*/  EXIT ;  /* 0x000000000000794d */ /* 0x000fea0003800000 */
.L_x_2:
        /* <DEDUP_REMOVED lines=14> */
.L_x_96:


//--------------------- .text._ZN7cutlass13device_kernelIN5flash19enable_sm80_to_sm89INS1_16FlashAttnBwdSm80INS1_25CollectiveMainloopBwdSm80ILi1ELi1EN4cute5tupleIJNS5_1CILi64EEES8_NS7_ILi192EEEEEENS_10bfloat16_tEfNS_4arch4Sm80ELb0ELb0ELb0ELb0ELb1ELb0ELb0ELb0ELi2ELi2ELi2ELi2ELb1EEENS1_24CollectiveEpilogueBwdGQAISA_fSD_Li256ELb0ELb1EEENS1_19SingleTileSchedulerILb0ELb0ELb0ELi64EEEEEEEEEvNT_6ParamsE --------------------------
	.section	.text._ZN7cutlass13device_kernelIN5flash19enable_sm80_to_sm89INS1_16FlashAttnBwdSm80INS1_25CollectiveMainloopBwdSm80ILi1ELi1EN4cute5tupleIJNS5_1CILi64EEES8_NS7_ILi192EEEEEENS_10bfloat16_tEfNS_4arch4Sm80ELb0ELb0ELb0ELb0ELb1ELb0ELb0ELb0ELi2ELi2ELi2ELi2ELb1EEENS1_24CollectiveEpilogueBwdGQAISA_fSD_Li256ELb0ELb1EEENS1_19SingleTileSchedulerILb0ELb0ELb0ELi64EEEEEEEEEvNT_6ParamsE,"ax",@progbits
	.align	128
.text._ZN7cutlass13device_kernelIN5flash19enable_sm80_to_sm89INS1_16FlashAttnBwdSm80INS1_25CollectiveMainloopBwdSm80ILi1ELi1EN4cute5tupleIJNS5_1CILi64EEES8_NS7_ILi192EEEEEENS_10bfloat16_tEfNS_4arch4Sm80ELb0ELb0ELb0ELb0ELb1ELb0ELb0ELb0ELi2ELi2ELi2ELi2ELb1EEENS1_24CollectiveEpilogueBwdGQAISA_fSD_Li256ELb0ELb1EEENS1_19SingleTileSchedulerILb0ELb0ELb0ELi64EEEEEEEEEvNT_6ParamsE:
        .type           _ZN7cutlass13device_kernelIN5flash19enable_sm80_to_sm89INS1_16FlashAttnBwdSm80INS1_25CollectiveMainloopBwdSm80ILi1ELi1EN4cute5tupleIJNS5_1CILi64EEES8_NS7_ILi192EEEEEENS_10bfloat16_tEfNS_4arch4Sm80ELb0ELb0ELb0ELb0ELb1ELb0ELb0ELb0ELi2ELi2ELi2ELi2ELb1EEENS1_24CollectiveEpilogueBwdGQAISA_fSD_Li256ELb0ELb1EEENS1_19SingleTileSchedulerILb0ELb0ELb0ELi64EEEEEEEEEvNT_6ParamsE,@function
        .size           _ZN7cutlass13device_kernelIN5flash19enable_sm80_to_sm89INS1_16FlashAttnBwdSm80INS1_25CollectiveMainloopBwdSm80ILi1ELi1EN4cute5tupleIJNS5_1CILi64EEES8_NS7_ILi192EEEEEENS_10bfloat16_tEfNS_4arch4Sm80ELb0ELb0ELb0ELb0ELb1ELb0ELb0ELb0ELi2ELi2ELi2ELi2ELb1EEENS1_24CollectiveEpilogueBwdGQAISA_fSD_Li256ELb0ELb1EEENS1_19SingleTileSchedulerILb0ELb0ELb0ELi64EEEEEEEEEvNT_6ParamsE,(.L_x_97 - _ZN7cutlass13device_kernelIN5flash19enable_sm80_to_sm89INS1_16FlashAttnBwdSm80INS1_25CollectiveMainloopBwdSm80ILi1ELi1EN4cute5tupleIJNS5_1CILi64EEES8_NS7_ILi192EEEEEENS_10bfloat16_tEfNS_4arch4Sm80ELb0ELb0ELb0ELb0ELb1ELb0ELb0ELb0ELi2ELi2ELi2ELi2ELb1EEENS1_24CollectiveEpilogueBwdGQAISA_fSD_Li256ELb0ELb1EEENS1_19SingleTileSchedulerILb0ELb0ELb0ELi64EEEEEEEEEvNT_6ParamsE)
        .other          _ZN7cutlass13device_kernelIN5flash19enable_sm80_to_sm89INS1_16FlashAttnBwdSm80INS1_25CollectiveMainloopBwdSm80ILi1ELi1EN4cute5tupleIJNS5_1CILi64EEES8_NS7_ILi192EEEEEENS_10bfloat16_tEfNS_4arch4Sm80ELb0ELb0ELb0ELb0ELb1ELb0ELb0ELb0ELi2ELi2ELi2ELi2ELb1EEENS1_24CollectiveEpilogueBwdGQAISA_fSD_Li256ELb0ELb1EEENS1_19SingleTileSchedulerILb0ELb0ELb0ELi64EEEEEEEEEvNT_6ParamsE,@"STO_CUDA_ENTRY STV_DEFAULT"
_ZN7cutlass13device_kernelIN5flash19enable_sm80_to_sm89INS1_16FlashAttnBwdSm80INS1_25CollectiveMainloopBwdSm80ILi1ELi1EN4cute5tupleIJNS5_1CILi64EEES8_NS7_ILi192EEEEEENS_10bfloat16_tEfNS_4arch4Sm80ELb0ELb0ELb0ELb0ELb1ELb0ELb0ELb0ELi2ELi2ELi2ELi2ELb1EEENS1_24CollectiveEpilogueBwdGQAISA_fSD_Li256ELb0ELb1EEENS1_19SingleTileSchedulerILb0ELb0ELb0ELi64EEEEEEEEEvNT_6ParamsE:
[----:B------:R-:W-:Y:S01]  /*0000*/  LDC R1, c[0x0][0x37c] ;  /* 0x0000df00ff017b82 */ /* 0x000fe20000000800 */
[----:B------:R-:W-:Y:S05]  /*0010*/  EXIT ;  /* 0x000000000000794d */ /* 0x000fea0003800000 */
.L_x_3:
        /* <DEDUP_REMOVED lines=14> */
.L_x_97:


//--------------------- .text._ZN7cutlass13device_kernelIN5flash19enable_sm80_to_sm89INS1_16FlashAttnBwdSm80INS1_25CollectiveMainloopBwdSm80ILi1ELi1EN4cute5tupleIJNS5_1CILi64EEES8_NS7_ILi192EEEEEENS_10bfloat16_tEfNS_4arch4Sm80ELb0ELb0ELb0ELb1ELb0ELb0ELb0ELb0ELi2ELi2ELi2ELi2ELb1EEENS1_21CollectiveEpilogueBwdISA_SB_SD_Li256ELb1ELb0ELi4EEENS1_19SingleTileSchedulerILb1ELb0ELb0ELi64EEEEEEEEEvNT_6ParamsE --------------------------
	.section	.text._ZN7cutlass13device_kernelIN5flash19enable_sm80_to_sm89INS1_16FlashAttnBwdSm80INS1_25CollectiveMainloopBwdSm80ILi1ELi1EN4cute5tupleIJNS5_1CILi64EEES8_NS7_ILi192EEEEEENS_10bfloat16_tEfNS_4arch4Sm80ELb0ELb0ELb0ELb1ELb0ELb0ELb0ELb0ELi2ELi2ELi2ELi2ELb1EEENS1_21CollectiveEpilogueBwdISA_SB_SD_Li256ELb1ELb0ELi4EEENS1_19SingleTileSchedulerILb1ELb0ELb0ELi64EEEEEEEEEvNT_6ParamsE,"ax",@progbits
	.align	128
.text._ZN7cutlass13device_kernelIN5flash19enable_sm80_to_sm89INS1_16FlashAttnBwdSm80INS1_25CollectiveMainloopBwdSm80ILi1ELi1EN4cute5tupleIJNS5_1CILi64EEES8_NS7_ILi192EEEEEENS_10bfloat16_tEfNS_4arch4Sm80ELb0ELb0ELb0ELb1ELb0ELb0ELb0ELb0ELi2ELi2ELi2ELi2ELb1EEENS1_21CollectiveEpilogueBwdISA_SB_SD_Li256ELb1ELb0ELi4EEENS1_19SingleTileSchedulerILb1ELb0ELb0ELi64EEEEEEEEEvNT_6ParamsE:
        .type           _ZN7cutlass13device_kernelIN5flash19enable_sm80_to_sm89INS1_16FlashAttnBwdSm80INS1_25CollectiveMainloopBwdSm80ILi1ELi1EN4cute5tupleIJNS5_1CILi64EEES8_NS7_ILi192EEEEEENS_10bfloat16_tEfNS_4arch4Sm80ELb0ELb0ELb0ELb1ELb0ELb0ELb0ELb0ELi2ELi2ELi2ELi2ELb1EEENS1_21CollectiveEpilogueBwdISA_SB_SD_Li256ELb1ELb0ELi4EEENS1_19SingleTileSchedulerILb1ELb0ELb0ELi64EEEEEEEEEvNT_6ParamsE,@function
        .size           _ZN7cutlass13device_kernelIN5flash19enable_sm80_to_sm89INS1_16FlashAttnBwdSm80INS1_25CollectiveMainloopBwdSm80ILi1ELi1EN4cute5tupleIJNS5_1CILi64EEES8_NS7_ILi192EEEEEENS_10bfloat16_tEfNS_4arch4Sm80ELb0ELb0ELb0ELb1ELb0ELb0ELb0ELb0ELi2ELi2ELi2ELi2ELb1EEENS1_21CollectiveEpilogueBwdISA_SB_SD_Li256ELb1ELb0ELi4EEENS1_19SingleTileSchedulerILb1ELb0ELb0ELi64EEEEEEEEEvNT_6ParamsE,(.L_x_98 - _ZN7cutlass13device_kernelIN5flash19enable_sm80_to_sm89INS1_16FlashAttnBwdSm80INS1_25CollectiveMainloopBwdSm80ILi1ELi1EN4cute5tupleIJNS5_1CILi64EEES8_NS7_ILi192EEEEEENS_10bfloat16_tEfNS_4arch4Sm80ELb0ELb0ELb0ELb1ELb0ELb0ELb0ELb0ELi2ELi2ELi2ELi2ELb1EEENS1_21CollectiveEpilogueBwdISA_SB_SD_Li256ELb1ELb0ELi4EEENS1_19SingleTileSchedulerILb1ELb0ELb0ELi64EEEEEEEEEvNT_6ParamsE)
        .other          _ZN7cutlass13device_kernelIN5flash19enable_sm80_to_sm89INS1_16FlashAttnBwdSm80INS1_25CollectiveMainloopBwdSm80ILi1ELi1EN4cute5tupleIJNS5_1CILi64EEES8_NS7_ILi192EEEEEENS_10bfloat16_tEfNS_4arch4Sm80ELb0ELb0ELb0ELb1ELb0ELb0ELb0ELb0ELi2ELi2ELi2ELi2ELb1EEENS1_21CollectiveEpilogueBwdISA_SB_SD_Li256ELb1ELb0ELi4EEENS1_19SingleTileSchedulerILb1ELb0ELb0ELi64EEEEEEEEEvNT_6ParamsE,@"STO_CUDA_ENTRY STV_DEFAULT"
_ZN7cutlass13device_kernelIN5flash19enable_sm80_to_sm89INS1_16FlashAttnBwdSm80INS1_25CollectiveMainloopBwdSm80ILi1ELi1EN4cute5tupleIJNS5_1CILi64EEES8_NS7_ILi192EEEEEENS_10bfloat16_tEfNS_4arch4Sm80ELb0ELb0ELb0ELb1ELb0ELb0ELb0ELb0ELi2ELi2ELi2ELi2ELb1EEENS1_21CollectiveEpilogueBwdISA_SB_SD_Li256ELb1ELb0ELi4EEENS1_19SingleTileSchedulerILb1ELb0ELb0ELi64EEEEEEEEEvNT_6ParamsE:
[----:B------:R-:W-:Y:S01]  /*0000*/  LDC R1, c[0x0][0x37c] ;  /* 0x0000df00ff017b82 */ /* 0x000fe20000000800 */
[----:B------:R-:W-:Y:S05]  /*0010*/  EXIT ;  /* 0x000000000000794d */ /* 0x000fea0003800000 */
.L_x_4:
        /* <DEDUP_REMOVED lines=14> */
.L_x_98:


//--------------------- .text._ZN7cutlass13device_kernelIN5flash19enable_sm80_to_sm89INS1_16FlashAttnBwdSm80INS1_25CollectiveMainloopBwdSm80ILi1ELi1EN4cute5tupleIJNS5_1CILi64EEES8_NS7_ILi192EEEEEENS_10bfloat16_tEfNS_4arch4Sm80ELb0ELb0ELb0ELb1ELb1ELb0ELb0ELb0ELi2ELi2ELi2ELi2ELb1EEENS1_21CollectiveEpilogueBwdISA_SB_SD_Li256ELb1ELb0ELi4EEENS1_19SingleTileSchedulerILb1ELb0ELb0ELi64EEEEEEEEEvNT_6ParamsE --------------------------
	.section	.text._ZN7cutlass13device_kernelIN5flash19enable_sm80_to_sm89INS1_16FlashAttnBwdSm80INS1_25CollectiveMainloopBwdSm80ILi1ELi1EN4cute5tupleIJNS5_1CILi64EEES8_NS7_ILi192EEEEEENS_10bfloat16_tEfNS_4arch4Sm80ELb0ELb0ELb0ELb1ELb1ELb0ELb0ELb0ELi2ELi2ELi2ELi2ELb1EEENS1_21CollectiveEpilogueBwdISA_SB_SD_Li256ELb1ELb0ELi4EEENS1_19SingleTileSchedulerILb1ELb0ELb0ELi64EEEEEEEEEvNT_6ParamsE,"ax",@progbits
	.align	128
.text._ZN7cutlass13device_kernelIN5flash19enable_sm80_to_sm89INS1_16FlashAttnBwdSm80INS1_25CollectiveMainloopBwdSm80ILi1ELi1EN4cute5tupleIJNS5_1CILi64EEES8_NS7_ILi192EEEEEENS_10bfloat16_tEfNS_4arch4Sm80ELb0ELb0ELb0ELb1ELb1ELb0ELb0ELb0ELi2ELi2ELi2ELi2ELb1EEENS1_21CollectiveEpilogueBwdISA_SB_SD_Li256ELb1ELb0ELi4EEENS1_19SingleTileSchedulerILb1ELb0ELb0ELi64EEEEEEEEEvNT_6ParamsE:
        .type           _ZN7cutlass13device_kernelIN5flash19enable_sm80_to_sm89INS1_16FlashAttnBwdSm80INS1_25CollectiveMainloopBwdSm80ILi1ELi1EN4cute5tupleIJNS5_1CILi64EEES8_NS7_ILi192EEEEEENS_10bfloat16_tEfNS_4arch4Sm80ELb0ELb0ELb0ELb1ELb1ELb0ELb0ELb0ELi2ELi2ELi2ELi2ELb1EEENS1_21CollectiveEpilogueBwdISA_SB_SD_Li256ELb1ELb0ELi4EEENS1_19SingleTileSchedulerILb1ELb0ELb0ELi64EEEEEEEEEvNT_6ParamsE,@function
        .size           _ZN7cutlass13device_kernelIN5flash19enable_sm80_to_sm89INS1_16FlashAttnBwdSm80INS1_25CollectiveMainloopBwdSm80ILi1ELi1EN4cute5tupleIJNS5_1CILi64EEES8_NS7_ILi192EEEEEENS_10bfloat16_tEfNS_4arch4Sm80ELb0ELb0ELb0ELb1ELb1ELb0ELb0ELb0ELi2ELi2ELi2ELi2ELb1EEENS1_21CollectiveEpilogueBwdISA_SB_SD_Li256ELb1ELb0ELi4EEENS1_19SingleTileSchedulerILb1ELb0ELb0ELi64EEEEEEEEEvNT_6ParamsE,(.L_x_99 - _ZN7cutlass13device_kernelIN5flash19enable_sm80_to_sm89INS1_16FlashAttnBwdSm80INS1_25CollectiveMainloopBwdSm80ILi1ELi1EN4cute5tupleIJNS5_1CILi64EEES8_NS7_ILi192EEEEEENS_10bfloat16_tEfNS_4arch4Sm80ELb0ELb0ELb0ELb1ELb1ELb0ELb0ELb0ELi2ELi2ELi2ELi2ELb1EEENS1_21CollectiveEpilogueBwdISA_SB_SD_Li256ELb1ELb0ELi4EEENS1_19SingleTileSchedulerILb1ELb0ELb0ELi64EEEEEEEEEvNT_6ParamsE)
        .other          _ZN7cutlass13device_kernelIN5flash19enable_sm80_to_sm89INS1_16FlashAttnBwdSm80INS1_25CollectiveMainloopBwdSm80ILi1ELi1EN4cute5tupleIJNS5_1CILi64EEES8_NS7_ILi192EEEEEENS_10bfloat16_tEfNS_4arch4Sm80ELb0ELb0ELb0ELb1ELb1ELb0ELb0ELb0ELi2ELi2ELi2ELi2ELb1EEENS1_21CollectiveEpilogueBwdISA_SB_SD_Li256ELb1ELb0ELi4EEENS1_19SingleTileSchedulerILb1ELb0ELb0ELi64EEEEEEEEEvNT_6ParamsE,@"STO_CUDA_ENTRY STV_DEFAULT"
_ZN7cutlass13device_kernelIN5flash19enable_sm80_to_sm89INS1_16FlashAttnBwdSm80INS1_25CollectiveMainloopBwdSm80ILi1ELi1EN4cute5tupleIJNS5_1CILi64EEES8_NS7_ILi192EEEEEENS_10bfloat16_tEfNS_4arch4Sm80ELb0ELb0ELb0ELb1ELb1ELb0ELb0ELb0ELi2ELi2ELi2ELi2ELb1EEENS1_21CollectiveEpilogueBwdISA_SB_SD_Li256ELb1ELb0ELi4EEENS1_19SingleTileSchedulerILb1ELb0ELb0ELi64EEEEEEEEEvNT_6ParamsE:
[----:B------:R-:W-:Y:S01]  /*0000*/  LDC R1, c[0x0][0x37c] ;  /* 0x0000df00ff017b82 */ /* 0x000fe20000000800 */
[----:B------:R-:W-:Y:S05]  /*0010*/  EXIT ;  /* 0x000000000000794d */ /* 0x000fea0003800000 */
.L_x_5:
        /* <DEDUP_REMOVED lines=14> */
.L_x_99:


//--------------------- .text._ZN7cutlass13device_kernelIN5flash19enable_sm80_to_sm89INS1_16FlashAttnBwdSm80INS1_25CollectiveMainloopBwdSm80ILi1ELi1EN4cute5tupleIJNS5_1CILi64EEES8_NS7_ILi192EEEEEENS_10bfloat16_tEfNS_4arch4Sm80ELb0ELb0ELb0ELb1ELb0ELb0ELb0ELb0ELi2ELi2ELi2ELi2ELb1EEENS1_24CollectiveEpilogueBwdGQAISA_fSD_Li256ELb1ELb0EEENS1_19SingleTileSchedulerILb1ELb0ELb0ELi64EEEEEEEEEvNT_6ParamsE --------------------------
	.section	.text._ZN7cutlass13device_kernelIN5flash19enable_sm80_to_sm89INS1_16FlashAttnBwdSm80INS1_25CollectiveMainloopBwdSm80ILi1ELi1EN4cute5tupleIJNS5_1CILi64EEES8_NS7_ILi192EEEEEENS_10bfloat16_tEfNS_4arch4Sm80ELb0ELb0ELb0ELb1ELb0ELb0ELb0ELb0ELi2ELi2ELi2ELi2ELb1EEENS1_24CollectiveEpilogueBwdGQAISA_fSD_Li256ELb1ELb0EEENS1_19SingleTileSchedulerILb1ELb0ELb0ELi64EEEEEEEEEvNT_6ParamsE,"ax",@progbits
	.align	128
.text._ZN7cutlass13device_kernelIN5flash19enable_sm80_to_sm89INS1_16FlashAttnBwdSm80INS1_25CollectiveMainloopBwdSm80ILi1ELi1EN4cute5tupleIJNS5_1CILi64EEES8_NS7_ILi192EEEEEENS_10bfloat16_tEfNS_4arch4Sm80ELb0ELb0ELb0ELb1ELb0ELb0ELb0ELb0ELi2ELi2ELi2ELi2ELb1EEENS1_24CollectiveEpilogueBwdGQAISA_fSD_Li256ELb1ELb0EEENS1_19SingleTileSchedulerILb1ELb0ELb0ELi64EEEEEEEEEvNT_6ParamsE:
        .type           _ZN7cutlass13device_kernelIN5flash19enable_sm80_to_sm89INS1_16FlashAttnBwdSm80INS1_25CollectiveMainloopBwdSm80ILi1ELi1EN4cute5tupleIJNS5_1CILi64EEES8_NS7_ILi192EEEEEENS_10bfloat16_tEfNS_4arch4Sm80ELb0ELb0ELb0ELb1ELb0ELb0ELb0ELb0ELi2ELi2ELi2ELi2ELb1EEENS1_24CollectiveEpilogueBwdGQAISA_fSD_Li256ELb1ELb0EEENS1_19SingleTileSchedulerILb1ELb0ELb0ELi64EEEEEEEEEvNT_6ParamsE,@function
        .size           _ZN7cutlass13device_kernelIN5flash19enable_sm80_to_sm89INS1_16FlashAttnBwdSm80INS1_25CollectiveMainloopBwdSm80ILi1ELi1EN4cute5tupleIJNS5_1CILi64EEES8_NS7_ILi192EEEEEENS_10bfloat16_tEfNS_4arch4Sm80ELb0ELb0ELb0ELb1ELb0ELb0ELb0ELb0ELi2ELi2ELi2ELi2ELb1EEENS1_24CollectiveEpilogueBwdGQAISA_fSD_Li256ELb1ELb0EEENS1_19SingleTileSchedulerILb1ELb0ELb0ELi64EEEEEEEEEvNT_6ParamsE,(.L_x_100 - _ZN7cutlass13device_kernelIN5flash19enable_sm80_to_sm89INS1_16FlashAttnBwdSm80INS1_25CollectiveMainloopBwdSm80ILi1ELi1EN4cute5tupleIJNS5_1CILi64EEES8_NS7_ILi192EEEEEENS_10bfloat16_tEfNS_4arch4Sm80ELb0ELb0ELb0ELb1ELb0ELb0ELb0ELb0ELi2ELi2ELi2ELi2ELb1EEENS1_24CollectiveEpilogueBwdGQAISA_fSD_Li256ELb1ELb0EEENS1_19SingleTileSchedulerILb1ELb0ELb0ELi64EEEEEEEEEvNT_6ParamsE)
        .other          _ZN7cutlass13device_kernelIN5flash19enable_sm80_to_sm89INS1_16FlashAttnBwdSm80INS1_25CollectiveMainloopBwdSm80ILi1ELi1EN4cute5tupleIJNS5_1CILi64EEES8_NS7_ILi192EEEEEENS_10bfloat16_tEfNS_4arch4Sm80ELb0ELb0ELb0ELb1ELb0ELb0ELb0ELb0ELi2ELi2ELi2ELi2ELb1EEENS1_24CollectiveEpilogueBwdGQAISA_fSD_Li256ELb1ELb0EEENS1_19SingleTileSchedulerILb1ELb0ELb0ELi64EEEEEEEEEvNT_6ParamsE,@"STO_CUDA_ENTRY STV_DEFAULT"
_ZN7cutlass13device_kernelIN5flash19enable_sm80_to_sm89INS1_16FlashAttnBwdSm80INS1_25CollectiveMainloopBwdSm80ILi1ELi1EN4cute5tupleIJNS5_1CILi64EEES8_NS7_ILi192EEEEEENS_10bfloat16_tEfNS_4arch4Sm80ELb0ELb0ELb0ELb1ELb0ELb0ELb0ELb0ELi2ELi2ELi2ELi2ELb1EEENS1_24CollectiveEpilogueBwdGQAISA_fSD_Li256ELb1ELb0EEENS1_19SingleTileSchedulerILb1ELb0ELb0ELi64EEEEEEEEEvNT_6ParamsE:
[----:B------:R-:W-:Y:S01]  /*0000*/  LDC R1, c[0x0][0x37c] ;  /* 0x0000df00ff017b82 */ /* 0x000fe20000000800 */
[----:B------:R-:W-:Y:S05]  /*0010*/  EXIT ;  /* 0x000000000000794d */ /* 0x000fea0003800000 */
.L_x_6:
        /* <DEDUP_REMOVED lines=14> */
.L_x_100:


//--------------------- .text._ZN7cutlass13device_kernelIN5flash19enable_sm80_to_sm89INS1_16FlashAttnBwdSm80INS1_25CollectiveMainloopBwdSm80ILi1ELi1EN4cute5tupleIJNS5_1CILi64EEES8_NS7_ILi192EEEEEENS_10bfloat16_tEfNS_4arch4Sm80ELb0ELb0ELb0ELb1ELb1ELb0ELb0ELb0ELi2ELi2ELi2ELi2ELb1EEENS1_24CollectiveEpilogueBwdGQAISA_fSD_Li256ELb1ELb1EEENS1_19SingleTileSchedulerILb1ELb0ELb0ELi64EEEEEEEEEvNT_6ParamsE --------------------------
	.section	.text._ZN7cutlass13device_kernelIN5flash19enable_sm80_to_sm89INS1_16FlashAttnBwdSm80INS1_25CollectiveMainloopBwdSm80ILi1ELi1EN4cute5tupleIJNS5_1CILi64EEES8_NS7_ILi192EEEEEENS_10bfloat16_tEfNS_4arch4Sm80ELb0ELb0ELb0ELb1ELb1ELb0ELb0ELb0ELi2ELi2ELi2ELi2ELb1EEENS1_24CollectiveEpilogueBwdGQAISA_fSD_Li256ELb1ELb1EEENS1_19SingleTileSchedulerILb1ELb0ELb0ELi64EEEEEEEEEvNT_6ParamsE,"ax",@progbits
	.align	128
.text._ZN7cutlass13device_kernelIN5flash19enable_sm80_to_sm89INS1_16FlashAttnBwdSm80INS1_25CollectiveMainloopBwdSm80ILi1ELi1EN4cute5tupleIJNS5_1CILi64EEES8_NS7_ILi192EEEEEENS_10bfloat16_tEfNS_4arch4Sm80ELb0ELb0ELb0ELb1ELb1ELb0ELb0ELb0ELi2ELi2ELi2ELi2ELb1EEENS1_24CollectiveEpilogueBwdGQAISA_fSD_Li256ELb1ELb1EEENS1_19SingleTileSchedulerILb1ELb0ELb0ELi64EEEEEEEEEvNT_6ParamsE:
        .type           _ZN7cutlass13device_kernelIN5flash19enable_sm80_to_sm89INS1_16FlashAttnBwdSm80INS1_25CollectiveMainloopBwdSm80ILi1ELi1EN4cute5tupleIJNS5_1CILi64EEES8_NS7_ILi192EEEEEENS_10bfloat16_tEfNS_4arch4Sm80ELb0ELb0ELb0ELb1ELb1ELb0ELb0ELb0ELi2ELi2ELi2ELi2ELb1EEENS1_24CollectiveEpilogueBwdGQAISA_fSD_Li256ELb1ELb1EEENS1_19SingleTileSchedulerILb1ELb0ELb0ELi64EEEEEEEEEvNT_6ParamsE,@function
        .size           _ZN7cutlass13device_kernelIN5flash19enable_sm80_to_sm89INS1_16FlashAttnBwdSm80INS1_25CollectiveMainloopBwdSm80ILi1ELi1EN4cute5tupleIJNS5_1CILi64EEES8_NS7_ILi192EEEEEENS_10bfloat16_tEfNS_4arch4Sm80ELb0ELb0ELb0ELb1ELb1ELb0ELb0ELb0ELi2ELi2ELi2ELi2ELb1EEENS1_24CollectiveEpilogueBwdGQAISA_fSD_Li256ELb1ELb1EEENS1_19SingleTileSchedulerILb1ELb0ELb0ELi64EEEEEEEEEvNT_6ParamsE,(.L_x_101 - _ZN7cutlass13device_kernelIN5flash19enable_sm80_to_sm89INS1_16FlashAttnBwdSm80INS1_25CollectiveMainloopBwdSm80ILi1ELi1EN4cute5tupleIJNS5_1CILi64EEES8_NS7_ILi192EEEEEENS_10bfloat16_tEfNS_4arch4Sm80ELb0ELb0ELb0ELb1ELb1ELb0ELb0ELb0ELi2ELi2ELi2ELi2ELb1EEENS1_24CollectiveEpilogueBwdGQAISA_fSD_Li256ELb1ELb1EEENS1_19SingleTileSchedulerILb1ELb0ELb0ELi64EEEEEEEEEvNT_6ParamsE)
        .other          _ZN7cutlass13device_kernelIN5flash19enable_sm80_to_sm89INS1_16FlashAttnBwdSm80INS1_25CollectiveMainloopBwdSm80ILi1ELi1EN4cute5tupleIJNS5_1CILi64EEES8_NS7_ILi192EEEEEENS_10bfloat16_tEfNS_4arch4Sm80ELb0ELb0ELb0ELb1ELb1ELb0ELb0ELb0ELi2ELi2ELi2ELi2ELb1EEENS1_24CollectiveEpilogueBwdGQAISA_fSD_Li256ELb1ELb1EEENS1_19SingleTileSchedulerILb1ELb0ELb0ELi64EEEEEEEEEvNT_6ParamsE,@"STO_CUDA_ENTRY STV_DEFAULT"
_ZN7cutlass13device_kernelIN5flash19enable_sm80_to_sm89INS1_16FlashAttnBwdSm80INS1_25CollectiveMainloopBwdSm80ILi1ELi1EN4cute5tupleIJNS5_1CILi64EEES8_NS7_ILi192EEEEEENS_10bfloat16_tEfNS_4arch4Sm80ELb0ELb0ELb0ELb1ELb1ELb0ELb0ELb0ELi2ELi2ELi2ELi2ELb1EEENS1_24CollectiveEpilogueBwdGQAISA_fSD_Li256ELb1ELb1EEENS1_19SingleTileSchedulerILb1ELb0ELb0ELi64EEEEEEEEEvNT_6ParamsE:
[----:B------:R-:W-:Y:S01]  /*0000*/  LDC R1, c[0x0][0x37c] ;  /* 0x0000df00ff017b82 */ /* 0x000fe20000000800 */
[----:B------:R-:W-:Y:S05]  /*0010*/  EXIT ;  /* 0x000000000000794d */ /* 0x000fea0003800000 */
.L_x_7:
        /* <DEDUP_REMOVED lines=14> */
.L_x_101:


//--------------------- .text._ZN7cutlass13device_kernelIN5flash19enable_sm80_to_sm89INS1_16FlashAttnBwdSm80INS1_25CollectiveMainloopBwdSm80ILi1ELi1EN4cute5tupleIJNS5_1CILi64EEES8_NS7_ILi192EEEEEENS_10bfloat16_tEfNS_4arch4Sm80ELb0ELb1ELb0ELb0ELb0ELb0ELb0ELb0ELi2ELi2ELi2ELi2ELb1EEENS1_21CollectiveEpilogueBwdISA_SB_SD_Li256ELb0ELb0ELi4EEENS1_19SingleTileSchedulerILb0ELb0ELb0ELi64EEEEEEEEEvNT_6ParamsE --------------------------
	.section	.text._ZN7cutlass13device_kernelIN5flash19enable_sm80_to_sm89INS1_16FlashAttnBwdSm80INS1_25CollectiveMainloopBwdSm80ILi1ELi1EN4cute5tupleIJNS5_1CILi64EEES8_NS7_ILi192EEEEEENS_10bfloat16_tEfNS_4arch4Sm80ELb0ELb1ELb0ELb0ELb0ELb0ELb0ELb0ELi2ELi2ELi2ELi2ELb1EEENS1_21CollectiveEpilogueBwdISA_SB_SD_Li256ELb0ELb0ELi4EEENS1_19SingleTileSchedulerILb0ELb0ELb0ELi64EEEEEEEEEvNT_6ParamsE,"ax",@progbits
	.align	128
.text._ZN7cutlass13device_kernelIN5flash19enable_sm80_to_sm89INS1_16FlashAttnBwdSm80INS1_25CollectiveMainloopBwdSm80ILi1ELi1EN4cute5tupleIJNS5_1CILi64EEES8_NS7_ILi192EEEEEENS_10bfloat16_tEfNS_4arch4Sm80ELb0ELb1ELb0ELb0ELb0ELb0ELb0ELb0ELi2ELi2ELi2ELi2ELb1EEENS1_21CollectiveEpilogueBwdISA_SB_SD_Li256ELb0ELb0ELi4EEENS1_19SingleTileSchedulerILb0ELb0ELb0ELi64EEEEEEEEEvNT_6ParamsE:
        .type           _ZN7cutlass13device_kernelIN5flash19enable_sm80_to_sm89INS1_16FlashAttnBwdSm80INS1_25CollectiveMainloopBwdSm80ILi1ELi1EN4cute5tupleIJNS5_1CILi64EEES8_NS7_ILi192EEEEEENS_10bfloat16_tEfNS_4arch4Sm80ELb0ELb1ELb0ELb0ELb0ELb0ELb0ELb0ELi2ELi2ELi2ELi2ELb1EEENS1_21CollectiveEpilogueBwdISA_SB_SD_Li256ELb0ELb0ELi4EEENS1_19SingleTileSchedulerILb0ELb0ELb0ELi64EEEEEEEEEvNT_6ParamsE,@function
        .size           _ZN7cutlass13device_kernelIN5flash19enable_sm80_to_sm89INS1_16FlashAttnBwdSm80INS1_25CollectiveMainloopBwdSm80ILi1ELi1EN4cute5tupleIJNS5_1CILi64EEES8_NS7_ILi192EEEEEENS_10bfloat16_tEfNS_4arch4Sm80ELb0ELb1ELb0ELb0ELb0ELb0ELb0ELb0ELi2ELi2ELi2ELi2ELb1EEENS1_21CollectiveEpilogueBwdISA_SB_SD_Li256ELb0ELb0ELi4EEENS1_19SingleTileSchedulerILb0ELb0ELb0ELi64EEEEEEEEEvNT_6ParamsE,(.L_x_102 - _ZN7cutlass13device_kernelIN5flash19enable_sm80_to_sm89INS1_16FlashAttnBwdSm80INS1_25CollectiveMainloopBwdSm80ILi1ELi1EN4cute5tupleIJNS5_1CILi64EEES8_NS7_ILi192EEEEEENS_10bfloat16_tEfNS_4arch4Sm80ELb0ELb1ELb0ELb0ELb0ELb0ELb0ELb0ELi2ELi2ELi2ELi2ELb1EEENS1_21CollectiveEpilogueBwdISA_SB_SD_Li256ELb0ELb0ELi4EEENS1_19SingleTileSchedulerILb0ELb0ELb0ELi64EEEEEEEEEvNT_6ParamsE)
        .other          _ZN7cutlass13device_kernelIN5flash19enable_sm80_to_sm89INS1_16FlashAttnBwdSm80INS1_25CollectiveMainloopBwdSm80ILi1ELi1EN4cute5tupleIJNS5_1CILi64EEES8_NS7_ILi192EEEEEENS_10bfloat16_tEfNS_4arch4Sm80ELb0ELb1ELb0ELb0ELb0ELb0ELb0ELb0ELi2ELi2ELi2ELi2ELb1EEENS1_21CollectiveEpilogueBwdISA_SB_SD_Li256ELb0ELb0ELi4EEENS1_19SingleTileSchedulerILb0ELb0ELb0ELi64EEEEEEEEEvNT_6ParamsE,@"STO_CUDA_ENTRY STV_DEFAULT"
_ZN7cutlass13device_kernelIN5flash19enable_sm80_to_sm89INS1_16FlashAttnBwdSm80INS1_25CollectiveMainloopBwdSm80ILi1ELi1EN4cute5tupleIJNS5_1CILi64EEES8_NS7_ILi192EEEEEENS_10bfloat16_tEfNS_4arch4Sm80ELb0ELb1ELb0ELb0ELb0ELb0ELb0ELb0ELi2ELi2ELi2ELi2ELb1EEENS1_21CollectiveEpilogueBwdISA_SB_SD_Li256ELb0ELb0ELi4EEENS1_19SingleTileSchedulerILb0ELb0ELb0ELi64EEEEEEEEEvNT_6ParamsE:
[----:B------:R-:W-:Y:S01]  /*0000*/  LDC R1, c[0x0][0x37c] ;  /* 0x0000df00ff017b82 */ /* 0x000fe20000000800 */
[----:B------:R-:W-:Y:S05]  /*0010*/  EXIT ;  /* 0x000000000000794d */ /* 0x000fea0003800000 */
.L_x_8:
        /* <DEDUP_REMOVED lines=14> */
.L_x_102:


//--------------------- .text._ZN7cutlass13device_kernelIN5flash19enable_sm80_to_sm89INS1_16FlashAttnBwdSm80INS1_25CollectiveMainloopBwdSm80ILi1ELi1EN4cute5tupleIJNS5_1CILi64EEES8_NS7_ILi192EEEEEENS_10bfloat16_tEfNS_4arch4Sm80ELb0ELb1ELb0ELb0ELb1ELb0ELb0ELb0ELi2ELi2ELi2ELi2ELb1EEENS1_21CollectiveEpilogueBwdISA_SB_SD_Li256ELb0ELb0ELi4EEENS1_19SingleTileSchedulerILb0ELb0ELb0ELi64EEEEEEEEEvNT_6ParamsE --------------------------
	.section	.text._ZN7cutlass13device_kernelIN5flash19enable_sm80_to_sm89INS1_16FlashAttnBwdSm80INS1_25CollectiveMainloopBwdSm80ILi1ELi1EN4cute5tupleIJNS5_1CILi64EEES8_NS7_ILi192EEEEEENS_10bfloat16_tEfNS_4arch4Sm80ELb0ELb1ELb0ELb0ELb1ELb0ELb0ELb0ELi2ELi2ELi2ELi2ELb1EEENS1_21CollectiveEpilogueBwdISA_SB_SD_Li256ELb0ELb0ELi4EEENS1_19SingleTileSchedulerILb0ELb0ELb0ELi64EEEEEEEEEvNT_6ParamsE,"ax",@progbits
	.align	128
.text._ZN7cutlass13device_kernelIN5flash19enable_sm80_to_sm89INS1_16FlashAttnBwdSm80INS1_25CollectiveMainloopBwdSm80ILi1ELi1EN4cute5tupleIJNS5_1CILi64EEES8_NS7_ILi192EEEEEENS_10bfloat16_tEfNS_4arch4Sm80ELb0ELb1ELb0ELb0ELb1ELb0ELb0ELb0ELi2ELi2ELi2ELi2ELb1EEENS1_21CollectiveEpilogueBwdISA_SB_SD_Li256ELb0ELb0ELi4EEENS1_19SingleTileSchedulerILb0ELb0ELb0ELi64EEEEEEEEEvNT_6ParamsE:
        .type           _ZN7cutlass13device_kernelIN5flash19enable_sm80_to_sm89INS1_16FlashAttnBwdSm80INS1_25CollectiveMainloopBwdSm80ILi1ELi1EN4cute5tupleIJNS5_1CILi64EEES8_NS7_ILi192EEEEEENS_10bfloat16_tEfNS_4arch4Sm80ELb0ELb1ELb0ELb0ELb1ELb0ELb0ELb0ELi2ELi2ELi2ELi2ELb1EEENS1_21CollectiveEpilogueBwdISA_SB_SD_Li256ELb0ELb0ELi4EEENS1_19SingleTileSchedulerILb0ELb0ELb0ELi64EEEEEEEEEvNT_6ParamsE,@function
        .size           _ZN7cutlass13device_kernelIN5flash19enable_sm80_to_sm89INS1_16FlashAttnBwdSm80INS1_25CollectiveMainloopBwdSm80ILi1ELi1EN4cute5tupleIJNS5_1CILi64EEES8_NS7_ILi192EEEEEENS_10bfloat16_tEfNS_4arch4Sm80ELb0ELb1ELb0ELb0ELb1ELb0ELb0ELb0ELi2ELi2ELi2ELi2ELb1EEENS1_21CollectiveEpilogueBwdISA_SB_SD_Li256ELb0ELb0ELi4EEENS1_19SingleTileSchedulerILb0ELb0ELb0ELi64EEEEEEEEEvNT_6ParamsE,(.L_x_103 - _ZN7cutlass13device_kernelIN5flash19enable_sm80_to_sm89INS1_16FlashAttnBwdSm80INS1_25CollectiveMainloopBwdSm80ILi1ELi1EN4cute5tupleIJNS5_1CILi64EEES8_NS7_ILi192EEEEEENS_10bfloat16_tEfNS_4arch4Sm80ELb0ELb1ELb0ELb0ELb1ELb0ELb0ELb0ELi2ELi2ELi2ELi2ELb1EEENS1_21CollectiveEpilogueBwdISA_SB_SD_Li256ELb0ELb0ELi4EEENS1_19SingleTileSchedulerILb0ELb0ELb0ELi64EEEEEEEEEvNT_6ParamsE)
        .other          _ZN7cutlass13device_kernelIN5flash19enable_sm80_to_sm89INS1_16FlashAttnBwdSm80INS1_25CollectiveMainloopBwdSm80ILi1ELi1EN4cute5tupleIJNS5_1CILi64EEES8_NS7_ILi192EEEEEENS_10bfloat16_tEfNS_4arch4Sm80ELb0ELb1ELb0ELb0ELb1ELb0ELb0ELb0ELi2ELi2ELi2ELi2ELb1EEENS1_21CollectiveEpilogueBwdISA_SB_SD_Li256ELb0ELb0ELi4EEENS1_19SingleTileSchedulerILb0ELb0ELb0ELi64EEEEEEEEEvNT_6ParamsE,@"STO_CUDA_ENTRY STV_DEFAULT"
_ZN7cutlass13device_kernelIN5flash19enable_sm80_to_sm89INS1_16FlashAttnBwdSm80INS1_25CollectiveMainloopBwdSm80ILi1ELi1EN4cute5tupleIJNS5_1CILi64EEES8_NS7_ILi192EEEEEENS_10bfloat16_tEfNS_4arch4Sm80ELb0ELb1ELb0ELb0ELb1ELb0ELb0ELb0ELi2ELi2ELi2ELi2ELb1EEENS1_21CollectiveEpilogueBwdISA_SB_SD_Li256ELb0ELb0ELi4EEENS1_19SingleTileSchedulerILb0ELb0ELb0ELi64EEEEEEEEEvNT_6ParamsE:
[----:B------:R-:W-:Y:S01]  /*0000*/  LDC R1, c[0x0][0x37c] ;  /* 0x0000df00ff017b82 */ /* 0x000fe20000000800 */
[----:B------:R-:W-:Y:S05]  /*0010*/  EXIT ;  /* 0x000000000000794d */ /* 0x000fea0003800000 */
.L_x_9:
        /* <DEDUP_REMOVED lines=14> */
.L_x_103:


//--------------------- .text._ZN7cutlass13device_kernelIN5flash19enable_sm80_to_sm89INS1_16FlashAttnBwdSm80INS1_25CollectiveMainloopBwdSm80ILi1ELi1EN4cute5tupleIJNS5_1CILi64EEES8_NS7_ILi192EEEEEENS_10bfloat16_tEfNS_4arch4Sm80ELb0ELb1ELb0ELb0ELb0ELb0ELb0ELb0ELi2ELi2ELi2ELi2ELb1EEENS1_24CollectiveEpilogueBwdGQAISA_fSD_Li256ELb0ELb0EEENS1_19SingleTileSchedulerILb0ELb0ELb0ELi64EEEEEEEEEvNT_6ParamsE --------------------------
	.section	.text._ZN7cutlass13device_kernelIN5flash19enable_sm80_to_sm89INS1_16FlashAttnBwdSm80INS1_25CollectiveMainloopBwdSm80ILi1ELi1EN4cute5tupleIJNS5_1CILi64EEES8_NS7_ILi192EEEEEENS_10bfloat16_tEfNS_4arch4Sm80ELb0ELb1ELb0ELb0ELb0ELb0ELb0ELb0ELi2ELi2ELi2ELi2ELb1EEENS1_24CollectiveEpilogueBwdGQAISA_fSD_Li256ELb0ELb0EEENS1_19SingleTileSchedulerILb0ELb0ELb0ELi64EEEEEEEEEvNT_6ParamsE,"ax",@progbits
	.align	128
.text._ZN7cutlass13device_kernelIN5flash19enable_sm80_to_sm89INS1_16FlashAttnBwdSm80INS1_25CollectiveMainloopBwdSm80ILi1ELi1EN4cute5tupleIJNS5_1CILi64EEES8_NS7_ILi192EEEEEENS_10bfloat16_tEfNS_4arch4Sm80ELb0ELb1ELb0ELb0ELb0ELb0ELb0ELb0ELi2ELi2ELi2ELi2ELb1EEENS1_24CollectiveEpilogueBwdGQAISA_fSD_Li256ELb0ELb0EEENS1_19SingleTileSchedulerILb0ELb0ELb0ELi64EEEEEEEEEvNT_6ParamsE:
        .type           _ZN7cutlass13device_kernelIN5flash19enable_sm80_to_sm89INS1_16FlashAttnBwdSm80INS1_25CollectiveMainloopBwdSm80ILi1ELi1EN4cute5tupleIJNS5_1CILi64EEES8_NS7_ILi192EEEEEENS_10bfloat16_tEfNS_4arch4Sm80ELb0ELb1ELb0ELb0ELb0ELb0ELb0ELb0ELi2ELi2ELi2ELi2ELb1EEENS1_24CollectiveEpilogueBwdGQAISA_fSD_Li256ELb0ELb0EEENS1_19SingleTileSchedulerILb0ELb0ELb0ELi64EEEEEEEEEvNT_6ParamsE,@function
        .size           _ZN7cutlass13device_kernelIN5flash19enable_sm80_to_sm89INS1_16FlashAttnBwdSm80INS1_25CollectiveMainloopBwdSm80ILi1ELi1EN4cute5tupleIJNS5_1CILi64EEES8_NS7_ILi192EEEEEENS_10bfloat16_tEfNS_4arch4Sm80ELb0ELb1ELb0ELb0ELb0ELb0ELb0ELb0ELi2ELi2ELi2ELi2ELb1EEENS1_24CollectiveEpilogueBwdGQAISA_fSD_Li256ELb0ELb0EEENS1_19SingleTileSchedulerILb0ELb0ELb0ELi64EEEEEEEEEvNT_6ParamsE,(.L_x_104 - _ZN7cutlass13device_kernelIN5flash19enable_sm80_to_sm89INS1_16FlashAttnBwdSm80INS1_25CollectiveMainloopBwdSm80ILi1ELi1EN4cute5tupleIJNS5_1CILi64EEES8_NS7_ILi192EEEEEENS_10bfloat16_tEfNS_4arch4Sm80ELb0ELb1ELb0ELb0ELb0ELb0ELb0ELb0ELi2ELi2ELi2ELi2ELb1EEENS1_24CollectiveEpilogueBwdGQAISA_fSD_Li256ELb0ELb0EEENS1_19SingleTileSchedulerILb0ELb0ELb0ELi64EEEEEEEEEvNT_6ParamsE)
        .other          _ZN7cutlass13device_kernelIN5flash19enable_sm80_to_sm89INS1_16FlashAttnBwdSm80INS1_25CollectiveMainloopBwdSm80ILi1ELi1EN4cute5tupleIJNS5_1CILi64EEES8_NS7_ILi192EEEEEENS_10bfloat16_tEfNS_4arch4Sm80ELb0ELb1ELb0ELb0ELb0ELb0ELb0ELb0ELi2ELi2ELi2ELi2ELb1EEENS1_24CollectiveEpilogueBwdGQAISA_fSD_Li256ELb0ELb0EEENS1_19SingleTileSchedulerILb0ELb0ELb0ELi64EEEEEEEEEvNT_6ParamsE,@"STO_CUDA_ENTRY STV_DEFAULT"
_ZN7cutlass13device_kernelIN5flash19enable_sm80_to_sm89INS1_16FlashAttnBwdSm80INS1_25CollectiveMainloopBwdSm80ILi1ELi1EN4cute5tupleIJNS5_1CILi64EEES8_NS7_ILi192EEEEEENS_10bfloat16_tEfNS_4arch4Sm80ELb0ELb1ELb0ELb0ELb0ELb0ELb0ELb0ELi2ELi2ELi2ELi2ELb1EEENS1_24CollectiveEpilogueBwdGQAISA_fSD_Li256ELb0ELb0EEENS1_19SingleTileSchedulerILb0ELb0ELb0ELi64EEEEEEEEEvNT_6ParamsE:
[----:B------:R-:W-:Y:S01]  /*0000*/  LDC R1, c[0x0][0x37c] ;  /* 0x0000df00ff017b82 */ /* 0x000fe20000000800 */
[----:B------:R-:W-:Y:S05]  /*0010*/  EXIT ;  /* 0x000000000000794d */ /* 0x000fea0003800000 */
.L_x_10:
        /* <DEDUP_REMOVED lines=14> */
.L_x_104:


//--------------------- .text._ZN7cutlass13device_kernelIN5flash19enable_sm80_to_sm89INS1_16FlashAttnBwdSm80INS1_25CollectiveMainloopBwdSm80ILi1ELi1EN4cute5tupleIJNS5_1CILi64EEES8_NS7_ILi192EEEEEENS_10bfloat16_tEfNS_4arch4Sm80ELb0ELb1ELb0ELb0ELb1ELb0ELb0ELb0ELi2ELi2ELi2ELi2ELb1EEENS1_24CollectiveEpilogueBwdGQAISA_fSD_Li256ELb0ELb1EEENS1_19SingleTileSchedulerILb0ELb0ELb0ELi64EEEEEEEEEvNT_6ParamsE --------------------------
	.section	.text._ZN7cutlass13device_kernelIN5flash19enable_sm80_to_sm89INS1_16FlashAttnBwdSm80INS1_25CollectiveMainloopBwdSm80ILi1ELi1EN4cute5tupleIJNS5_1CILi64EEES8_NS7_ILi192EEEEEENS_10bfloat16_tEfNS_4arch4Sm80ELb0ELb1ELb0ELb0ELb1ELb0ELb0ELb0ELi2ELi2ELi2ELi2ELb1EEENS1_24CollectiveEpilogueBwdGQAISA_fSD_Li256ELb0ELb1EEENS1_19SingleTileSchedulerILb0ELb0ELb0ELi64EEEEEEEEEvNT_6ParamsE,"ax",@progbits
	.align	128
.text._ZN7cutlass13device_kernelIN5flash19enable_sm80_to_sm89INS1_16FlashAttnBwdSm80INS1_25CollectiveMainloopBwdSm80ILi1ELi1EN4cute5tupleIJNS5_1CILi64EEES8_NS7_ILi192EEEEEENS_10bfloat16_tEfNS_4arch4Sm80ELb0ELb1ELb0ELb0ELb1ELb0ELb0ELb0ELi2ELi2ELi2ELi2ELb1EEENS1_24CollectiveEpilogueBwdGQAISA_fSD_Li256ELb0ELb1EEENS1_19SingleTileSchedulerILb0ELb0ELb0ELi64EEEEEEEEEvNT_6ParamsE:
        .type           _ZN7cutlass13device_kernelIN5flash19enable_sm80_to_sm89INS1_16FlashAttnBwdSm80INS1_25CollectiveMainloopBwdSm80ILi1ELi1EN4cute5tupleIJNS5_1CILi64EEES8_NS7_ILi192EEEEEENS_10bfloat16_tEfNS_4arch4Sm80ELb0ELb1ELb0ELb0ELb1ELb0ELb0ELb0ELi2ELi2ELi2ELi2ELb1EEENS1_24CollectiveEpilogueBwdGQAISA_fSD_Li256ELb0ELb1EEENS1_19SingleTileSchedulerILb0ELb0ELb0ELi64EEEEEEEEEvNT_6ParamsE,@function
        .size           _ZN7cutlass13device_kernelIN5flash19enable_sm80_to_sm89INS1_16FlashAttnBwdSm80INS1_25CollectiveMainloopBwdSm80ILi1ELi1EN4cute5tupleIJNS5_1CILi64EEES8_NS7_ILi192EEEEEENS_10bfloat16_tEfNS_4arch4Sm80ELb0ELb1ELb0ELb0ELb1ELb0ELb0ELb0ELi2ELi2ELi2ELi2ELb1EEENS1_24CollectiveEpilogueBwdGQAISA_fSD_Li256ELb0ELb1EEENS1_19SingleTileSchedulerILb0ELb0ELb0ELi64EEEEEEEEEvNT_6ParamsE,(.L_x_105 - _ZN7cutlass13device_kernelIN5flash19enable_sm80_to_sm89INS1_16FlashAttnBwdSm80INS1_25CollectiveMainloopBwdSm80ILi1ELi1EN4cute5tupleIJNS5_1CILi64EEES8_NS7_ILi192EEEEEENS_10bfloat16_tEfNS_4arch4Sm80ELb0ELb1ELb0ELb0ELb1ELb0ELb0ELb0ELi2ELi2ELi2ELi2ELb1EEENS1_24CollectiveEpilogueBwdGQAISA_fSD_Li256ELb0ELb1EEENS1_19SingleTileSchedulerILb0ELb0ELb0ELi64EEEEEEEEEvNT_6ParamsE)
        .other          _ZN7cutlass13device_kernelIN5flash19enable_sm80_to_sm89INS1_16FlashAttnBwdSm80INS1_25CollectiveMainloopBwdSm80ILi1ELi1EN4cute5tupleIJNS5_1CILi64EEES8_NS7_ILi192EEEEEENS_10bfloat16_tEfNS_4arch4Sm80ELb0ELb1ELb0ELb0ELb1ELb0ELb0ELb0ELi2ELi2ELi2ELi2ELb1EEENS1_24CollectiveEpilogueBwdGQAISA_fSD_Li256ELb0ELb1EEENS1_19SingleTileSchedulerILb0ELb0ELb0ELi64EEEEEEEEEvNT_6ParamsE,@"STO_CUDA_ENTRY STV_DEFAULT"
_ZN7cutlass13device_kernelIN5flash19enable_sm80_to_sm89INS1_16FlashAttnBwdSm80INS1_25CollectiveMainloopBwdSm80ILi1ELi1EN4cute5tupleIJNS5_1CILi64EEES8_NS7_ILi192EEEEEENS_10bfloat16_tEfNS_4arch4Sm80ELb0ELb1ELb0ELb0ELb1ELb0ELb0ELb0ELi2ELi2ELi2ELi2ELb1EEENS1_24CollectiveEpilogueBwdGQAISA_fSD_Li256ELb0ELb1EEENS1_19SingleTileSchedulerILb0ELb0ELb0ELi64EEEEEEEEEvNT_6ParamsE:
[----:B------:R-:W-:Y:S01]  /*0000*/  LDC R1, c[0x0][0x37c] ;  /* 0x0000df00ff017b82 */ /* 0x000fe20000000800 */
[----:B------:R-:W-:Y:S05]  /*0010*/  EXIT ;  /* 0x000000000000794d */ /* 0x000fea0003800000 */
.L_x_11:
        /* <DEDUP_REMOVED lines=14> */
.L_x_105:


//--------------------- .text._ZN7cutlass13device_kernelIN5flash19enable_sm80_to_sm89INS1_16FlashAttnBwdSm80INS1_25CollectiveMainloopBwdSm80ILi1ELi1EN4cute5tupleIJNS5_1CILi64EEES8_NS7_ILi192EEEEEENS_10bfloat16_tEfNS_4arch4Sm80ELb0ELb1ELb0ELb1ELb0ELb0ELb0ELb0ELi2ELi2ELi2ELi2ELb1EEENS1_21CollectiveEpilogueBwdISA_SB_SD_Li256ELb1ELb0ELi4EEENS1_19SingleTileSchedulerILb1ELb0ELb0ELi64EEEEEEEEEvNT_6ParamsE --------------------------
	.section	.text._ZN7cutlass13device_kernelIN5flash19enable_sm80_to_sm89INS1_16FlashAttnBwdSm80INS1_25CollectiveMainloopBwdSm80ILi1ELi1EN4cute5tupleIJNS5_1CILi64EEES8_NS7_ILi192EEEEEENS_10bfloat16_tEfNS_4arch4Sm80ELb0ELb1ELb0ELb1ELb0ELb0ELb0ELb0ELi2ELi2ELi2ELi2ELb1EEENS1_21CollectiveEpilogueBwdISA_SB_SD_Li256ELb1ELb0ELi4EEENS1_19SingleTileSchedulerILb1ELb0ELb0ELi64EEEEEEEEEvNT_6ParamsE,"ax",@progbits
	.align	128
.text._ZN7cutlass13device_kernelIN5flash19enable_sm80_to_sm89INS1_16FlashAttnBwdSm80INS1_25CollectiveMainloopBwdSm80ILi1ELi1EN4cute5tupleIJNS5_1CILi64EEES8_NS7_ILi192EEEEEENS_10bfloat16_tEfNS_4arch4Sm80ELb0ELb1ELb0ELb1ELb0ELb0ELb0ELb0ELi2ELi2ELi2ELi2ELb1EEENS1_21CollectiveEpilogueBwdISA_SB_SD_Li256ELb1ELb0ELi4EEENS1_19SingleTileSchedulerILb1ELb0ELb0ELi64EEEEEEEEEvNT_6ParamsE:
        .type           _ZN7cutlass13device_kernelIN5flash19enable_sm80_to_sm89INS1_16FlashAttnBwdSm80INS1_25CollectiveMainloopBwdSm80ILi1ELi1EN4cute5tupleIJNS5_1CILi64EEES8_NS7_ILi192EEEEEENS_10bfloat16_tEfNS_4arch4Sm80ELb0ELb1ELb0ELb1ELb0ELb0ELb0ELb0ELi2ELi2ELi2ELi2ELb1EEENS1_21CollectiveEpilogueBwdISA_SB_SD_Li256ELb1ELb0ELi4EEENS1_19SingleTileSchedulerILb1ELb0ELb0ELi64EEEEEEEEEvNT_6ParamsE,@function
        .size           _ZN7cutlass13device_kernelIN5flash19enable_sm80_to_sm89INS1_16FlashAttnBwdSm80INS1_25CollectiveMainloopBwdSm80ILi1ELi1EN4cute5tupleIJNS5_1CILi64EEES8_NS7_ILi192EEEEEENS_10bfloat16_tEfNS_4arch4Sm80ELb0ELb1ELb0ELb1ELb0ELb0ELb0ELb0ELi2ELi2ELi2ELi2ELb1EEENS1_21CollectiveEpilogueBwdISA_SB_SD_Li256ELb1ELb0ELi4EEENS1_19SingleTileSchedulerILb1ELb0ELb0ELi64EEEEEEEEEvNT_6ParamsE,(.L_x_106 - _ZN7cutlass13device_kernelIN5flash19enable_sm80_to_sm89INS1_16FlashAttnBwdSm80INS1_25CollectiveMainloopBwdSm80ILi1ELi1EN4cute5tupleIJNS5_1CILi64EEES8_NS7_ILi192EEEEEENS_10bfloat16_tEfNS_4arch4Sm80ELb0ELb1ELb0ELb1ELb0ELb0ELb0ELb0ELi2ELi2ELi2ELi2ELb1EEENS1_21CollectiveEpilogueBwdISA_SB_SD_Li256ELb1ELb0ELi4EEENS1_19SingleTileSchedulerILb1ELb0ELb0ELi64EEEEEEEEEvNT_6ParamsE)
        .other          _ZN7cutlass13device_kernelIN5flash19enable_sm80_to_sm89INS1_16FlashAttnBwdSm80INS1_25CollectiveMainloopBwdSm80ILi1ELi1EN4cute5tupleIJNS5_1CILi64EEES8_NS7_ILi192EEEEEENS_10bfloat16_tEfNS_4arch4Sm80ELb0ELb1ELb0ELb1ELb0ELb0ELb0ELb0ELi2ELi2ELi2ELi2ELb1EEENS1_21CollectiveEpilogueBwdISA_SB_SD_Li256ELb1ELb0ELi4EEENS1_19SingleTileSchedulerILb1ELb0ELb0ELi64EEEEEEEEEvNT_6ParamsE,@"STO_CUDA_ENTRY STV_DEFAULT"
_ZN7cutlass13device_kernelIN5flash19enable_sm80_to_sm89INS1_16FlashAttnBwdSm80INS1_25CollectiveMainloopBwdSm80ILi1ELi1EN4cute5tupleIJNS5_1CILi64EEES8_NS7_ILi192EEEEEENS_10bfloat16_tEfNS_4arch4Sm80ELb0ELb1ELb0ELb1ELb0ELb0ELb0ELb0ELi2ELi2ELi2ELi2ELb1EEENS1_21CollectiveEpilogueBwdISA_SB_SD_Li256ELb1ELb0ELi4EEENS1_19SingleTileSchedulerILb1ELb0ELb0ELi64EEEEEEEEEvNT_6ParamsE:
[----:B------:R-:W-:Y:S01]  /*0000*/  LDC R1, c[0x0][0x37c] ;  /* 0x0000df00ff017b82 */ /* 0x000fe20000000800 */
[----:B------:R-:W-:Y:S05]  /*0010*/  EXIT ;  /* 0x000000000000794d */ /* 0x000fea0003800000 */
.L_x_12:
        /* <DEDUP_REMOVED lines=14> */
.L_x_106:


//--------------------- .text._ZN7cutlass13device_kernelIN5flash19enable_sm80_to_sm89INS1_16FlashAttnBwdSm80INS1_25CollectiveMainloopBwdSm80ILi1ELi1EN4cute5tupleIJNS5_1CILi64EEES8_NS7_ILi192EEEEEENS_10bfloat16_tEfNS_4arch4Sm80ELb0ELb1ELb0ELb1ELb1ELb0ELb0ELb0ELi2ELi2ELi2ELi2ELb1EEENS1_21CollectiveEpilogueBwdISA_SB_SD_Li256ELb1ELb0ELi4EEENS1_19SingleTileSchedulerILb1ELb0ELb0ELi64EEEEEEEEEvNT_6ParamsE --------------------------
	.section	.text._ZN7cutlass13device_kernelIN5flash19enable_sm80_to_sm89INS1_16FlashAttnBwdSm80INS1_25CollectiveMainloopBwdSm80ILi1ELi1EN4cute5tupleIJNS5_1CILi64EEES8_NS7_ILi192EEEEEENS_10bfloat16_tEfNS_4arch4Sm80ELb0ELb1ELb0ELb1ELb1ELb0ELb0ELb0ELi2ELi2ELi2ELi2ELb1EEENS1_21CollectiveEpilogueBwdISA_SB_SD_Li256ELb1ELb0ELi4EEENS1_19SingleTileSchedulerILb1ELb0ELb0ELi64EEEEEEEEEvNT_6ParamsE,"ax",@progbits
	.align	128
.text._ZN7cutlass13device_kernelIN5flash19enable_sm80_to_sm89INS1_16FlashAttnBwdSm80INS1_25CollectiveMainloopBwdSm80ILi1ELi1EN4cute5tupleIJNS5_1CILi64EEES8_NS7_ILi192EEEEEENS_10bfloat16_tEfNS_4arch4Sm80ELb0ELb1ELb0ELb1ELb1ELb0ELb0ELb0ELi2ELi2ELi2ELi2ELb1EEENS1_21CollectiveEpilogueBwdISA_SB_SD_Li256ELb1ELb0ELi4EEENS1_19SingleTileSchedulerILb1ELb0ELb0ELi64EEEEEEEEEvNT_6ParamsE:
        .type           _ZN7cutlass13device_kernelIN5flash19enable_sm80_to_sm89INS1_16FlashAttnBwdSm80INS1_25CollectiveMainloopBwdSm80ILi1ELi1EN4cute5tupleIJNS5_1CILi64EEES8_NS7_ILi192EEEEEENS_10bfloat16_tEfNS_4arch4Sm80ELb0ELb1ELb0ELb1ELb1ELb0ELb0ELb0ELi2ELi2ELi2ELi2ELb1EEENS1_21CollectiveEpilogueBwdISA_SB_SD_Li256ELb1ELb0ELi4EEENS1_19SingleTileSchedulerILb1ELb0ELb0ELi64EEEEEEEEEvNT_6ParamsE,@function
        .size           _ZN7cutlass13device_kernelIN5flash19enable_sm80_to_sm89INS1_16FlashAttnBwdSm80INS1_25CollectiveMainloopBwdSm80ILi1ELi1EN4cute5tupleIJNS5_1CILi64EEES8_NS7_ILi192EEEEEENS_10bfloat16_tEfNS_4arch4Sm80ELb0ELb1ELb0ELb1ELb1ELb0ELb0ELb0ELi2ELi2ELi2ELi2ELb1EEENS1_21CollectiveEpilogueBwdISA_SB_SD_Li256ELb1ELb0ELi4EEENS1_19SingleTileSchedulerILb1ELb0ELb0ELi64EEEEEEEEEvNT_6ParamsE,(.L_x_107 - _ZN7cutlass13device_kernelIN5flash19enable_sm80_to_sm89INS1_16FlashAttnBwdSm80INS1_25CollectiveMainloopBwdSm80ILi1ELi1EN4cute5tupleIJNS5_1CILi64EEES8_NS7_ILi192EEEEEENS_10bfloat16_tEfNS_4arch4Sm80ELb0ELb1ELb0ELb1ELb1ELb0ELb0ELb0ELi2ELi2ELi2ELi2ELb1EEENS1_21CollectiveEpilogueBwdISA_SB_SD_Li256ELb1ELb0ELi4EEENS1_19SingleTileSchedulerILb1ELb0ELb0ELi64EEEEEEEEEvNT_6ParamsE)
        .other          _ZN7cutlass13device_kernelIN5flash19enable_sm80_to_sm89INS1_16FlashAttnBwdSm80INS1_25CollectiveMainloopBwdSm80ILi1ELi1EN4cute5tupleIJNS5_1CILi64EEES8_NS7_ILi192EEEEEENS_10bfloat16_tEfNS_4arch4Sm80ELb0ELb1ELb0ELb1ELb1ELb0ELb0ELb0ELi2ELi2ELi2ELi2ELb1EEENS1_21CollectiveEpilogueBwdISA_SB_SD_Li256ELb1ELb0ELi4EEENS1_19SingleTileSchedulerILb1ELb0ELb0ELi64EEEEEEEEEvNT_6ParamsE,@"STO_CUDA_ENTRY STV_DEFAULT"
_ZN7cutlass13device_kernelIN5flash19enable_sm80_to_sm89INS1_16FlashAttnBwdSm80INS1_25CollectiveMainloopBwdSm80ILi1ELi1EN4cute5tupleIJNS5_1CILi64EEES8_NS7_ILi192EEEEEENS_10bfloat16_tEfNS_4arch4Sm80ELb0ELb1ELb0ELb1ELb1ELb0ELb0ELb0ELi2ELi2ELi2ELi2ELb1EEENS1_21CollectiveEpilogueBwdISA_SB_SD_Li256ELb1ELb0ELi4EEENS1_19SingleTileSchedulerILb1ELb0ELb0ELi64EEEEEEEEEvNT_6ParamsE:
[----:B------:R-:W-:Y:S01]  /*0000*/  LDC R1, c[0x0][0x37c] ;  /* 0x0000df00ff017b82 */ /* 0x000fe20000000800 */
[----:B------:R-:W-:Y:S05]  /*0010*/  EXIT ;  /* 0x000000000000794d */ /* 0x000fea0003800000 */
.L_x_13:
        /* <DEDUP_REMOVED lines=14> */
.L_x_107:


//--------------------- .text._ZN7cutlass13device_kernelIN5flash19enable_sm80_to_sm89INS1_16FlashAttnBwdSm80INS1_25CollectiveMainloopBwdSm80ILi1ELi1EN4cute5tupleIJNS5_1CILi64EEES8_NS7_ILi192EEEEEENS_10bfloat16_tEfNS_4arch4Sm80ELb0ELb1ELb0ELb1ELb0ELb0ELb0ELb0ELi2ELi2ELi2ELi2ELb1EEENS1_24CollectiveEpilogueBwdGQAISA_fSD_Li256ELb1ELb0EEENS1_19SingleTileSchedulerILb1ELb0ELb0ELi64EEEEEEEEEvNT_6ParamsE --------------------------
	.section	.text._ZN7cutlass13device_kernelIN5flash19enable_sm80_to_sm89INS1_16FlashAttnBwdSm80INS1_25CollectiveMainloopBwdSm80ILi1ELi1EN4cute5tupleIJNS5_1CILi64EEES8_NS7_ILi192EEEEEENS_10bfloat16_tEfNS_4arch4Sm80ELb0ELb1ELb0ELb1ELb0ELb0ELb0ELb0ELi2ELi2ELi2ELi2ELb1EEENS1_24CollectiveEpilogueBwdGQAISA_fSD_Li256ELb1ELb0EEENS1_19SingleTileSchedulerILb1ELb0ELb0ELi64EEEEEEEEEvNT_6ParamsE,"ax",@progbits
	.align	128
.text._ZN7cutlass13device_kernelIN5flash19enable_sm80_to_sm89INS1_16FlashAttnBwdSm80INS1_25CollectiveMainloopBwdSm80ILi1ELi1EN4cute5tupleIJNS5_1CILi64EEES8_NS7_ILi192EEEEEENS_10bfloat16_tEfNS_4arch4Sm80ELb0ELb1ELb0ELb1ELb0ELb0ELb0ELb0ELi2ELi2ELi2ELi2ELb1EEENS1_24CollectiveEpilogueBwdGQAISA_fSD_Li256ELb1ELb0EEENS1_19SingleTileSchedulerILb1ELb0ELb0ELi64EEEEEEEEEvNT_6ParamsE:
        .type           _ZN7cutlass13device_kernelIN5flash19enable_sm80_to_sm89INS1_16FlashAttnBwdSm80INS1_25CollectiveMainloopBwdSm80ILi1ELi1EN4cute5tupleIJNS5_1CILi64EEES8_NS7_ILi192EEEEEENS_10bfloat16_tEfNS_4arch4Sm80ELb0ELb1ELb0ELb1ELb0ELb0ELb0ELb0ELi2ELi2ELi2ELi2ELb1EEENS1_24CollectiveEpilogueBwdGQAISA_fSD_Li256ELb1ELb0EEENS1_19SingleTileSchedulerILb1ELb0ELb0ELi64EEEEEEEEEvNT_6ParamsE,@function
        .size           _ZN7cutlass13device_kernelIN5flash19enable_sm80_to_sm89INS1_16FlashAttnBwdSm80INS1_25CollectiveMainloopBwdSm80ILi1ELi1EN4cute5tupleIJNS5_1CILi64EEES8_NS7_ILi192EEEEEENS_10bfloat16_tEfNS_4arch4Sm80ELb0ELb1ELb0ELb1ELb0ELb0ELb0ELb0ELi2ELi2ELi2ELi2ELb1EEENS1_24CollectiveEpilogueBwdGQAISA_fSD_Li256ELb1ELb0EEENS1_19SingleTileSchedulerILb1ELb0ELb0ELi64EEEEEEEEEvNT_6ParamsE,(.L_x_108 - _ZN7cutlass13device_kernelIN5flash19enable_sm80_to_sm89INS1_16FlashAttnBwdSm80INS1_25CollectiveMainloopBwdSm80ILi1ELi1EN4cute5tupleIJNS5_1CILi64EEES8_NS7_ILi192EEEEEENS_10bfloat16_tEfNS_4arch4Sm80ELb0ELb1ELb0ELb1ELb0ELb0ELb0ELb0ELi2ELi2ELi2ELi2ELb1EEENS1_24CollectiveEpilogueBwdGQAISA_fSD_Li256ELb1ELb0EEENS1_19SingleTileSchedulerILb1ELb0ELb0ELi64EEEEEEEEEvNT_6ParamsE)
        .other          _ZN7cutlass13device_kernelIN5flash19enable_sm80_to_sm89INS1_16FlashAttnBwdSm80INS1_25CollectiveMainloopBwdSm80ILi1ELi1EN4cute5tupleIJNS5_1CILi64EEES8_NS7_ILi192EEEEEENS_10bfloat16_tEfNS_4arch4Sm80ELb0ELb1ELb0ELb1ELb0ELb0ELb0ELb0ELi2ELi2ELi2ELi2ELb1EEENS1_24CollectiveEpilogueBwdGQAISA_fSD_Li256ELb1ELb0EEENS1_19SingleTileSchedulerILb1ELb0ELb0ELi64EEEEEEEEEvNT_6ParamsE,@"STO_CUDA_ENTRY STV_DEFAULT"
_ZN7cutlass13device_kernelIN5flash19enable_sm80_to_sm89INS1_16FlashAttnBwdSm80INS1_25CollectiveMainloopBwdSm80ILi1ELi1EN4cute5tupleIJNS5_1CILi64EEES8_NS7_ILi192EEEEEENS_10bfloat16_tEfNS_4arch4Sm80ELb0ELb1ELb0ELb1ELb0ELb0ELb0ELb0ELi2ELi2ELi2ELi2ELb1EEENS1_24CollectiveEpilogueBwdGQAISA_fSD_Li256ELb1ELb0EEENS1_19SingleTileSchedulerILb1ELb0ELb0ELi64EEEEEEEEEvNT_6ParamsE:
[----:B------:R-:W-:Y:S01]  /*0000*/  LDC R1, c[0x0][0x37c] ;  /* 0x0000df00ff017b82 */ /* 0x000fe20000000800 */
[----:B------:R-:W-:Y:S05]  /*0010*/  EXIT ;  /* 0x000000000000794d */ /* 0x000fea0003800000 */
.L_x_14:
        /* <DEDUP_REMOVED lines=14> */
.L_x_108:


//--------------------- .text._ZN7cutlass13device_kernelIN5flash19enable_sm80_to_sm89INS1_16FlashAttnBwdSm80INS1_25CollectiveMainloopBwdSm80ILi1ELi1EN4cute5tupleIJNS5_1CILi64EEES8_NS7_ILi192EEEEEENS_10bfloat16_tEfNS_4arch4Sm80ELb0ELb1ELb0ELb1ELb1ELb0ELb0ELb0ELi2ELi2ELi2ELi2ELb1EEENS1_24CollectiveEpilogueBwdGQAISA_fSD_Li256ELb1ELb1EEENS1_19SingleTileSchedulerILb1ELb0ELb0ELi64EEEEEEEEEvNT_6ParamsE --------------------------
	.section	.text._ZN7cutlass13device_kernelIN5flash19enable_sm80_to_sm89INS1_16FlashAttnBwdSm80INS1_25CollectiveMainloopBwdSm80ILi1ELi1EN4cute5tupleIJNS5_1CILi64EEES8_NS7_ILi192EEEEEENS_10bfloat16_tEfNS_4arch4Sm80ELb0ELb1ELb0ELb1ELb1ELb0ELb0ELb0ELi2ELi2ELi2ELi2ELb1EEENS1_24CollectiveEpilogueBwdGQAISA_fSD_Li256ELb1ELb1EEENS1_19SingleTileSchedulerILb1ELb0ELb0ELi64EEEEEEEEEvNT_6ParamsE,"ax",@progbits
	.align	128
.text._ZN7cutlass13device_kernelIN5flash19enable_sm80_to_sm89INS1_16FlashAttnBwdSm80INS1_25CollectiveMainloopBwdSm80ILi1ELi1EN4cute5tupleIJNS5_1CILi64EEES8_NS7_ILi192EEEEEENS_10bfloat16_tEfNS_4arch4Sm80ELb0ELb1ELb0ELb1ELb1ELb0ELb0ELb0ELi2ELi2ELi2ELi2ELb1EEENS1_24CollectiveEpilogueBwdGQAISA_fSD_Li256ELb1ELb1EEENS1_19SingleTileSchedulerILb1ELb0ELb0ELi64EEEEEEEEEvNT_6ParamsE:
        .type           _ZN7cutlass13device_kernelIN5flash19enable_sm80_to_sm89INS1_16FlashAttnBwdSm80INS1_25CollectiveMainloopBwdSm80ILi1ELi1EN4cute5tupleIJNS5_1CILi64EEES8_NS7_ILi192EEEEEENS_10bfloat16_tEfNS_4arch4Sm80ELb0ELb1ELb0ELb1ELb1ELb0ELb0ELb0ELi2ELi2ELi2ELi2ELb1EEENS1_24CollectiveEpilogueBwdGQAISA_fSD_Li256ELb1ELb1EEENS1_19SingleTileSchedulerILb1ELb0ELb0ELi64EEEEEEEEEvNT_6ParamsE,@function
        .size           _ZN7cutlass13device_kernelIN5flash19enable_sm80_to_sm89INS1_16FlashAttnBwdSm80INS1_25CollectiveMainloopBwdSm80ILi1ELi1EN4cute5tupleIJNS5_1CILi64EEES8_NS7_ILi192EEEEEENS_10bfloat16_tEfNS_4arch4Sm80ELb0ELb1ELb0ELb1ELb1ELb0ELb0ELb0ELi2ELi2ELi2ELi2ELb1EEENS1_24CollectiveEpilogueBwdGQAISA_fSD_Li256ELb1ELb1EEENS1_19SingleTileSchedulerILb1ELb0ELb0ELi64EEEEEEEEEvNT_6ParamsE,(.L_x_109 - _ZN7cutlass13device_kernelIN5flash19enable_sm80_to_sm89INS1_16FlashAttnBwdSm80INS1_25CollectiveMainloopBwdSm80ILi1ELi1EN4cute5tupleIJNS5_1CILi64EEES8_NS7_ILi192EEEEEENS_10bfloat16_tEfNS_4arch4Sm80ELb0ELb1ELb0ELb1ELb1ELb0ELb0ELb0ELi2ELi2ELi2ELi2ELb1EEENS1_24CollectiveEpilogueBwdGQAISA_fSD_Li256ELb1ELb1EEENS1_19SingleTileSchedulerILb1ELb0ELb0ELi64EEEEEEEEEvNT_6ParamsE)
        .other          _ZN7cutlass13device_kernelIN5flash19enable_sm80_to_sm89INS1_16FlashAttnBwdSm80INS1_25CollectiveMainloopBwdSm80ILi1ELi1EN4cute5tupleIJNS5_1CILi64EEES8_NS7_ILi192EEEEEENS_10bfloat16_tEfNS_4arch4Sm80ELb0ELb1ELb0ELb1ELb1ELb0ELb0ELb0ELi2ELi2ELi2ELi2ELb1EEENS1_24CollectiveEpilogueBwdGQAISA_fSD_Li256ELb1ELb1EEENS1_19SingleTileSchedulerILb1ELb0ELb0ELi64EEEEEEEEEvNT_6ParamsE,@"STO_CUDA_ENTRY STV_DEFAULT"
_ZN7cutlass13device_kernelIN5flash19enable_sm80_to_sm89INS1_16FlashAttnBwdSm80INS1_25CollectiveMainloopBwdSm80ILi1ELi1EN4cute5tupleIJNS5_1CILi64EEES8_NS7_ILi192EEEEEENS_10bfloat16_tEfNS_4arch4Sm80ELb0ELb1ELb0ELb1ELb1ELb0ELb0ELb0ELi2ELi2ELi2ELi2ELb1EEENS1_24CollectiveEpilogueBwdGQAISA_fSD_Li256ELb1ELb1EEENS1_19SingleTileSchedulerILb1ELb0ELb0ELi64EEEEEEEEEvNT_6ParamsE:
[----:B------:R-:W-:Y:S01]  /*0000*/  LDC R1, c[0x0][0x37c] ;  /* 0x0000df00ff017b82 */ /* 0x000fe20000000800 */
[----:B------:R-:W-:Y:S05]  /*0010*/  EXIT ;  /* 0x000000000000794d */ /* 0x000fea0003800000 */
.L_x_15:
        /* <DEDUP_REMOVED lines=14> */
.L_x_109:


//--------------------- .text._ZN7cutlass13device_kernelIN5flash19enable_sm80_to_sm89INS1_16FlashAttnBwdSm80INS1_25CollectiveMainloopBwdSm80ILi1ELi1EN4cute5tupleIJNS5_1CILi64EEES8_NS7_ILi192EEEEEENS_10bfloat16_tEfNS_4arch4Sm80ELb1ELb0ELb0ELb0ELb0ELb0ELb0ELb0ELi2ELi2ELi2ELi2ELb1EEENS1_21CollectiveEpilogueBwdISA_SB_SD_Li256ELb0ELb0ELi4EEENS1_25SingleTileBwdLPTSchedulerILb0ELi64ELb0EEEEEEEEEvNT_6ParamsE --------------------------
	.section	.text._ZN7cutlass13device_kernelIN5flash19enable_sm80_to_sm89INS1_16FlashAttnBwdSm80INS1_25CollectiveMainloopBwdSm80ILi1ELi1EN4cute5tupleIJNS5_1CILi64EEES8_NS7_ILi192EEEEEENS_10bfloat16_tEfNS_4arch4Sm80ELb1ELb0ELb0ELb0ELb0ELb0ELb0ELb0ELi2ELi2ELi2ELi2ELb1EEENS1_21CollectiveEpilogueBwdISA_SB_SD_Li256ELb0ELb0ELi4EEENS1_25SingleTileBwdLPTSchedulerILb0ELi64ELb0EEEEEEEEEvNT_6ParamsE,"ax",@progbits
	.align	128
.text._ZN7cutlass13device_kernelIN5flash19enable_sm80_to_sm89INS1_16FlashAttnBwdSm80INS1_25CollectiveMainloopBwdSm80ILi1ELi1EN4cute5tupleIJNS5_1CILi64EEES8_NS7_ILi192EEEEEENS_10bfloat16_tEfNS_4arch4Sm80ELb1ELb0ELb0ELb0ELb0ELb0ELb0ELb0ELi2ELi2ELi2ELi2ELb1EEENS1_21CollectiveEpilogueBwdISA_SB_SD_Li256ELb0ELb0ELi4EEENS1_25SingleTileBwdLPTSchedulerILb0ELi64ELb0EEEEEEEEEvNT_6ParamsE:
        .type           _ZN7cutlass13device_kernelIN5flash19enable_sm80_to_sm89INS1_16FlashAttnBwdSm80INS1_25CollectiveMainloopBwdSm80ILi1ELi1EN4cute5tupleIJNS5_1CILi64EEES8_NS7_ILi192EEEEEENS_10bfloat16_tEfNS_4arch4Sm80ELb1ELb0ELb0ELb0ELb0ELb0ELb0ELb0ELi2ELi2ELi2ELi2ELb1EEENS1_21CollectiveEpilogueBwdISA_SB_SD_Li256ELb0ELb0ELi4EEENS1_25SingleTileBwdLPTSchedulerILb0ELi64ELb0EEEEEEEEEvNT_6ParamsE,@function
        .size           _ZN7cutlass13device_kernelIN5flash19enable_sm80_to_sm89INS1_16FlashAttnBwdSm80INS1_25CollectiveMainloopBwdSm80ILi1ELi1EN4cute5tupleIJNS5_1CILi64EEES8_NS7_ILi192EEEEEENS_10bfloat16_tEfNS_4arch4Sm80ELb1ELb0ELb0ELb0ELb0ELb0ELb0ELb0ELi2ELi2ELi2ELi2ELb1EEENS1_21CollectiveEpilogueBwdISA_SB_SD_Li256ELb0ELb0ELi4EEENS1_25SingleTileBwdLPTSchedulerILb0ELi64ELb0EEEEEEEEEvNT_6ParamsE,(.L_x_110 - _ZN7cutlass13device_kernelIN5flash19enable_sm80_to_sm89INS1_16FlashAttnBwdSm80INS1_25CollectiveMainloopBwdSm80ILi1ELi1EN4cute5tupleIJNS5_1CILi64EEES8_NS7_ILi192EEEEEENS_10bfloat16_tEfNS_4arch4Sm80ELb1ELb0ELb0ELb0ELb0ELb0ELb0ELb0ELi2ELi2ELi2ELi2ELb1EEENS1_21CollectiveEpilogueBwdISA_SB_SD_Li256ELb0ELb0ELi4EEENS1_25SingleTileBwdLPTSchedulerILb0ELi64ELb0EEEEEEEEEvNT_6ParamsE)
        .other          _ZN7cutlass13device_kernelIN5flash19enable_sm80_to_sm89INS1_16FlashAttnBwdSm80INS1_25CollectiveMainloopBwdSm80ILi1ELi1EN4cute5tupleIJNS5_1CILi64EEES8_NS7_ILi192EEEEEENS_10bfloat16_tEfNS_4arch4Sm80ELb1ELb0ELb0ELb0ELb0ELb0ELb0ELb0ELi2ELi2ELi2ELi2ELb1EEENS1_21CollectiveEpilogueBwdISA_SB_SD_Li256ELb0ELb0ELi4EEENS1_25SingleTileBwdLPTSchedulerILb0ELi64ELb0EEEEEEEEEvNT_6ParamsE,@"STO_CUDA_ENTRY STV_DEFAULT"
_ZN7cutlass13device_kernelIN5flash19enable_sm80_to_sm89INS1_16FlashAttnBwdSm80INS1_25CollectiveMainloopBwdSm80ILi1ELi1EN4cute5tupleIJNS5_1CILi64EEES8_NS7_ILi192EEEEEENS_10bfloat16_tEfNS_4arch4Sm80ELb1ELb0ELb0ELb0ELb0ELb0ELb0ELb0ELi2ELi2ELi2ELi2ELb1EEENS1_21CollectiveEpilogueBwdISA_SB_SD_Li256ELb0ELb0ELi4EEENS1_25SingleTileBwdLPTSchedulerILb0ELi64ELb0EEEEEEEEEvNT_6ParamsE:
[----:B------:R-:W-:Y:S01]  /*0000*/  LDC R1, c[0x0][0x37c] ;  /* 0x0000df00ff017b82 */ /* 0x000fe20000000800 */
[----:B------:R-:W-:Y:S05]  /*0010*/  EXIT ;  /* 0x000000000000794d */ /* 0x000fea0003800000 */
.L_x_16:
        /* <DEDUP_REMOVED lines=14> */
.L_x_110:


//--------------------- .text._ZN7cutlass13device_kernelIN5flash19enable_sm80_to_sm89INS1_16FlashAttnBwdSm80INS1_25CollectiveMainloopBwdSm80ILi1ELi1EN4cute5tupleIJNS5_1CILi64EEES8_NS7_ILi192EEEEEENS_10bfloat16_tEfNS_4arch4Sm80ELb1ELb0ELb0ELb0ELb1ELb0ELb0ELb0ELi2ELi2ELi2ELi2ELb1EEENS1_21CollectiveEpilogueBwdISA_SB_SD_Li256ELb0ELb0ELi4EEENS1_25SingleTileBwdLPTSchedulerILb0ELi64ELb1EEEEEEEEEvNT_6ParamsE --------------------------
	.section	.text._ZN7cutlass13device_kernelIN5flash19enable_sm80_to_sm89INS1_16FlashAttnBwdSm80INS1_25CollectiveMainloopBwdSm80ILi1ELi1EN4cute5tupleIJNS5_1CILi64EEES8_NS7_ILi192EEEEEENS_10bfloat16_tEfNS_4arch4Sm80ELb1ELb0ELb0ELb0ELb1ELb0ELb0ELb0ELi2ELi2ELi2ELi2ELb1EEENS1_21CollectiveEpilogueBwdISA_SB_SD_Li256ELb0ELb0ELi4EEENS1_25SingleTileBwdLPTSchedulerILb0ELi64ELb1EEEEEEEEEvNT_6ParamsE,"ax",@progbits
	.align	128
.text._ZN7cutlass13device_kernelIN5flash19enable_sm80_to_sm89INS1_16FlashAttnBwdSm80INS1_25CollectiveMainloopBwdSm80ILi1ELi1EN4cute5tupleIJNS5_1CILi64EEES8_NS7_ILi192EEEEEENS_10bfloat16_tEfNS_4arch4Sm80ELb1ELb0ELb0ELb0ELb1ELb0ELb0ELb0ELi2ELi2ELi2ELi2ELb1EEENS1_21CollectiveEpilogueBwdISA_SB_SD_Li256ELb0ELb0ELi4EEENS1_25SingleTileBwdLPTSchedulerILb0ELi64ELb1EEEEEEEEEvNT_6ParamsE:
        .type           _ZN7cutlass13device_kernelIN5flash19enable_sm80_to_sm89INS1_16FlashAttnBwdSm80INS1_25CollectiveMainloopBwdSm80ILi1ELi1EN4cute5tupleIJNS5_1CILi64EEES8_NS7_ILi192EEEEEENS_10bfloat16_tEfNS_4arch4Sm80ELb1ELb0ELb0ELb0ELb1ELb0ELb0ELb0ELi2ELi2ELi2ELi2ELb1EEENS1_21CollectiveEpilogueBwdISA_SB_SD_Li256ELb0ELb0ELi4EEENS1_25SingleTileBwdLPTSchedulerILb0ELi64ELb1EEEEEEEEEvNT_6ParamsE,@function
        .size           _ZN7cutlass13device_kernelIN5flash19enable_sm80_to_sm89INS1_16FlashAttnBwdSm80INS1_25CollectiveMainloopBwdSm80ILi1ELi1EN4cute5tupleIJNS5_1CILi64EEES8_NS7_ILi192EEEEEENS_10bfloat16_tEfNS_4arch4Sm80ELb1ELb0ELb0ELb0ELb1ELb0ELb0ELb0ELi2ELi2ELi2ELi2ELb1EEENS1_21CollectiveEpilogueBwdISA_SB_SD_Li256ELb0ELb0ELi4EEENS1_25SingleTileBwdLPTSchedulerILb0ELi64ELb1EEEEEEEEEvNT_6ParamsE,(.L_x_111 - _ZN7cutlass13device_kernelIN5flash19enable_sm80_to_sm89INS1_16FlashAttnBwdSm80INS1_25CollectiveMainloopBwdSm80ILi1ELi1EN4cute5tupleIJNS5_1CILi64EEES8_NS7_ILi192EEEEEENS_10bfloat16_tEfNS_4arch4Sm80ELb1ELb0ELb0ELb0ELb1ELb0ELb0ELb0ELi2ELi2ELi2ELi2ELb1EEENS1_21CollectiveEpilogueBwdISA_SB_SD_Li256ELb0ELb0ELi4EEENS1_25SingleTileBwdLPTSchedulerILb0ELi64ELb1EEEEEEEEEvNT_6ParamsE)
        .other          _ZN7cutlass13device_kernelIN5flash19enable_sm80_to_sm89INS1_16FlashAttnBwdSm80INS1_25CollectiveMainloopBwdSm80ILi1ELi1EN4cute5tupleIJNS5_1CILi64EEES8_NS7_ILi192EEEEEENS_10bfloat16_tEfNS_4arch4Sm80ELb1ELb0ELb0ELb0ELb1ELb0ELb0ELb0ELi2ELi2ELi2ELi2ELb1EEENS1_21CollectiveEpilogueBwdISA_SB_SD_Li256ELb0ELb0ELi4EEENS1_25SingleTileBwdLPTSchedulerILb0ELi64ELb1EEEEEEEEEvNT_6ParamsE,@"STO_CUDA_ENTRY STV_DEFAULT"
_ZN7cutlass13device_kernelIN5flash19enable_sm80_to_sm89INS1_16FlashAttnBwdSm80INS1_25CollectiveMainloopBwdSm80ILi1ELi1EN4cute5tupleIJNS5_1CILi64EEES8_NS7_ILi192EEEEEENS_10bfloat16_tEfNS_4arch4Sm80ELb1ELb0ELb0ELb0ELb1ELb0ELb0ELb0ELi2ELi2ELi2ELi2ELb1EEENS1_21CollectiveEpilogueBwdISA_SB_SD_Li256ELb0ELb0ELi4EEENS1_25SingleTileBwdLPTSchedulerILb0ELi64ELb1EEEEEEEEEvNT_6ParamsE:
[----:B------:R-:W-:Y:S01]  /*0000*/  LDC R1, c[0x0][0x37c] ;  /* 0x0000df00ff017b82 */ /* 0x000fe20000000800 */
[----:B------:R-:W-:Y:S05]  /*0010*/  EXIT ;  /* 0x000000000000794d */ /* 0x000fea0003800000 */
.L_x_17:
        /* <DEDUP_REMOVED lines=14> */
.L_x_111:


//--------------------- .text._ZN7cutlass13device_kernelIN5flash19enable_sm80_to_sm89INS1_16FlashAttnBwdSm80INS1_25CollectiveMainloopBwdSm80ILi1ELi1EN4cute5tupleIJNS5_1CILi64EEES8_NS7_ILi192EEEEEENS_10bfloat16_tEfNS_4arch4Sm80ELb1ELb0ELb0ELb0ELb0ELb0ELb0ELb0ELi2ELi2ELi2ELi2ELb1EEENS1_24CollectiveEpilogueBwdGQAISA_fSD_Li256ELb0ELb0EEENS1_25SingleTileBwdLPTSchedulerILb0ELi64ELb0EEEEEEEEEvNT_6ParamsE --------------------------
	.section	.text._ZN7cutlass13device_kernelIN5flash19enable_sm80_to_sm89INS1_16FlashAttnBwdSm80INS1_25CollectiveMainloopBwdSm80ILi1ELi1EN4cute5tupleIJNS5_1CILi64EEES8_NS7_ILi192EEEEEENS_10bfloat16_tEfNS_4arch4Sm80ELb1ELb0ELb0ELb0ELb0ELb0ELb0ELb0ELi2ELi2ELi2ELi2ELb1EEENS1_24CollectiveEpilogueBwdGQAISA_fSD_Li256ELb0ELb0EEENS1_25SingleTileBwdLPTSchedulerILb0ELi64ELb0EEEEEEEEEvNT_6ParamsE,"ax",@progbits
	.align	128
.text._ZN7cutlass13device_kernelIN5flash19enable_sm80_to_sm89INS1_16FlashAttnBwdSm80INS1_25CollectiveMainloopBwdSm80ILi1ELi1EN4cute5tupleIJNS5_1CILi64EEES8_NS7_ILi192EEEEEENS_10bfloat16_tEfNS_4arch4Sm80ELb1ELb0ELb0ELb0ELb0ELb0ELb0ELb0ELi2ELi2ELi2ELi2ELb1EEENS1_24CollectiveEpilogueBwdGQAISA_fSD_Li256ELb0ELb0EEENS1_25SingleTileBwdLPTSchedulerILb0ELi64ELb0EEEEEEEEEvNT_6ParamsE:
        .type           _ZN7cutlass13device_kernelIN5flash19enable_sm80_to_sm89INS1_16FlashAttnBwdSm80INS1_25CollectiveMainloopBwdSm80ILi1ELi1EN4cute5tupleIJNS5_1CILi64EEES8_NS7_ILi192EEEEEENS_10bfloat16_tEfNS_4arch4Sm80ELb1ELb0ELb0ELb0ELb0ELb0ELb0ELb0ELi2ELi2ELi2ELi2ELb1EEENS1_24CollectiveEpilogueBwdGQAISA_fSD_Li256ELb0ELb0EEENS1_25SingleTileBwdLPTSchedulerILb0ELi64ELb0EEEEEEEEEvNT_6ParamsE,@function
        .size           _ZN7cutlass13device_kernelIN5flash19enable_sm80_to_sm89INS1_16FlashAttnBwdSm80INS1_25CollectiveMainloopBwdSm80ILi1ELi1EN4cute5tupleIJNS5_1CILi64EEES8_NS7_ILi192EEEEEENS_10bfloat16_tEfNS_4arch4Sm80ELb1ELb0ELb0ELb0ELb0ELb0ELb0ELb0ELi2ELi2ELi2ELi2ELb1EEENS1_24CollectiveEpilogueBwdGQAISA_fSD_Li256ELb0ELb0EEENS1_25SingleTileBwdLPTSchedulerILb0ELi64ELb0EEEEEEEEEvNT_6ParamsE,(.L_x_112 - _ZN7cutlass13device_kernelIN5flash19enable_sm80_to_sm89INS1_16FlashAttnBwdSm80INS1_25CollectiveMainloopBwdSm80ILi1ELi1EN4cute5tupleIJNS5_1CILi64EEES8_NS7_ILi192EEEEEENS_10bfloat16_tEfNS_4arch4Sm80ELb1ELb0ELb0ELb0ELb0ELb0ELb0ELb0ELi2ELi2ELi2ELi2ELb1EEENS1_24CollectiveEpilogueBwdGQAISA_fSD_Li256ELb0ELb0EEENS1_25SingleTileBwdLPTSchedulerILb0ELi64ELb0EEEEEEEEEvNT_6ParamsE)
        .other          _ZN7cutlass13device_kernelIN5flash19enable_sm80_to_sm89INS1_16FlashAttnBwdSm80INS1_25CollectiveMainloopBwdSm80ILi1ELi1EN4cute5tupleIJNS5_1CILi64EEES8_NS7_ILi192EEEEEENS_10bfloat16_tEfNS_4arch4Sm80ELb1ELb0ELb0ELb0ELb0ELb0ELb0ELb0ELi2ELi2ELi2ELi2ELb1EEENS1_24CollectiveEpilogueBwdGQAISA_fSD_Li256ELb0ELb0EEENS1_25SingleTileBwdLPTSchedulerILb0ELi64ELb0EEEEEEEEEvNT_6ParamsE,@"STO_CUDA_ENTRY STV_DEFAULT"
_ZN7cutlass13device_kernelIN5flash19enable_sm80_to_sm89INS1_16FlashAttnBwdSm80INS1_25CollectiveMainloopBwdSm80ILi1ELi1EN4cute5tupleIJNS5_1CILi64EEES8_NS7_ILi192EEEEEENS_10bfloat16_tEfNS_4arch4Sm80ELb1ELb0ELb0ELb0ELb0ELb0ELb0ELb0ELi2ELi2ELi2ELi2ELb1EEENS1_24CollectiveEpilogueBwdGQAISA_fSD_Li256ELb0ELb0EEENS1_25SingleTileBwdLPTSchedulerILb0ELi64ELb0EEEEEEEEEvNT_6ParamsE:
[----:B------:R-:W-:Y:S01]  /*0000*/  LDC R1, c[0x0][0x37c] ;  /* 0x0000df00ff017b82 */ /* 0x000fe20000000800 */
[----:B------:R-:W-:Y:S05]  /*0010*/  EXIT ;  /* 0x000000000000794d */ /* 0x000fea0003800000 */
.L_x_18:
        /* <DEDUP_REMOVED lines=14> */
.L_x_112:


//--------------------- .text._ZN7cutlass13device_kernelIN5flash19enable_sm80_to_sm89INS1_16FlashAttnBwdSm80INS1_25CollectiveMainloopBwdSm80ILi1ELi1EN4cute5tupleIJNS5_1CILi64EEES8_NS7_ILi192EEEEEENS_10bfloat16_tEfNS_4arch4Sm80ELb1ELb0ELb0ELb0ELb1ELb0ELb0ELb0ELi2ELi2ELi2ELi2ELb1EEENS1_24CollectiveEpilogueBwdGQAISA_fSD_Li256ELb0ELb1EEENS1_25SingleTileBwdLPTSchedulerILb0ELi64ELb1EEEEEEEEEvNT_6ParamsE --------------------------
	.section	.text._ZN7cutlass13device_kernelIN5flash19enable_sm80_to_sm89INS1_16FlashAttnBwdSm80INS1_25CollectiveMainloopBwdSm80ILi1ELi1EN4cute5tupleIJNS5_1CILi64EEES8_NS7_ILi192EEEEEENS_10bfloat16_tEfNS_4arch4Sm80ELb1ELb0ELb0ELb0ELb1ELb0ELb0ELb0ELi2ELi2ELi2ELi2ELb1EEENS1_24CollectiveEpilogueBwdGQAISA_fSD_Li256ELb0ELb1EEENS1_25SingleTileBwdLPTSchedulerILb0ELi64ELb1EEEEEEEEEvNT_6ParamsE,"ax",@progbits
	.align	128
.text._ZN7cutlass13device_kernelIN5flash19enable_sm80_to_sm89INS1_16FlashAttnBwdSm80INS1_25CollectiveMainloopBwdSm80ILi1ELi1EN4cute5tupleIJNS5_1CILi64EEES8_NS7_ILi192EEEEEENS_10bfloat16_tEfNS_4arch4Sm80ELb1ELb0ELb0ELb0ELb1ELb0ELb0ELb0ELi2ELi2ELi2ELi2ELb1EEENS1_24CollectiveEpilogueBwdGQAISA_fSD_Li256ELb0ELb1EEENS1_25SingleTileBwdLPTSchedulerILb0ELi64ELb1EEEEEEEEEvNT_6ParamsE:
        .type           _ZN7cutlass13device_kernelIN5flash19enable_sm80_to_sm89INS1_16FlashAttnBwdSm80INS1_25CollectiveMainloopBwdSm80ILi1ELi1EN4cute5tupleIJNS5_1CILi64EEES8_NS7_ILi192EEEEEENS_10bfloat16_tEfNS_4arch4Sm80ELb1ELb0ELb0ELb0ELb1ELb0ELb0ELb0ELi2ELi2ELi2ELi2ELb1EEENS1_24CollectiveEpilogueBwdGQAISA_fSD_Li256ELb0ELb1EEENS1_25SingleTileBwdLPTSchedulerILb0ELi64ELb1EEEEEEEEEvNT_6ParamsE,@function
        .size           _ZN7cutlass13device_kernelIN5flash19enable_sm80_to_sm89INS1_16FlashAttnBwdSm80INS1_25CollectiveMainloopBwdSm80ILi1ELi1EN4cute5tupleIJNS5_1CILi64EEES8_NS7_ILi192EEEEEENS_10bfloat16_tEfNS_4arch4Sm80ELb1ELb0ELb0ELb0ELb1ELb0ELb0ELb0ELi2ELi2ELi2ELi2ELb1EEENS1_24CollectiveEpilogueBwdGQAISA_fSD_Li256ELb0ELb1EEENS1_25SingleTileBwdLPTSchedulerILb0ELi64ELb1EEEEEEEEEvNT_6ParamsE,(.L_x_113 - _ZN7cutlass13device_kernelIN5flash19enable_sm80_to_sm89INS1_16FlashAttnBwdSm80INS1_25CollectiveMainloopBwdSm80ILi1ELi1EN4cute5tupleIJNS5_1CILi64EEES8_NS7_ILi192EEEEEENS_10bfloat16_tEfNS_4arch4Sm80ELb1ELb0ELb0ELb0ELb1ELb0ELb0ELb0ELi2ELi2ELi2ELi2ELb1EEENS1_24CollectiveEpilogueBwdGQAISA_fSD_Li256ELb0ELb1EEENS1_25SingleTileBwdLPTSchedulerILb0ELi64ELb1EEEEEEEEEvNT_6ParamsE)
        .other          _ZN7cutlass13device_kernelIN5flash19enable_sm80_to_sm89INS1_16FlashAttnBwdSm80INS1_25CollectiveMainloopBwdSm80ILi1ELi1EN4cute5tupleIJNS5_1CILi64EEES8_NS7_ILi192EEEEEENS_10bfloat16_tEfNS_4arch4Sm80ELb1ELb0ELb0ELb0ELb1ELb0ELb0ELb0ELi2ELi2ELi2ELi2ELb1EEENS1_24CollectiveEpilogueBwdGQAISA_fSD_Li256ELb0ELb1EEENS1_25SingleTileBwdLPTSchedulerILb0ELi64ELb1EEEEEEEEEvNT_6ParamsE,@"STO_CUDA_ENTRY STV_DEFAULT"
_ZN7cutlass13device_kernelIN5flash19enable_sm80_to_sm89INS1_16FlashAttnBwdSm80INS1_25CollectiveMainloopBwdSm80ILi1ELi1EN4cute5tupleIJNS5_1CILi64EEES8_NS7_ILi192EEEEEENS_10bfloat16_tEfNS_4arch4Sm80ELb1ELb0ELb0ELb0ELb1ELb0ELb0ELb0ELi2ELi2ELi2ELi2ELb1EEENS1_24CollectiveEpilogueBwdGQAISA_fSD_Li256ELb0ELb1EEENS1_25SingleTileBwdLPTSchedulerILb0ELi64ELb1EEEEEEEEEvNT_6ParamsE:
[----:B------:R-:W-:Y:S01]  /*0000*/  LDC R1, c[0x0][0x37c] ;  /* 0x0000df00ff017b82 */ /* 0x000fe20000000800 */
[----:B------:R-:W-:Y:S05]  /*0010*/  EXIT ;  /* 0x000000000000794d */ /* 0x000fea0003800000 */
.L_x_19:
        /* <DEDUP_REMOVED lines=14> */
.L_x_113:


//--------------------- .text._ZN7cutlass13device_kernelIN5flash19enable_sm80_to_sm89INS1_16FlashAttnBwdSm80INS1_25CollectiveMainloopBwdSm80ILi1ELi1EN4cute5tupleIJNS5_1CILi64EEES8_NS7_ILi192EEEEEENS_10bfloat16_tEfNS_4arch4Sm80ELb1ELb0ELb0ELb1ELb0ELb0ELb0ELb0ELi2ELi2ELi2ELi2ELb1EEENS1_21CollectiveEpilogueBwdISA_SB_SD_Li256ELb1ELb0ELi4EEENS1_25SingleTileBwdLPTSchedulerILb1ELi64ELb0EEEEEEEEEvNT_6ParamsE --------------------------
	.section	.text._ZN7cutlass13device_kernelIN5flash19enable_sm80_to_sm89INS1_16FlashAttnBwdSm80INS1_25CollectiveMainloopBwdSm80ILi1ELi1EN4cute5tupleIJNS5_1CILi64EEES8_NS7_ILi192EEEEEENS_10bfloat16_tEfNS_4arch4Sm80ELb1ELb0ELb0ELb1ELb0ELb0ELb0ELb0ELi2ELi2ELi2ELi2ELb1EEENS1_21CollectiveEpilogueBwdISA_SB_SD_Li256ELb1ELb0ELi4EEENS1_25SingleTileBwdLPTSchedulerILb1ELi64ELb0EEEEEEEEEvNT_6ParamsE,"ax",@progbits
	.align	128
.text._ZN7cutlass13device_kernelIN5flash19enable_sm80_to_sm89INS1_16FlashAttnBwdSm80INS1_25CollectiveMainloopBwdSm80ILi1ELi1EN4cute5tupleIJNS5_1CILi64EEES8_NS7_ILi192EEEEEENS_10bfloat16_tEfNS_4arch4Sm80ELb1ELb0ELb0ELb1ELb0ELb0ELb0ELb0ELi2ELi2ELi2ELi2ELb1EEENS1_21CollectiveEpilogueBwdISA_SB_SD_Li256ELb1ELb0ELi4EEENS1_25SingleTileBwdLPTSchedulerILb1ELi64ELb0EEEEEEEEEvNT_6ParamsE:
        .type           _ZN7cutlass13device_kernelIN5flash19enable_sm80_to_sm89INS1_16FlashAttnBwdSm80INS1_25CollectiveMainloopBwdSm80ILi1ELi1EN4cute5tupleIJNS5_1CILi64EEES8_NS7_ILi192EEEEEENS_10bfloat16_tEfNS_4arch4Sm80ELb1ELb0ELb0ELb1ELb0ELb0ELb0ELb0ELi2ELi2ELi2ELi2ELb1EEENS1_21CollectiveEpilogueBwdISA_SB_SD_Li256ELb1ELb0ELi4EEENS1_25SingleTileBwdLPTSchedulerILb1ELi64ELb0EEEEEEEEEvNT_6ParamsE,@function
        .size           _ZN7cutlass13device_kernelIN5flash19enable_sm80_to_sm89INS1_16FlashAttnBwdSm80INS1_25CollectiveMainloopBwdSm80ILi1ELi1EN4cute5tupleIJNS5_1CILi64EEES8_NS7_ILi192EEEEEENS_10bfloat16_tEfNS_4arch4Sm80ELb1ELb0ELb0ELb1ELb0ELb0ELb0ELb0ELi2ELi2ELi2ELi2ELb1EEENS1_21CollectiveEpilogueBwdISA_SB_SD_Li256ELb1ELb0ELi4EEENS1_25SingleTileBwdLPTSchedulerILb1ELi64ELb0EEEEEEEEEvNT_6ParamsE,(.L_x_114 - _ZN7cutlass13device_kernelIN5flash19enable_sm80_to_sm89INS1_16FlashAttnBwdSm80INS1_25CollectiveMainloopBwdSm80ILi1ELi1EN4cute5tupleIJNS5_1CILi64EEES8_NS7_ILi192EEEEEENS_10bfloat16_tEfNS_4arch4Sm80ELb1ELb0ELb0ELb1ELb0ELb0ELb0ELb0ELi2ELi2ELi2ELi2ELb1EEENS1_21CollectiveEpilogueBwdISA_SB_SD_Li256ELb1ELb0ELi4EEENS1_25SingleTileBwdLPTSchedulerILb1ELi64ELb0EEEEEEEEEvNT_6ParamsE)
        .other          _ZN7cutlass13device_kernelIN5flash19enable_sm80_to_sm89INS1_16FlashAttnBwdSm80INS1_25CollectiveMainloopBwdSm80ILi1ELi1EN4cute5tupleIJNS5_1CILi64EEES8_NS7_ILi192EEEEEENS_10bfloat16_tEfNS_4arch4Sm80ELb1ELb0ELb0ELb1ELb0ELb0ELb0ELb0ELi2ELi2ELi2ELi2ELb1EEENS1_21CollectiveEpilogueBwdISA_SB_SD_Li256ELb1ELb0ELi4EEENS1_25SingleTileBwdLPTSchedulerILb1ELi64ELb0EEEEEEEEEvNT_6ParamsE,@"STO_CUDA_ENTRY STV_DEFAULT"
_ZN7cutlass13device_kernelIN5flash19enable_sm80_to_sm89INS1_16FlashAttnBwdSm80INS1_25CollectiveMainloopBwdSm80ILi1ELi1EN4cute5tupleIJNS5_1CILi64EEES8_NS7_ILi192EEEEEENS_10bfloat16_tEfNS_4arch4Sm80ELb1ELb0ELb0ELb1ELb0ELb0ELb0ELb0ELi2ELi2ELi2ELi2ELb1EEENS1_21CollectiveEpilogueBwdISA_SB_SD_Li256ELb1ELb0ELi4EEENS1_25SingleTileBwdLPTSchedulerILb1ELi64ELb0EEEEEEEEEvNT_6ParamsE:
[----:B------:R-:W-:Y:S01]  /*0000*/  LDC R1, c[0x0][0x37c] ;  /* 0x0000df00ff017b82 */ /* 0x000fe20000000800 */
[----:B------:R-:W-:Y:S05]  /*0010*/  EXIT ;  /* 0x000000000000794d */ /* 0x000fea0003800000 */
.L_x_20:
        /* <DEDUP_REMOVED lines=14> */
.L_x_114:


//--------------------- .text._ZN7cutlass13device_kernelIN5flash19enable_sm80_to_sm89INS1_16FlashAttnBwdSm80INS1_25CollectiveMainloopBwdSm80ILi1ELi1EN4cute5tupleIJNS5_1CILi64EEES8_NS7_ILi192EEEEEENS_10bfloat16_tEfNS_4arch4Sm80ELb1ELb0ELb0ELb1ELb1ELb0ELb0ELb0ELi2ELi2ELi2ELi2ELb1EEENS1_21CollectiveEpilogueBwdISA_SB_SD_Li256ELb1ELb0ELi4EEENS1_25SingleTileBwdLPTSchedulerILb1ELi64ELb1EEEEEEEEEvNT_6ParamsE --------------------------
	.section	.text._ZN7cutlass13device_kernelIN5flash19enable_sm80_to_sm89INS1_16FlashAttnBwdSm80INS1_25CollectiveMainloopBwdSm80ILi1ELi1EN4cute5tupleIJNS5_1CILi64EEES8_NS7_ILi192EEEEEENS_10bfloat16_tEfNS_4arch4Sm80ELb1ELb0ELb0ELb1ELb1ELb0ELb0ELb0ELi2ELi2ELi2ELi2ELb1EEENS1_21CollectiveEpilogueBwdISA_SB_SD_Li256ELb1ELb0ELi4EEENS1_25SingleTileBwdLPTSchedulerILb1ELi64ELb1EEEEEEEEEvNT_6ParamsE,"ax",@progbits
	.align	128
.text._ZN7cutlass13device_kernelIN5flash19enable_sm80_to_sm89INS1_16FlashAttnBwdSm80INS1_25CollectiveMainloopBwdSm80ILi1ELi1EN4cute5tupleIJNS5_1CILi64EEES8_NS7_ILi192EEEEEENS_10bfloat16_tEfNS_4arch4Sm80ELb1ELb0ELb0ELb1ELb1ELb0ELb0ELb0ELi2ELi2ELi2ELi2ELb1EEENS1_21CollectiveEpilogueBwdISA_SB_SD_Li256ELb1ELb0ELi4EEENS1_25SingleTileBwdLPTSchedulerILb1ELi64ELb1EEEEEEEEEvNT_6ParamsE:
        .type           _ZN7cutlass13device_kernelIN5flash19enable_sm80_to_sm89INS1_16FlashAttnBwdSm80INS1_25CollectiveMainloopBwdSm80ILi1ELi1EN4cute5tupleIJNS5_1CILi64EEES8_NS7_ILi192EEEEEENS_10bfloat16_tEfNS_4arch4Sm80ELb1ELb0ELb0ELb1ELb1ELb0ELb0ELb0ELi2ELi2ELi2ELi2ELb1EEENS1_21CollectiveEpilogueBwdISA_SB_SD_Li256ELb1ELb0ELi4EEENS1_25SingleTileBwdLPTSchedulerILb1ELi64ELb1EEEEEEEEEvNT_6ParamsE,@function
        .size           _ZN7cutlass13device_kernelIN5flash19enable_sm80_to_sm89INS1_16FlashAttnBwdSm80INS1_25CollectiveMainloopBwdSm80ILi1ELi1EN4cute5tupleIJNS5_1CILi64EEES8_NS7_ILi192EEEEEENS_10bfloat16_tEfNS_4arch4Sm80ELb1ELb0ELb0ELb1ELb1ELb0ELb0ELb0ELi2ELi2ELi2ELi2ELb1EEENS1_21CollectiveEpilogueBwdISA_SB_SD_Li256ELb1ELb0ELi4EEENS1_25SingleTileBwdLPTSchedulerILb1ELi64ELb1EEEEEEEEEvNT_6ParamsE,(.L_x_115 - _ZN7cutlass13device_kernelIN5flash19enable_sm80_to_sm89INS1_16FlashAttnBwdSm80INS1_25CollectiveMainloopBwdSm80ILi1ELi1EN4cute5tupleIJNS5_1CILi64EEES8_NS7_ILi192EEEEEENS_10bfloat16_tEfNS_4arch4Sm80ELb1ELb0ELb0ELb1ELb1ELb0ELb0ELb0ELi2ELi2ELi2ELi2ELb1EEENS1_21CollectiveEpilogueBwdISA_SB_SD_Li256ELb1ELb0ELi4EEENS1_25SingleTileBwdLPTSchedulerILb1ELi64ELb1EEEEEEEEEvNT_6ParamsE)
        .other          _ZN7cutlass13device_kernelIN5flash19enable_sm80_to_sm89INS1_16FlashAttnBwdSm80INS1_25CollectiveMainloopBwdSm80ILi1ELi1EN4cute5tupleIJNS5_1CILi64EEES8_NS7_ILi192EEEEEENS_10bfloat16_tEfNS_4arch4Sm80ELb1ELb0ELb0ELb1ELb1ELb0ELb0ELb0ELi2ELi2ELi2ELi2ELb1EEENS1_21CollectiveEpilogueBwdISA_SB_SD_Li256ELb1ELb0ELi4EEENS1_25SingleTileBwdLPTSchedulerILb1ELi64ELb1EEEEEEEEEvNT_6ParamsE,@"STO_CUDA_ENTRY STV_DEFAULT"
_ZN7cutlass13device_kernelIN5flash19enable_sm80_to_sm89INS1_16FlashAttnBwdSm80INS1_25CollectiveMainloopBwdSm80ILi1ELi1EN4cute5tupleIJNS5_1CILi64EEES8_NS7_ILi192EEEEEENS_10bfloat16_tEfNS_4arch4Sm80ELb1ELb0ELb0ELb1ELb1ELb0ELb0ELb0ELi2ELi2ELi2ELi2ELb1EEENS1_21CollectiveEpilogueBwdISA_SB_SD_Li256ELb1ELb0ELi4EEENS1_25SingleTileBwdLPTSchedulerILb1ELi64ELb1EEEEEEEEEvNT_6ParamsE:
[----:B------:R-:W-:Y:S01]  /*0000*/  LDC R1, c[0x0][0x37c] ;  /* 0x0000df00ff017b82 */ /* 0x000fe20000000800 */
[----:B------:R-:W-:Y:S05]  /*0010*/  EXIT ;  /* 0x000000000000794d */ /* 0x000fea0003800000 */
.L_x_21:
        /* <DEDUP_REMOVED lines=14> */
.L_x_115:


//--------------------- .text._ZN7cutlass13device_kernelIN5flash19enable_sm80_to_sm89INS1_16FlashAttnBwdSm80INS1_25CollectiveMainloopBwdSm80ILi1ELi1EN4cute5tupleIJNS5_1CILi64EEES8_NS7_ILi192EEEEEENS_10bfloat16_tEfNS_4arch4Sm80ELb1ELb0ELb0ELb1ELb0ELb0ELb0ELb0ELi2ELi2ELi2ELi2ELb1EEENS1_24CollectiveEpilogueBwdGQAISA_fSD_Li256ELb1ELb0EEENS1_25SingleTileBwdLPTSchedulerILb1ELi64ELb0EEEEEEEEEvNT_6ParamsE --------------------------
	.section	.text._ZN7cutlass13device_kernelIN5flash19enable_sm80_to_sm89INS1_16FlashAttnBwdSm80INS1_25CollectiveMainloopBwdSm80ILi1ELi1EN4cute5tupleIJNS5_1CILi64EEES8_NS7_ILi192EEEEEENS_10bfloat16_tEfNS_4arch4Sm80ELb1ELb0ELb0ELb1ELb0ELb0ELb0ELb0ELi2ELi2ELi2ELi2ELb1EEENS1_24CollectiveEpilogueBwdGQAISA_fSD_Li256ELb1ELb0EEENS1_25SingleTileBwdLPTSchedulerILb1ELi64ELb0EEEEEEEEEvNT_6ParamsE,"ax",@progbits
	.align	128
.text._ZN7cutlass13device_kernelIN5flash19enable_sm80_to_sm89INS1_16FlashAttnBwdSm80INS1_25CollectiveMainloopBwdSm80ILi1ELi1EN4cute5tupleIJNS5_1CILi64EEES8_NS7_ILi192EEEEEENS_10bfloat16_tEfNS_4arch4Sm80ELb1ELb0ELb0ELb1ELb0ELb0ELb0ELb0ELi2ELi2ELi2ELi2ELb1EEENS1_24CollectiveEpilogueBwdGQAISA_fSD_Li256ELb1ELb0EEENS1_25SingleTileBwdLPTSchedulerILb1ELi64ELb0EEEEEEEEEvNT_6ParamsE:
        .type           _ZN7cutlass13device_kernelIN5flash19enable_sm80_to_sm89INS1_16FlashAttnBwdSm80INS1_25CollectiveMainloopBwdSm80ILi1ELi1EN4cute5tupleIJNS5_1CILi64EEES8_NS7_ILi192EEEEEENS_10bfloat16_tEfNS_4arch4Sm80ELb1ELb0ELb0ELb1ELb0ELb0ELb0ELb0ELi2ELi2ELi2ELi2ELb1EEENS1_24CollectiveEpilogueBwdGQAISA_fSD_Li256ELb1ELb0EEENS1_25SingleTileBwdLPTSchedulerILb1ELi64ELb0EEEEEEEEEvNT_6ParamsE,@function
        .size           _ZN7cutlass13device_kernelIN5flash19enable_sm80_to_sm89INS1_16FlashAttnBwdSm80INS1_25CollectiveMainloopBwdSm80ILi1ELi1EN4cute5tupleIJNS5_1CILi64EEES8_NS7_ILi192EEEEEENS_10bfloat16_tEfNS_4arch4Sm80ELb1ELb0ELb0ELb1ELb0ELb0ELb0ELb0ELi2ELi2ELi2ELi2ELb1EEENS1_24CollectiveEpilogueBwdGQAISA_fSD_Li256ELb1ELb0EEENS1_25SingleTileBwdLPTSchedulerILb1ELi64ELb0EEEEEEEEEvNT_6ParamsE,(.L_x_116 - _ZN7cutlass13device_kernelIN5flash19enable_sm80_to_sm89INS1_16FlashAttnBwdSm80INS1_25CollectiveMainloopBwdSm80ILi1ELi1EN4cute5tupleIJNS5_1CILi64EEES8_NS7_ILi192EEEEEENS_10bfloat16_tEfNS_4arch4Sm80ELb1ELb0ELb0ELb1ELb0ELb0ELb0ELb0ELi2ELi2ELi2ELi2ELb1EEENS1_24CollectiveEpilogueBwdGQAISA_fSD_Li256ELb1ELb0EEENS1_25SingleTileBwdLPTSchedulerILb1ELi64ELb0EEEEEEEEEvNT_6ParamsE)
        .other          _ZN7cutlass13device_kernelIN5flash19enable_sm80_to_sm89INS1_16FlashAttnBwdSm80INS1_25CollectiveMainloopBwdSm80ILi1ELi1EN4cute5tupleIJNS5_1CILi64EEES8_NS7_ILi192EEEEEENS_10bfloat16_tEfNS_4arch4Sm80ELb1ELb0ELb0ELb1ELb0ELb0ELb0ELb0ELi2ELi2ELi2ELi2ELb1EEENS1_24CollectiveEpilogueBwdGQAISA_fSD_Li256ELb1ELb0EEENS1_25SingleTileBwdLPTSchedulerILb1ELi64ELb0EEEEEEEEEvNT_6ParamsE,@"STO_CUDA_ENTRY STV_DEFAULT"
_ZN7cutlass13device_kernelIN5flash19enable_sm80_to_sm89INS1_16FlashAttnBwdSm80INS1_25CollectiveMainloopBwdSm80ILi1ELi1EN4cute5tupleIJNS5_1CILi64EEES8_NS7_ILi192EEEEEENS_10bfloat16_tEfNS_4arch4Sm80ELb1ELb0ELb0ELb1ELb0ELb0ELb0ELb0ELi2ELi2ELi2ELi2ELb1EEENS1_24CollectiveEpilogueBwdGQAISA_fSD_Li256ELb1ELb0EEENS1_25SingleTileBwdLPTSchedulerILb1ELi64ELb0EEEEEEEEEvNT_6ParamsE:
[----:B------:R-:W-:Y:S01]  /*0000*/  LDC R1, c[0x0][0x37c] ;  /* 0x0000df00ff017b82 */ /* 0x000fe20000000800 */
[----:B------:R-:W-:Y:S05]  /*0010*/  EXIT ;  /* 0x000000000000794d */ /* 0x000fea0003800000 */
.L_x_22:
        /* <DEDUP_REMOVED lines=14> */
.L_x_116:


//--------------------- .text._ZN7cutlass13device_kernelIN5flash19enable_sm80_to_sm89INS1_16FlashAttnBwdSm80INS1_25CollectiveMainloopBwdSm80ILi1ELi1EN4cute5tupleIJNS5_1CILi64EEES8_NS7_ILi192EEEEEENS_10bfloat16_tEfNS_4arch4Sm80ELb1ELb0ELb0ELb1ELb1ELb0ELb0ELb0ELi2ELi2ELi2ELi2ELb1EEENS1_24CollectiveEpilogueBwdGQAISA_fSD_Li256ELb1ELb1EEENS1_25SingleTileBwdLPTSchedulerILb1ELi64ELb1EEEEEEEEEvNT_6ParamsE --------------------------
	.section	.text._ZN7cutlass13device_kernelIN5flash19enable_sm80_to_sm89INS1_16FlashAttnBwdSm80INS1_25CollectiveMainloopBwdSm80ILi1ELi1EN4cute5tupleIJNS5_1CILi64EEES8_NS7_ILi192EEEEEENS_10bfloat16_tEfNS_4arch4Sm80ELb1ELb0ELb0ELb1ELb1ELb0ELb0ELb0ELi2ELi2ELi2ELi2ELb1EEENS1_24CollectiveEpilogueBwdGQAISA_fSD_Li256ELb1ELb1EEENS1_25SingleTileBwdLPTSchedulerILb1ELi64ELb1EEEEEEEEEvNT_6ParamsE,"ax",@progbits
	.align	128
.text._ZN7cutlass13device_kernelIN5flash19enable_sm80_to_sm89INS1_16FlashAttnBwdSm80INS1_25CollectiveMainloopBwdSm80ILi1ELi1EN4cute5tupleIJNS5_1CILi64EEES8_NS7_ILi192EEEEEENS_10bfloat16_tEfNS_4arch4Sm80ELb1ELb0ELb0ELb1ELb1ELb0ELb0ELb0ELi2ELi2ELi2ELi2ELb1EEENS1_24CollectiveEpilogueBwdGQAISA_fSD_Li256ELb1ELb1EEENS1_25SingleTileBwdLPTSchedulerILb1ELi64ELb1EEEEEEEEEvNT_6ParamsE:
        .type           _ZN7cutlass13device_kernelIN5flash19enable_sm80_to_sm89INS1_16FlashAttnBwdSm80INS1_25CollectiveMainloopBwdSm80ILi1ELi1EN4cute5tupleIJNS5_1CILi64EEES8_NS7_ILi192EEEEEENS_10bfloat16_tEfNS_4arch4Sm80ELb1ELb0ELb0ELb1ELb1ELb0ELb0ELb0ELi2ELi2ELi2ELi2ELb1EEENS1_24CollectiveEpilogueBwdGQAISA_fSD_Li256ELb1ELb1EEENS1_25SingleTileBwdLPTSchedulerILb1ELi64ELb1EEEEEEEEEvNT_6ParamsE,@function
        .size           _ZN7cutlass13device_kernelIN5flash19enable_sm80_to_sm89INS1_16FlashAttnBwdSm80INS1_25CollectiveMainloopBwdSm80ILi1ELi1EN4cute5tupleIJNS5_1CILi64EEES8_NS7_ILi192EEEEEENS_10bfloat16_tEfNS_4arch4Sm80ELb1ELb0ELb0ELb1ELb1ELb0ELb0ELb0ELi2ELi2ELi2ELi2ELb1EEENS1_24CollectiveEpilogueBwdGQAISA_fSD_Li256ELb1ELb1EEENS1_25SingleTileBwdLPTSchedulerILb1ELi64ELb1EEEEEEEEEvNT_6ParamsE,(.L_x_117 - _ZN7cutlass13device_kernelIN5flash19enable_sm80_to_sm89INS1_16FlashAttnBwdSm80INS1_25CollectiveMainloopBwdSm80ILi1ELi1EN4cute5tupleIJNS5_1CILi64EEES8_NS7_ILi192EEEEEENS_10bfloat16_tEfNS_4arch4Sm80ELb1ELb0ELb0ELb1ELb1ELb0ELb0ELb0ELi2ELi2ELi2ELi2ELb1EEENS1_24CollectiveEpilogueBwdGQAISA_fSD_Li256ELb1ELb1EEENS1_25SingleTileBwdLPTSchedulerILb1ELi64ELb1EEEEEEEEEvNT_6ParamsE)
        .other          _ZN7cutlass13device_kernelIN5flash19enable_sm80_to_sm89INS1_16FlashAttnBwdSm80INS1_25CollectiveMainloopBwdSm80ILi1ELi1EN4cute5tupleIJNS5_1CILi64EEES8_NS7_ILi192EEEEEENS_10bfloat16_tEfNS_4arch4Sm80ELb1ELb0ELb0ELb1ELb1ELb0ELb0ELb0ELi2ELi2ELi2ELi2ELb1EEENS1_24CollectiveEpilogueBwdGQAISA_fSD_Li256ELb1ELb1EEENS1_25SingleTileBwdLPTSchedulerILb1ELi64ELb1EEEEEEEEEvNT_6ParamsE,@"STO_CUDA_ENTRY STV_DEFAULT"
_ZN7cutlass13device_kernelIN5flash19enable_sm80_to_sm89INS1_16FlashAttnBwdSm80INS1_25CollectiveMainloopBwdSm80ILi1ELi1EN4cute5tupleIJNS5_1CILi64EEES8_NS7_ILi192EEEEEENS_10bfloat16_tEfNS_4arch4Sm80ELb1ELb0ELb0ELb1ELb1ELb0ELb0ELb0ELi2ELi2ELi2ELi2ELb1EEENS1_24CollectiveEpilogueBwdGQAISA_fSD_Li256ELb1ELb1EEENS1_25SingleTileBwdLPTSchedulerILb1ELi64ELb1EEEEEEEEEvNT_6ParamsE:
[----:B------:R-:W-:Y:S01]  /*0000*/  LDC R1, c[0x0][0x37c] ;  /* 0x0000df00ff017b82 */ /* 0x000fe20000000800 */
[----:B------:R-:W-:Y:S05]  /*0010*/  EXIT ;  /* 0x000000000000794d */ /* 0x000fea0003800000 */
.L_x_23:
        /* <DEDUP_REMOVED lines=14> */
.L_x_117:


//--------------------- .text._ZN7cutlass13device_kernelIN5flash19enable_sm80_to_sm89INS1_16FlashAttnBwdSm80INS1_25CollectiveMainloopBwdSm80ILi2ELi1EN4cute5tupleIJNS5_1CILi64EEENS7_ILi80EEENS7_ILi192EEEEEENS_10bfloat16_tEfNS_4arch4Sm80ELb0ELb0ELb0ELb0ELb0ELb0ELb1ELb0ELi2ELi4ELi2ELi2ELb0EEENS1_21CollectiveEpilogueBwdISB_SC_SE_Li256ELb0ELb1ELi4EEENS1_19SingleTileSchedulerILb0ELb0ELb0ELi80EEEEEEEEEvNT_6ParamsE --------------------------
	.section	.text._ZN7cutlass13device_kernelIN5flash19enable_sm80_to_sm89INS1_16FlashAttnBwdSm80INS1_25CollectiveMainloopBwdSm80ILi2ELi1EN4cute5tupleIJNS5_1CILi64EEENS7_ILi80EEENS7_ILi192EEEEEENS_10bfloat16_tEfNS_4arch4Sm80ELb0ELb0ELb0ELb0ELb0ELb0ELb1ELb0ELi2ELi4ELi2ELi2ELb0EEENS1_21CollectiveEpilogueBwdISB_SC_SE_Li256ELb0ELb1ELi4EEENS1_19SingleTileSchedulerILb0ELb0ELb0ELi80EEEEEEEEEvNT_6ParamsE,"ax",@progbits
	.align	128
.text._ZN7cutlass13device_kernelIN5flash19enable_sm80_to_sm89INS1_16FlashAttnBwdSm80INS1_25CollectiveMainloopBwdSm80ILi2ELi1EN4cute5tupleIJNS5_1CILi64EEENS7_ILi80EEENS7_ILi192EEEEEENS_10bfloat16_tEfNS_4arch4Sm80ELb0ELb0ELb0ELb0ELb0ELb0ELb1ELb0ELi2ELi4ELi2ELi2ELb0EEENS1_21CollectiveEpilogueBwdISB_SC_SE_Li256ELb0ELb1ELi4EEENS1_19SingleTileSchedulerILb0ELb0ELb0ELi80EEEEEEEEEvNT_6ParamsE:
        .type           _ZN7cutlass13device_kernelIN5flash19enable_sm80_to_sm89INS1_16FlashAttnBwdSm80INS1_25CollectiveMainloopBwdSm80ILi2ELi1EN4cute5tupleIJNS5_1CILi64EEENS7_ILi80EEENS7_ILi192EEEEEENS_10bfloat16_tEfNS_4arch4Sm80ELb0ELb0ELb0ELb0ELb0ELb0ELb1ELb0ELi2ELi4ELi2ELi2ELb0EEENS1_21CollectiveEpilogueBwdISB_SC_SE_Li256ELb0ELb1ELi4EEENS1_19SingleTileSchedulerILb0ELb0ELb0ELi80EEEEEEEEEvNT_6ParamsE,@function
        .size           _ZN7cutlass13device_kernelIN5flash19enable_sm80_to_sm89INS1_16FlashAttnBwdSm80INS1_25CollectiveMainloopBwdSm80ILi2ELi1EN4cute5tupleIJNS5_1CILi64EEENS7_ILi80EEENS7_ILi192EEEEEENS_10bfloat16_tEfNS_4arch4Sm80ELb0ELb0ELb0ELb0ELb0ELb0ELb1ELb0ELi2ELi4ELi2ELi2ELb0EEENS1_21CollectiveEpilogueBwdISB_SC_SE_Li256ELb0ELb1ELi4EEENS1_19SingleTileSchedulerILb0ELb0ELb0ELi80EEEEEEEEEvNT_6ParamsE,(.L_x_118 - _ZN7cutlass13device_kernelIN5flash19enable_sm80_to_sm89INS1_16FlashAttnBwdSm80INS1_25CollectiveMainloopBwdSm80ILi2ELi1EN4cute5tupleIJNS5_1CILi64EEENS7_ILi80EEENS7_ILi192EEEEEENS_10bfloat16_tEfNS_4arch4Sm80ELb0ELb0ELb0ELb0ELb0ELb0ELb1ELb0ELi2ELi4ELi2ELi2ELb0EEENS1_21CollectiveEpilogueBwdISB_SC_SE_Li256ELb0ELb1ELi4EEENS1_19SingleTileSchedulerILb0ELb0ELb0ELi80EEEEEEEEEvNT_6ParamsE)
        .other          _ZN7cutlass13device_kernelIN5flash19enable_sm80_to_sm89INS1_16FlashAttnBwdSm80INS1_25CollectiveMainloopBwdSm80ILi2ELi1EN4cute5tupleIJNS5_1CILi64EEENS7_ILi80EEENS7_ILi192EEEEEENS_10bfloat16_tEfNS_4arch4Sm80ELb0ELb0ELb0ELb0ELb0ELb0ELb1ELb0ELi2ELi4ELi2ELi2ELb0EEENS1_21CollectiveEpilogueBwdISB_SC_SE_Li256ELb0ELb1ELi4EEENS1_19SingleTileSchedulerILb0ELb0ELb0ELi80EEEEEEEEEvNT_6ParamsE,@"STO_CUDA_ENTRY STV_DEFAULT"
_ZN7cutlass13device_kernelIN5flash19enable_sm80_to_sm89INS1_16FlashAttnBwdSm80INS1_25CollectiveMainloopBwdSm80ILi2ELi1EN4cute5tupleIJNS5_1CILi64EEENS7_ILi80EEENS7_ILi192EEEEEENS_10bfloat16_tEfNS_4arch4Sm80ELb0ELb0ELb0ELb0ELb0ELb0ELb1ELb0ELi2ELi4ELi2ELi2ELb0EEENS1_21CollectiveEpilogueBwdISB_SC_SE_Li256ELb0ELb1ELi4EEENS1_19SingleTileSchedulerILb0ELb0ELb0ELi80EEEEEEEEEvNT_6ParamsE:
[----:B------:R-:W-:Y:S01]  /*0000*/  LDC R1, c[0x0][0x37c] ;  /* 0x0000df00ff017b82 */ /* 0x000fe20000000800 */
[----:B------:R-:W-:Y:S05]  /*0010*/  EXIT ;  /* 0x000000000000794d */ /* 0x000fea0003800000 */
.L_x_24:
        /* <DEDUP_REMOVED lines=14> */
.L_x_118:


//--------------------- .text._ZN7cutlass13device_kernelIN5flash19enable_sm80_to_sm89INS1_16FlashAttnBwdSm80INS1_25CollectiveMainloopBwdSm80ILi2ELi1EN4cute5tupleIJNS5_1CILi64EEENS7_ILi80EEENS7_ILi192EEEEEENS_10bfloat16_tEfNS_4arch4Sm80ELb0ELb0ELb0ELb0ELb1ELb0ELb1ELb0ELi2ELi4ELi2ELi2ELb0EEENS1_21CollectiveEpilogueBwdISB_SC_SE_Li256ELb0ELb1ELi4EEENS1_19SingleTileSchedulerILb0ELb0ELb0ELi80EEEEEEEEEvNT_6ParamsE --------------------------
	.section	.text._ZN7cutlass13device_kernelIN5flash19enable_sm80_to_sm89INS1_16FlashAttnBwdSm80INS1_25CollectiveMainloopBwdSm80ILi2ELi1EN4cute5tupleIJNS5_1CILi64EEENS7_ILi80EEENS7_ILi192EEEEEENS_10bfloat16_tEfNS_4arch4Sm80ELb0ELb0ELb0ELb0ELb1ELb0ELb1ELb0ELi2ELi4ELi2ELi2ELb0EEENS1_21CollectiveEpilogueBwdISB_SC_SE_Li256ELb0ELb1ELi4EEENS1_19SingleTileSchedulerILb0ELb0ELb0ELi80EEEEEEEEEvNT_6ParamsE,"ax",@progbits
	.align	128
.text._ZN7cutlass13device_kernelIN5flash19enable_sm80_to_sm89INS1_16FlashAttnBwdSm80INS1_25CollectiveMainloopBwdSm80ILi2ELi1EN4cute5tupleIJNS5_1CILi64EEENS7_ILi80EEENS7_ILi192EEEEEENS_10bfloat16_tEfNS_4arch4Sm80ELb0ELb0ELb0ELb0ELb1ELb0ELb1ELb0ELi2ELi4ELi2ELi2ELb0EEENS1_21CollectiveEpilogueBwdISB_SC_SE_Li256ELb0ELb1ELi4EEENS1_19SingleTileSchedulerILb0ELb0ELb0ELi80EEEEEEEEEvNT_6ParamsE:
        .type           _ZN7cutlass13device_kernelIN5flash19enable_sm80_to_sm89INS1_16FlashAttnBwdSm80INS1_25CollectiveMainloopBwdSm80ILi2ELi1EN4cute5tupleIJNS5_1CILi64EEENS7_ILi80EEENS7_ILi192EEEEEENS_10bfloat16_tEfNS_4arch4Sm80ELb0ELb0ELb0ELb0ELb1ELb0ELb1ELb0ELi2ELi4ELi2ELi2ELb0EEENS1_21CollectiveEpilogueBwdISB_SC_SE_Li256ELb0ELb1ELi4EEENS1_19SingleTileSchedulerILb0ELb0ELb0ELi80EEEEEEEEEvNT_6ParamsE,@function
        .size           _ZN7cutlass13device_kernelIN5flash19enable_sm80_to_sm89INS1_16FlashAttnBwdSm80INS1_25CollectiveMainloopBwdSm80ILi2ELi1EN4cute5tupleIJNS5_1CILi64EEENS7_ILi80EEENS7_ILi192EEEEEENS_10bfloat16_tEfNS_4arch4Sm80ELb0ELb0ELb0ELb0ELb1ELb0ELb1ELb0ELi2ELi4ELi2ELi2ELb0EEENS1_21CollectiveEpilogueBwdISB_SC_SE_Li256ELb0ELb1ELi4EEENS1_19SingleTileSchedulerILb0ELb0ELb0ELi80EEEEEEEEEvNT_6ParamsE,(.L_x_119 - _ZN7cutlass13device_kernelIN5flash19enable_sm80_to_sm89INS1_16FlashAttnBwdSm80INS1_25CollectiveMainloopBwdSm80ILi2ELi1EN4cute5tupleIJNS5_1CILi64EEENS7_ILi80EEENS7_ILi192EEEEEENS_10bfloat16_tEfNS_4arch4Sm80ELb0ELb0ELb0ELb0ELb1ELb0ELb1ELb0ELi2ELi4ELi2ELi2ELb0EEENS1_21CollectiveEpilogueBwdISB_SC_SE_Li256ELb0ELb1ELi4EEENS1_19SingleTileSchedulerILb0ELb0ELb0ELi80EEEEEEEEEvNT_6ParamsE)
        .other          _ZN7cutlass13device_kernelIN5flash19enable_sm80_to_sm89INS1_16FlashAttnBwdSm80INS1_25CollectiveMainloopBwdSm80ILi2ELi1EN4cute5tupleIJNS5_1CILi64EEENS7_ILi80EEENS7_ILi192EEEEEENS_10bfloat16_tEfNS_4arch4Sm80ELb0ELb0ELb0ELb0ELb1ELb0ELb1ELb0ELi2ELi4ELi2ELi2ELb0EEENS1_21CollectiveEpilogueBwdISB_SC_SE_Li256ELb0ELb1ELi4EEENS1_19SingleTileSchedulerILb0ELb0ELb0ELi80EEEEEEEEEvNT_6ParamsE,@"STO_CUDA_ENTRY STV_DEFAULT"
_ZN7cutlass13device_kernelIN5flash19enable_sm80_to_sm89INS1_16FlashAttnBwdSm80INS1_25CollectiveMainloopBwdSm80ILi2ELi1EN4cute5tupleIJNS5_1CILi64EEENS7_ILi80EEENS7_ILi192EEEEEENS_10bfloat16_tEfNS_4arch4Sm80ELb0ELb0ELb0ELb0ELb1ELb0ELb1ELb0ELi2ELi4ELi2ELi2ELb0EEENS1_21CollectiveEpilogueBwdISB_SC_SE_Li256ELb0ELb1ELi4EEENS1_19SingleTileSchedulerILb0ELb0ELb0ELi80EEEEEEEEEvNT_6ParamsE:
[----:B------:R-:W-:Y:S01]  /*0000*/  LDC R1, c[0x0][0x37c] ;  /* 0x0000df00ff017b82 */ /* 0x000fe20000000800 */
[----:B------:R-:W-:Y:S05]  /*0010*/  EXIT ;  /* 0x000000000000794d */ /* 0x000fea0003800000 */
.L_x_25:
        /* <DEDUP_REMOVED lines=14> */
.L_x_119:


//--------------------- .text._ZN7cutlass13device_kernelIN5flash19enable_sm80_to_sm89INS1_16FlashAttnBwdSm80INS1_25CollectiveMainloopBwdSm80ILi2ELi1EN4cute5tupleIJNS5_1CILi64EEENS7_ILi80EEENS7_ILi192EEEEEENS_10bfloat16_tEfNS_4arch4Sm80ELb0ELb0ELb0ELb0ELb0ELb0ELb1ELb0ELi2ELi4ELi2ELi2ELb0EEENS1_24CollectiveEpilogueBwdGQAISB_fSE_Li256ELb0ELb0EEENS1_19SingleTileSchedulerILb0ELb0ELb0ELi80EEEEEEEEEvNT_6ParamsE --------------------------
	.section	.text._ZN7cutlass13device_kernelIN5flash19enable_sm80_to_sm89INS1_16FlashAttnBwdSm80INS1_25CollectiveMainloopBwdSm80ILi2ELi1EN4cute5tupleIJNS5_1CILi64EEENS7_ILi80EEENS7_ILi192EEEEEENS_10bfloat16_tEfNS_4arch4Sm80ELb0ELb0ELb0ELb0ELb0ELb0ELb1ELb0ELi2ELi4ELi2ELi2ELb0EEENS1_24CollectiveEpilogueBwdGQAISB_fSE_Li256ELb0ELb0EEENS1_19SingleTileSchedulerILb0ELb0ELb0ELi80EEEEEEEEEvNT_6ParamsE,"ax",@progbits
	.align	128
.text._ZN7cutlass13device_kernelIN5flash19enable_sm80_to_sm89INS1_16FlashAttnBwdSm80INS1_25CollectiveMainloopBwdSm80ILi2ELi1EN4cute5tupleIJNS5_1CILi64EEENS7_ILi80EEENS7_ILi192EEEEEENS_10bfloat16_tEfNS_4arch4Sm80ELb0ELb0ELb0ELb0ELb0ELb0ELb1ELb0ELi2ELi4ELi2ELi2ELb0EEENS1_24CollectiveEpilogueBwdGQAISB_fSE_Li256ELb0ELb0EEENS1_19SingleTileSchedulerILb0ELb0ELb0ELi80EEEEEEEEEvNT_6ParamsE:
        .type           _ZN7cutlass13device_kernelIN5flash19enable_sm80_to_sm89INS1_16FlashAttnBwdSm80INS1_25CollectiveMainloopBwdSm80ILi2ELi1EN4cute5tupleIJNS5_1CILi64EEENS7_ILi80EEENS7_ILi192EEEEEENS_10bfloat16_tEfNS_4arch4Sm80ELb0ELb0ELb0ELb0ELb0ELb0ELb1ELb0ELi2ELi4ELi2ELi2ELb0EEENS1_24CollectiveEpilogueBwdGQAISB_fSE_Li256ELb0ELb0EEENS1_19SingleTileSchedulerILb0ELb0ELb0ELi80EEEEEEEEEvNT_6ParamsE,@function
        .size           _ZN7cutlass13device_kernelIN5flash19enable_sm80_to_sm89INS1_16FlashAttnBwdSm80INS1_25CollectiveMainloopBwdSm80ILi2ELi1EN4cute5tupleIJNS5_1CILi64EEENS7_ILi80EEENS7_ILi192EEEEEENS_10bfloat16_tEfNS_4arch4Sm80ELb0ELb0ELb0ELb0ELb0ELb0ELb1ELb0ELi2ELi4ELi2ELi2ELb0EEENS1_24CollectiveEpilogueBwdGQAISB_fSE_Li256ELb0ELb0EEENS1_19SingleTileSchedulerILb0ELb0ELb0ELi80EEEEEEEEEvNT_6ParamsE,(.L_x_120 - _ZN7cutlass13device_kernelIN5flash19enable_sm80_to_sm89INS1_16FlashAttnBwdSm80INS1_25CollectiveMainloopBwdSm80ILi2ELi1EN4cute5tupleIJNS5_1CILi64EEENS7_ILi80EEENS7_ILi192EEEEEENS_10bfloat16_tEfNS_4arch4Sm80ELb0ELb0ELb0ELb0ELb0ELb0ELb1ELb0ELi2ELi4ELi2ELi2ELb0EEENS1_24CollectiveEpilogueBwdGQAISB_fSE_Li256ELb0ELb0EEENS1_19SingleTileSchedulerILb0ELb0ELb0ELi80EEEEEEEEEvNT_6ParamsE)
        .other          _ZN7cutlass13device_kernelIN5flash19enable_sm80_to_sm89INS1_16FlashAttnBwdSm80INS1_25CollectiveMainloopBwdSm80ILi2ELi1EN4cute5tupleIJNS5_1CILi64EEENS7_ILi80EEENS7_ILi192EEEEEENS_10bfloat16_tEfNS_4arch4Sm80ELb0ELb0ELb0ELb0ELb0ELb0ELb1ELb0ELi2ELi4ELi2ELi2ELb0EEENS1_24CollectiveEpilogueBwdGQAISB_fSE_Li256ELb0ELb0EEENS1_19SingleTileSchedulerILb0ELb0ELb0ELi80EEEEEEEEEvNT_6ParamsE,@"STO_CUDA_ENTRY STV_DEFAULT"
_ZN7cutlass13device_kernelIN5flash19enable_sm80_to_sm89INS1_16FlashAttnBwdSm80INS1_25CollectiveMainloopBwdSm80ILi2ELi1EN4cute5tupleIJNS5_1CILi64EEENS7_ILi80EEENS7_ILi192EEEEEENS_10bfloat16_tEfNS_4arch4Sm80ELb0ELb0ELb0ELb0ELb0ELb0ELb1ELb0ELi2ELi4ELi2ELi2ELb0EEENS1_24CollectiveEpilogueBwdGQAISB_fSE_Li256ELb0ELb0EEENS1_19SingleTileSchedulerILb0ELb0ELb0ELi80EEEEEEEEEvNT_6ParamsE:
[----:B------:R-:W-:Y:S01]  /*0000*/  LDC R1, c[0x0][0x37c] ;  /* 0x0000df00ff017b82 */ /* 0x000fe20000000800 */
[----:B------:R-:W-:Y:S05]  /*0010*/  EXIT ;  /* 0x000000000000794d */ /* 0x000fea0003800000 */
.L_x_26:
        /* <DEDUP_REMOVED lines=14> */
.L_x_120:


//--------------------- .text._ZN7cutlass13device_kernelIN5flash19enable_sm80_to_sm89INS1_16FlashAttnBwdSm80INS1_25CollectiveMainloopBwdSm80ILi2ELi1EN4cute5tupleIJNS5_1CILi64EEENS7_ILi80EEENS7_ILi192EEEEEENS_10bfloat16_tEfNS_4arch4Sm80ELb0ELb0ELb0ELb0ELb1ELb0ELb1ELb0ELi2ELi4ELi2ELi2ELb0EEENS1_24CollectiveEpilogueBwdGQAISB_fSE_Li256ELb0ELb1EEENS1_19SingleTileSchedulerILb0ELb0ELb0ELi80EEEEEEEEEvNT_6ParamsE --------------------------
	.section	.text._ZN7cutlass13device_kernelIN5flash19enable_sm80_to_sm89INS1_16FlashAttnBwdSm80INS1_25CollectiveMainloopBwdSm80ILi2ELi1EN4cute5tupleIJNS5_1CILi64EEENS7_ILi80EEENS7_ILi192EEEEEENS_10bfloat16_tEfNS_4arch4Sm80ELb0ELb0ELb0ELb0ELb1ELb0ELb1ELb0ELi2ELi4ELi2ELi2ELb0EEENS1_24CollectiveEpilogueBwdGQAISB_fSE_Li256ELb0ELb1EEENS1_19SingleTileSchedulerILb0ELb0ELb0ELi80EEEEEEEEEvNT_6ParamsE,"ax",@progbits
	.align	128
.text._ZN7cutlass13device_kernelIN5flash19enable_sm80_to_sm89INS1_16FlashAttnBwdSm80INS1_25CollectiveMainloopBwdSm80ILi2ELi1EN4cute5tupleIJNS5_1CILi64EEENS7_ILi80EEENS7_ILi192EEEEEENS_10bfloat16_tEfNS_4arch4Sm80ELb0ELb0ELb0ELb0ELb1ELb0ELb1ELb0ELi2ELi4ELi2ELi2ELb0EEENS1_24CollectiveEpilogueBwdGQAISB_fSE_Li256ELb0ELb1EEENS1_19SingleTileSchedulerILb0ELb0ELb0ELi80EEEEEEEEEvNT_6ParamsE:
        .type           _ZN7cutlass13device_kernelIN5flash19enable_sm80_to_sm89INS1_16FlashAttnBwdSm80INS1_25CollectiveMainloopBwdSm80ILi2ELi1EN4cute5tupleIJNS5_1CILi64EEENS7_ILi80EEENS7_ILi192EEEEEENS_10bfloat16_tEfNS_4arch4Sm80ELb0ELb0ELb0ELb0ELb1ELb0ELb1ELb0ELi2ELi4ELi2ELi2ELb0EEENS1_24CollectiveEpilogueBwdGQAISB_fSE_Li256ELb0ELb1EEENS1_19SingleTileSchedulerILb0ELb0ELb0ELi80EEEEEEEEEvNT_6ParamsE,@function
        .size           _ZN7cutlass13device_kernelIN5flash19enable_sm80_to_sm89INS1_16FlashAttnBwdSm80INS1_25CollectiveMainloopBwdSm80ILi2ELi1EN4cute5tupleIJNS5_1CILi64EEENS7_ILi80EEENS7_ILi192EEEEEENS_10bfloat16_tEfNS_4arch4Sm80ELb0ELb0ELb0ELb0ELb1ELb0ELb1ELb0ELi2ELi4ELi2ELi2ELb0EEENS1_24CollectiveEpilogueBwdGQAISB_fSE_Li256ELb0ELb1EEENS1_19SingleTileSchedulerILb0ELb0ELb0ELi80EEEEEEEEEvNT_6ParamsE,(.L_x_121 - _ZN7cutlass13device_kernelIN5flash19enable_sm80_to_sm89INS1_16FlashAttnBwdSm80INS1_25CollectiveMainloopBwdSm80ILi2ELi1EN4cute5tupleIJNS5_1CILi64EEENS7_ILi80EEENS7_ILi192EEEEEENS_10bfloat16_tEfNS_4arch4Sm80ELb0ELb0ELb0ELb0ELb1ELb0ELb1ELb0ELi2ELi4ELi2ELi2ELb0EEENS1_24CollectiveEpilogueBwdGQAISB_fSE_Li256ELb0ELb1EEENS1_19SingleTileSchedulerILb0ELb0ELb0ELi80EEEEEEEEEvNT_6ParamsE)
        .other          _ZN7cutlass13device_kernelIN5flash19enable_sm80_to_sm89INS1_16FlashAttnBwdSm80INS1_25CollectiveMainloopBwdSm80ILi2ELi1EN4cute5tupleIJNS5_1CILi64EEENS7_ILi80EEENS7_ILi192EEEEEENS_10bfloat16_tEfNS_4arch4Sm80ELb0ELb0ELb0ELb0ELb1ELb0ELb1ELb0ELi2ELi4ELi2ELi2ELb0EEENS1_24CollectiveEpilogueBwdGQAISB_fSE_Li256ELb0ELb1EEENS1_19SingleTileSchedulerILb0ELb0ELb0ELi80EEEEEEEEEvNT_6ParamsE,@"STO_CUDA_ENTRY STV_DEFAULT"
_ZN7cutlass13device_kernelIN5flash19enable_sm80_to_sm89INS1_16FlashAttnBwdSm80INS1_25CollectiveMainloopBwdSm80ILi2ELi1EN4cute5tupleIJNS5_1CILi64EEENS7_ILi80EEENS7_ILi192EEEEEENS_10bfloat16_tEfNS_4arch4Sm80ELb0ELb0ELb0ELb0ELb1ELb0ELb1ELb0ELi2ELi4ELi2ELi2ELb0EEENS1_24CollectiveEpilogueBwdGQAISB_fSE_Li256ELb0ELb1EEENS1_19SingleTileSchedulerILb0ELb0ELb0ELi80EEEEEEEEEvNT_6ParamsE:
[----:B------:R-:W-:Y:S01]  /*0000*/  LDC R1, c[0x0][0x37c] ;  /* 0x0000df00ff017b82 */ /* 0x000fe20000000800 */
[----:B------:R-:W-:Y:S05]  /*0010*/  EXIT ;  /* 0x000000000000794d */ /* 0x000fea0003800000 */
.L_x_27:
        /* <DEDUP_REMOVED lines=14> */
.L_x_121:


//--------------------- .text._ZN7cutlass13device_kernelIN5flash19enable_sm80_to_sm89INS1_16FlashAttnBwdSm80INS1_25CollectiveMainloopBwdSm80ILi2ELi1EN4cute5tupleIJNS5_1CILi64EEENS7_ILi80EEENS7_ILi192EEEEEENS_10bfloat16_tEfNS_4arch4Sm80ELb0ELb0ELb0ELb1ELb0ELb0ELb1ELb0ELi2ELi4ELi2ELi2ELb0EEENS1_21CollectiveEpilogueBwdISB_SC_SE_Li256ELb1ELb1ELi4EEENS1_19SingleTileSchedulerILb1ELb0ELb0ELi80EEEEEEEEEvNT_6ParamsE --------------------------
	.section	.text._ZN7cutlass13device_kernelIN5flash19enable_sm80_to_sm89INS1_16FlashAttnBwdSm80INS1_25CollectiveMainloopBwdSm80ILi2ELi1EN4cute5tupleIJNS5_1CILi64EEENS7_ILi80EEENS7_ILi192EEEEEENS_10bfloat16_tEfNS_4arch4Sm80ELb0ELb0ELb0ELb1ELb0ELb0ELb1ELb0ELi2ELi4ELi2ELi2ELb0EEENS1_21CollectiveEpilogueBwdISB_SC_SE_Li256ELb1ELb1ELi4EEENS1_19SingleTileSchedulerILb1ELb0ELb0ELi80EEEEEEEEEvNT_6ParamsE,"ax",@progbits
	.align	128
.text._ZN7cutlass13device_kernelIN5flash19enable_sm80_to_sm89INS1_16FlashAttnBwdSm80INS1_25CollectiveMainloopBwdSm80ILi2ELi1EN4cute5tupleIJNS5_1CILi64EEENS7_ILi80EEENS7_ILi192EEEEEENS_10bfloat16_tEfNS_4arch4Sm80ELb0ELb0ELb0ELb1ELb0ELb0ELb1ELb0ELi2ELi4ELi2ELi2ELb0EEENS1_21CollectiveEpilogueBwdISB_SC_SE_Li256ELb1ELb1ELi4EEENS1_19SingleTileSchedulerILb1ELb0ELb0ELi80EEEEEEEEEvNT_6ParamsE:
        .type           _ZN7cutlass13device_kernelIN5flash19enable_sm80_to_sm89INS1_16FlashAttnBwdSm80INS1_25CollectiveMainloopBwdSm80ILi2ELi1EN4cute5tupleIJNS5_1CILi64EEENS7_ILi80EEENS7_ILi192EEEEEENS_10bfloat16_tEfNS_4arch4Sm80ELb0ELb0ELb0ELb1ELb0ELb0ELb1ELb0ELi2ELi4ELi2ELi2ELb0EEENS1_21CollectiveEpilogueBwdISB_SC_SE_Li256ELb1ELb1ELi4EEENS1_19SingleTileSchedulerILb1ELb0ELb0ELi80EEEEEEEEEvNT_6ParamsE,@function
        .size           _ZN7cutlass13device_kernelIN5flash19enable_sm80_to_sm89INS1_16FlashAttnBwdSm80INS1_25CollectiveMainloopBwdSm80ILi2ELi1EN4cute5tupleIJNS5_1CILi64EEENS7_ILi80EEENS7_ILi192EEEEEENS_10bfloat16_tEfNS_4arch4Sm80ELb0ELb0ELb0ELb1ELb0ELb0ELb1ELb0ELi2ELi4ELi2ELi2ELb0EEENS1_21CollectiveEpilogueBwdISB_SC_SE_Li256ELb1ELb1ELi4EEENS1_19SingleTileSchedulerILb1ELb0ELb0ELi80EEEEEEEEEvNT_6ParamsE,(.L_x_122 - _ZN7cutlass13device_kernelIN5flash19enable_sm80_to_sm89INS1_16FlashAttnBwdSm80INS1_25CollectiveMainloopBwdSm80ILi2ELi1EN4cute5tupleIJNS5_1CILi64EEENS7_ILi80EEENS7_ILi192EEEEEENS_10bfloat16_tEfNS_4arch4Sm80ELb0ELb0ELb0ELb1ELb0ELb0ELb1ELb0ELi2ELi4ELi2ELi2ELb0EEENS1_21CollectiveEpilogueBwdISB_SC_SE_Li256ELb1ELb1ELi4EEENS1_19SingleTileSchedulerILb1ELb0ELb0ELi80EEEEEEEEEvNT_6ParamsE)
        .other          _ZN7cutlass13device_kernelIN5flash19enable_sm80_to_sm89INS1_16FlashAttnBwdSm80INS1_25CollectiveMainloopBwdSm80ILi2ELi1EN4cute5tupleIJNS5_1CILi64EEENS7_ILi80EEENS7_ILi192EEEEEENS_10bfloat16_tEfNS_4arch4Sm80ELb0ELb0ELb0ELb1ELb0ELb0ELb1ELb0ELi2ELi4ELi2ELi2ELb0EEENS1_21CollectiveEpilogueBwdISB_SC_SE_Li256ELb1ELb1ELi4EEENS1_19SingleTileSchedulerILb1ELb0ELb0ELi80EEEEEEEEEvNT_6ParamsE,@"STO_CUDA_ENTRY STV_DEFAULT"
_ZN7cutlass13device_kernelIN5flash19enable_sm80_to_sm89INS1_16FlashAttnBwdSm80INS1_25CollectiveMainloopBwdSm80ILi2ELi1EN4cute5tupleIJNS5_1CILi64EEENS7_ILi80EEENS7_ILi192EEEEEENS_10bfloat16_tEfNS_4arch4Sm80ELb0ELb0ELb0ELb1ELb0ELb0ELb1ELb0ELi2ELi4ELi2ELi2ELb0EEENS1_21CollectiveEpilogueBwdISB_SC_SE_Li256ELb1ELb1ELi4EEENS1_19SingleTileSchedulerILb1ELb0ELb0ELi80EEEEEEEEEvNT_6ParamsE:
[----:B------:R-:W-:Y:S01]  /*0000*/  LDC R1, c[0x0][0x37c] ;  /* 0x0000df00ff017b82 */ /* 0x000fe20000000800 */
[----:B------:R-:W-:Y:S05]  /*0010*/  EXIT ;  /* 0x000000000000794d */ /* 0x000fea0003800000 */
.L_x_28:
        /* <DEDUP_REMOVED lines=14> */
.L_x_122:


//--------------------- .text._ZN7cutlass13device_kernelIN5flash19enable_sm80_to_sm89INS1_16FlashAttnBwdSm80INS1_25CollectiveMainloopBwdSm80ILi2ELi1EN4cute5tupleIJNS5_1CILi64EEENS7_ILi80EEENS7_ILi192EEEEEENS_10bfloat16_tEfNS_4arch4Sm80ELb0ELb0ELb0ELb1ELb1ELb0ELb1ELb0ELi2ELi4ELi2ELi2ELb0EEENS1_21CollectiveEpilogueBwdISB_SC_SE_Li256ELb1ELb1ELi4EEENS1_19SingleTileSchedulerILb1ELb0ELb0ELi80EEEEEEEEEvNT_6ParamsE --------------------------
	.section	.text._ZN7cutlass13device_kernelIN5flash19enable_sm80_to_sm89INS1_16FlashAttnBwdSm80INS1_25CollectiveMainloopBwdSm80ILi2ELi1EN4cute5tupleIJNS5_1CILi64EEENS7_ILi80EEENS7_ILi192EEEEEENS_10bfloat16_tEfNS_4arch4Sm80ELb0ELb0ELb0ELb1ELb1ELb0ELb1ELb0ELi2ELi4ELi2ELi2ELb0EEENS1_21CollectiveEpilogueBwdISB_SC_SE_Li256ELb1ELb1ELi4EEENS1_19SingleTileSchedulerILb1ELb0ELb0ELi80EEEEEEEEEvNT_6ParamsE,"ax",@progbits
	.align	128
.text._ZN7cutlass13device_kernelIN5flash19enable_sm80_to_sm89INS1_16FlashAttnBwdSm80INS1_25CollectiveMainloopBwdSm80ILi2ELi1EN4cute5tupleIJNS5_1CILi64EEENS7_ILi80EEENS7_ILi192EEEEEENS_10bfloat16_tEfNS_4arch4Sm80ELb0ELb0ELb0ELb1ELb1ELb0ELb1ELb0ELi2ELi4ELi2ELi2ELb0EEENS1_21CollectiveEpilogueBwdISB_SC_SE_Li256ELb1ELb1ELi4EEENS1_19SingleTileSchedulerILb1ELb0ELb0ELi80EEEEEEEEEvNT_6ParamsE:
        .type           _ZN7cutlass13device_kernelIN5flash19enable_sm80_to_sm89INS1_16FlashAttnBwdSm80INS1_25CollectiveMainloopBwdSm80ILi2ELi1EN4cute5tupleIJNS5_1CILi64EEENS7_ILi80EEENS7_ILi192EEEEEENS_10bfloat16_tEfNS_4arch4Sm80ELb0ELb0ELb0ELb1ELb1ELb0ELb1ELb0ELi2ELi4ELi2ELi2ELb0EEENS1_21CollectiveEpilogueBwdISB_SC_SE_Li256ELb1ELb1ELi4EEENS1_19SingleTileSchedulerILb1ELb0ELb0ELi80EEEEEEEEEvNT_6ParamsE,@function
        .size           _ZN7cutlass13device_kernelIN5flash19enable_sm80_to_sm89INS1_16FlashAttnBwdSm80INS1_25CollectiveMainloopBwdSm80ILi2ELi1EN4cute5tupleIJNS5_1CILi64EEENS7_ILi80EEENS7_ILi192EEEEEENS_10bfloat16_tEfNS_4arch4Sm80ELb0ELb0ELb0ELb1ELb1ELb0ELb1ELb0ELi2ELi4ELi2ELi2ELb0EEENS1_21CollectiveEpilogueBwdISB_SC_SE_Li256ELb1ELb1ELi4EEENS1_19SingleTileSchedulerILb1ELb0ELb0ELi80EEEEEEEEEvNT_6ParamsE,(.L_x_123 - _ZN7cutlass13device_kernelIN5flash19enable_sm80_to_sm89INS1_16FlashAttnBwdSm80INS1_25CollectiveMainloopBwdSm80ILi2ELi1EN4cute5tupleIJNS5_1CILi64EEENS7_ILi80EEENS7_ILi192EEEEEENS_10bfloat16_tEfNS_4arch4Sm80ELb0ELb0ELb0ELb1ELb1ELb0ELb1ELb0ELi2ELi4ELi2ELi2ELb0EEENS1_21CollectiveEpilogueBwdISB_SC_SE_Li256ELb1ELb1ELi4EEENS1_19SingleTileSchedulerILb1ELb0ELb0ELi80EEEEEEEEEvNT_6ParamsE)
        .other          _ZN7cutlass13device_kernelIN5flash19enable_sm80_to_sm89INS1_16FlashAttnBwdSm80INS1_25CollectiveMainloopBwdSm80ILi2ELi1EN4cute5tupleIJNS5_1CILi64EEENS7_ILi80EEENS7_ILi192EEEEEENS_10bfloat16_tEfNS_4arch4Sm80ELb0ELb0ELb0ELb1ELb1ELb0ELb1ELb0ELi2ELi4ELi2ELi2ELb0EEENS1_21CollectiveEpilogueBwdISB_SC_SE_Li256ELb1ELb1ELi4EEENS1_19SingleTileSchedulerILb1ELb0ELb0ELi80EEEEEEEEEvNT_6ParamsE,@"STO_CUDA_ENTRY STV_DEFAULT"
_ZN7cutlass13device_kernelIN5flash19enable_sm80_to_sm89INS1_16FlashAttnBwdSm80INS1_25CollectiveMainloopBwdSm80ILi2ELi1EN4cute5tupleIJNS5_1CILi64EEENS7_ILi80EEENS7_ILi192EEEEEENS_10bfloat16_tEfNS_4arch4Sm80ELb0ELb0ELb0ELb1ELb1ELb0ELb1ELb0ELi2ELi4ELi2ELi2ELb0EEENS1_21CollectiveEpilogueBwdISB_SC_SE_Li256ELb1ELb1ELi4EEENS1_19SingleTileSchedulerILb1ELb0ELb0ELi80EEEEEEEEEvNT_6ParamsE:
[----:B------:R-:W-:Y:S01]  /*0000*/  LDC R1, c[0x0][0x37c] ;  /* 0x0000df00ff017b82 */ /* 0x000fe20000000800 */
[----:B------:R-:W-:Y:S05]  /*0010*/  EXIT ;  /* 0x000000000000794d */ /* 0x000fea0003800000 */
.L_x_29:
        /* <DEDUP_REMOVED lines=14> */
.L_x_123:


//--------------------- .text._ZN7cutlass13device_kernelIN5flash19enable_sm80_to_sm89INS1_16FlashAttnBwdSm80INS1_25CollectiveMainloopBwdSm80ILi2ELi1EN4cute5tupleIJNS5_1CILi64EEENS7_ILi80EEENS7_ILi192EEEEEENS_10bfloat16_tEfNS_4arch4Sm80ELb0ELb0ELb0ELb1ELb0ELb0ELb1ELb0ELi2ELi4ELi2ELi2ELb0EEENS1_24CollectiveEpilogueBwdGQAISB_fSE_Li256ELb1ELb0EEENS1_19SingleTileSchedulerILb1ELb0ELb0ELi80EEEEEEEEEvNT_6ParamsE --------------------------
	.section	.text._ZN7cutlass13device_kernelIN5flash19enable_sm80_to_sm89INS1_16FlashAttnBwdSm80INS1_25CollectiveMainloopBwdSm80ILi2ELi1EN4cute5tupleIJNS5_1CILi64EEENS7_ILi80EEENS7_ILi192EEEEEENS_10bfloat16_tEfNS_4arch4Sm80ELb0ELb0ELb0ELb1ELb0ELb0ELb1ELb0ELi2ELi4ELi2ELi2ELb0EEENS1_24CollectiveEpilogueBwdGQAISB_fSE_Li256ELb1ELb0EEENS1_19SingleTileSchedulerILb1ELb0ELb0ELi80EEEEEEEEEvNT_6ParamsE,"ax",@progbits
	.align	128
.text._ZN7cutlass13device_kernelIN5flash19enable_sm80_to_sm89INS1_16FlashAttnBwdSm80INS1_25CollectiveMainloopBwdSm80ILi2ELi1EN4cute5tupleIJNS5_1CILi64EEENS7_ILi80EEENS7_ILi192EEEEEENS_10bfloat16_tEfNS_4arch4Sm80ELb0ELb0ELb0ELb1ELb0ELb0ELb1ELb0ELi2ELi4ELi2ELi2ELb0EEENS1_24CollectiveEpilogueBwdGQAISB_fSE_Li256ELb1ELb0EEENS1_19SingleTileSchedulerILb1ELb0ELb0ELi80EEEEEEEEEvNT_6ParamsE:
        .type           _ZN7cutlass13device_kernelIN5flash19enable_sm80_to_sm89INS1_16FlashAttnBwdSm80INS1_25CollectiveMainloopBwdSm80ILi2ELi1EN4cute5tupleIJNS5_1CILi64EEENS7_ILi80EEENS7_ILi192EEEEEENS_10bfloat16_tEfNS_4arch4Sm80ELb0ELb0ELb0ELb1ELb0ELb0ELb1ELb0ELi2ELi4ELi2ELi2ELb0EEENS1_24CollectiveEpilogueBwdGQAISB_fSE_Li256ELb1ELb0EEENS1_19SingleTileSchedulerILb1ELb0ELb0ELi80EEEEEEEEEvNT_6ParamsE,@function
        .size           _ZN7cutlass13device_kernelIN5flash19enable_sm80_to_sm89INS1_16FlashAttnBwdSm80INS1_25CollectiveMainloopBwdSm80ILi2ELi1EN4cute5tupleIJNS5_1CILi64EEENS7_ILi80EEENS7_ILi192EEEEEENS_10bfloat16_tEfNS_4arch4Sm80ELb0ELb0ELb0ELb1ELb0ELb0ELb1ELb0ELi2ELi4ELi2ELi2ELb0EEENS1_24CollectiveEpilogueBwdGQAISB_fSE_Li256ELb1ELb0EEENS1_19SingleTileSchedulerILb1ELb0ELb0ELi80EEEEEEEEEvNT_6ParamsE,(.L_x_124 - _ZN7cutlass13device_kernelIN5flash19enable_sm80_to_sm89INS1_16FlashAttnBwdSm80INS1_25CollectiveMainloopBwdSm80ILi2ELi1EN4cute5tupleIJNS5_1CILi64EEENS7_ILi80EEENS7_ILi192EEEEEENS_10bfloat16_tEfNS_4arch4Sm80ELb0ELb0ELb0ELb1ELb0ELb0ELb1ELb0ELi2ELi4ELi2ELi2ELb0EEENS1_24CollectiveEpilogueBwdGQAISB_fSE_Li256ELb1ELb0EEENS1_19SingleTileSchedulerILb1ELb0ELb0ELi80EEEEEEEEEvNT_6ParamsE)
        .other          _ZN7cutlass13device_kernelIN5flash19enable_sm80_to_sm89INS1_16FlashAttnBwdSm80INS1_25CollectiveMainloopBwdSm80ILi2ELi1EN4cute5tupleIJNS5_1CILi64EEENS7_ILi80EEENS7_ILi192EEEEEENS_10bfloat16_tEfNS_4arch4Sm80ELb0ELb0ELb0ELb1ELb0ELb0ELb1ELb0ELi2ELi4ELi2ELi2ELb0EEENS1_24CollectiveEpilogueBwdGQAISB_fSE_Li256ELb1ELb0EEENS1_19SingleTileSchedulerILb1ELb0ELb0ELi80EEEEEEEEEvNT_6ParamsE,@"STO_CUDA_ENTRY STV_DEFAULT"
_ZN7cutlass13device_kernelIN5flash19enable_sm80_to_sm89INS1_16FlashAttnBwdSm80INS1_25CollectiveMainloopBwdSm80ILi2ELi1EN4cute5tupleIJNS5_1CILi64EEENS7_ILi80EEENS7_ILi192EEEEEENS_10bfloat16_tEfNS_4arch4Sm80ELb0ELb0ELb0ELb1ELb0ELb0ELb1ELb0ELi2ELi4ELi2ELi2ELb0EEENS1_24CollectiveEpilogueBwdGQAISB_fSE_Li256ELb1ELb0EEENS1_19SingleTileSchedulerILb1ELb0ELb0ELi80EEEEEEEEEvNT_6ParamsE:
[----:B------:R-:W-:Y:S01]  /*0000*/  LDC R1, c[0x0][0x37c] ;  /* 0x0000df00ff017b82 */ /* 0x000fe20000000800 */
[----:B------:R-:W-:Y:S05]  /*0010*/  EXIT ;  /* 0x000000000000794d */ /* 0x000fea0003800000 */
.L_x_30:
        /* <DEDUP_REMOVED lines=14> */
.L_x_124:


//--------------------- .text._ZN7cutlass13device_kernelIN5flash19enable_sm80_to_sm89INS1_16FlashAttnBwdSm80INS1_25CollectiveMainloopBwdSm80ILi2ELi1EN4cute5tupleIJNS5_1CILi64EEENS7_ILi80EEENS7_ILi192EEEEEENS_10bfloat16_tEfNS_4arch4Sm80ELb0ELb0ELb0ELb1ELb1ELb0ELb1ELb0ELi2ELi4ELi2ELi2ELb0EEENS1_24CollectiveEpilogueBwdGQAISB_fSE_Li256ELb1ELb1EEENS1_19SingleTileSchedulerILb1ELb0ELb0ELi80EEEEEEEEEvNT_6ParamsE --------------------------
	.section	.text._ZN7cutlass13device_kernelIN5flash19enable_sm80_to_sm89INS1_16FlashAttnBwdSm80INS1_25CollectiveMainloopBwdSm80ILi2ELi1EN4cute5tupleIJNS5_1CILi64EEENS7_ILi80EEENS7_ILi192EEEEEENS_10bfloat16_tEfNS_4arch4Sm80ELb0ELb0ELb0ELb1ELb1ELb0ELb1ELb0ELi2ELi4ELi2ELi2ELb0EEENS1_24CollectiveEpilogueBwdGQAISB_fSE_Li256ELb1ELb1EEENS1_19SingleTileSchedulerILb1ELb0ELb0ELi80EEEEEEEEEvNT_6ParamsE,"ax",@progbits
	.align	128
.text._ZN7cutlass13device_kernelIN5flash19enable_sm80_to_sm89INS1_16FlashAttnBwdSm80INS1_25CollectiveMainloopBwdSm80ILi2ELi1EN4cute5tupleIJNS5_1CILi64EEENS7_ILi80EEENS7_ILi192EEEEEENS_10bfloat16_tEfNS_4arch4Sm80ELb0ELb0ELb0ELb1ELb1ELb0ELb1ELb0ELi2ELi4ELi2ELi2ELb0EEENS1_24CollectiveEpilogueBwdGQAISB_fSE_Li256ELb1ELb1EEENS1_19SingleTileSchedulerILb1ELb0ELb0ELi80EEEEEEEEEvNT_6ParamsE:
        .type           _ZN7cutlass13device_kernelIN5flash19enable_sm80_to_sm89INS1_16FlashAttnBwdSm80INS1_25CollectiveMainloopBwdSm80ILi2ELi1EN4cute5tupleIJNS5_1CILi64EEENS7_ILi80EEENS7_ILi192EEEEEENS_10bfloat16_tEfNS_4arch4Sm80ELb0ELb0ELb0ELb1ELb1ELb0ELb1ELb0ELi2ELi4ELi2ELi2ELb0EEENS1_24CollectiveEpilogueBwdGQAISB_fSE_Li256ELb1ELb1EEENS1_19SingleTileSchedulerILb1ELb0ELb0ELi80EEEEEEEEEvNT_6ParamsE,@function
        .size           _ZN7cutlass13device_kernelIN5flash19enable_sm80_to_sm89INS1_16FlashAttnBwdSm80INS1_25CollectiveMainloopBwdSm80ILi2ELi1EN4cute5tupleIJNS5_1CILi64EEENS7_ILi80EEENS7_ILi192EEEEEENS_10bfloat16_tEfNS_4arch4Sm80ELb0ELb0ELb0ELb1ELb1ELb0ELb1ELb0ELi2ELi4ELi2ELi2ELb0EEENS1_24CollectiveEpilogueBwdGQAISB_fSE_Li256ELb1ELb1EEENS1_19SingleTileSchedulerILb1ELb0ELb0ELi80EEEEEEEEEvNT_6ParamsE,(.L_x_125 - _ZN7cutlass13device_kernelIN5flash19enable_sm80_to_sm89INS1_16FlashAttnBwdSm80INS1_25CollectiveMainloopBwdSm80ILi2ELi1EN4cute5tupleIJNS5_1CILi64EEENS7_ILi80EEENS7_ILi192EEEEEENS_10bfloat16_tEfNS_4arch4Sm80ELb0ELb0ELb0ELb1ELb1ELb0ELb1ELb0ELi2ELi4ELi2ELi2ELb0EEENS1_24CollectiveEpilogueBwdGQAISB_fSE_Li256ELb1ELb1EEENS1_19SingleTileSchedulerILb1ELb0ELb0ELi80EEEEEEEEEvNT_6ParamsE)
        .other          _ZN7cutlass13device_kernelIN5flash19enable_sm80_to_sm89INS1_16FlashAttnBwdSm80INS1_25CollectiveMainloopBwdSm80ILi2ELi1EN4cute5tupleIJNS5_1CILi64EEENS7_ILi80EEENS7_ILi192EEEEEENS_10bfloat16_tEfNS_4arch4Sm80ELb0ELb0ELb0ELb1ELb1ELb0ELb1ELb0ELi2ELi4ELi2ELi2ELb0EEENS1_24CollectiveEpilogueBwdGQAISB_fSE_Li256ELb1ELb1EEENS1_19SingleTileSchedulerILb1ELb0ELb0ELi80EEEEEEEEEvNT_6ParamsE,@"STO_CUDA_ENTRY STV_DEFAULT"
_ZN7cutlass13device_kernelIN5flash19enable_sm80_to_sm89INS1_16FlashAttnBwdSm80INS1_25CollectiveMainloopBwdSm80ILi2ELi1EN4cute5tupleIJNS5_1CILi64EEENS7_ILi80EEENS7_ILi192EEEEEENS_10bfloat16_tEfNS_4arch4Sm80ELb0ELb0ELb0ELb1ELb1ELb0ELb1ELb0ELi2ELi4ELi2ELi2ELb0EEENS1_24CollectiveEpilogueBwdGQAISB_fSE_Li256ELb1ELb1EEENS1_19SingleTileSchedulerILb1ELb0ELb0ELi80EEEEEEEEEvNT_6ParamsE:
[----:B------:R-:W-:Y:S01]  /*0000*/  LDC R1, c[0x0][0x37c] ;  /* 0x0000df00ff017b82 */ /* 0x000fe20000000800 */
[----:B------:R-:W-:Y:S05]  /*0010*/  EXIT ;  /* 0x000000000000794d */ /* 0x000fea0003800000 */
.L_x_31:
        /* <DEDUP_REMOVED lines=14> */
.L_x_125:


//--------------------- .text._ZN7cutlass13device_kernelIN5flash19enable_sm80_to_sm89INS1_16FlashAttnBwdSm80INS1_25CollectiveMainloopBwdSm80ILi2ELi1EN4cute5tupleIJNS5_1CILi64EEENS7_ILi80EEENS7_ILi192EEEEEENS_10bfloat16_tEfNS_4arch4Sm80ELb0ELb1ELb0ELb0ELb0ELb0ELb1ELb0ELi2ELi4ELi2ELi2ELb0EEENS1_21CollectiveEpilogueBwdISB_SC_SE_Li256ELb0ELb1ELi4EEENS1_19SingleTileSchedulerILb0ELb0ELb0ELi80EEEEEEEEEvNT_6ParamsE --------------------------
	.section	.text._ZN7cutlass13device_kernelIN5flash19enable_sm80_to_sm89INS1_16FlashAttnBwdSm80INS1_25CollectiveMainloopBwdSm80ILi2ELi1EN4cute5tupleIJNS5_1CILi64EEENS7_ILi80EEENS7_ILi192EEEEEENS_10bfloat16_tEfNS_4arch4Sm80ELb0ELb1ELb0ELb0ELb0ELb0ELb1ELb0ELi2ELi4ELi2ELi2ELb0EEENS1_21CollectiveEpilogueBwdISB_SC_SE_Li256ELb0ELb1ELi4EEENS1_19SingleTileSchedulerILb0ELb0ELb0ELi80EEEEEEEEEvNT_6ParamsE,"ax",@progbits
	.align	128
.text._ZN7cutlass13device_kernelIN5flash19enable_sm80_to_sm89INS1_16FlashAttnBwdSm80INS1_25CollectiveMainloopBwdSm80ILi2ELi1EN4cute5tupleIJNS5_1CILi64EEENS7_ILi80EEENS7_ILi192EEEEEENS_10bfloat16_tEfNS_4arch4Sm80ELb0ELb1ELb0ELb0ELb0ELb0ELb1ELb0ELi2ELi4ELi2ELi2ELb0EEENS1_21CollectiveEpilogueBwdISB_SC_SE_Li256ELb0ELb1ELi4EEENS1_19SingleTileSchedulerILb0ELb0ELb0ELi80EEEEEEEEEvNT_6ParamsE:
        .type           _ZN7cutlass13device_kernelIN5flash19enable_sm80_to_sm89INS1_16FlashAttnBwdSm80INS1_25CollectiveMainloopBwdSm80ILi2ELi1EN4cute5tupleIJNS5_1CILi64EEENS7_ILi80EEENS7_ILi192EEEEEENS_10bfloat16_tEfNS_4arch4Sm80ELb0ELb1ELb0ELb0ELb0ELb0ELb1ELb0ELi2ELi4ELi2ELi2ELb0EEENS1_21CollectiveEpilogueBwdISB_SC_SE_Li256ELb0ELb1ELi4EEENS1_19SingleTileSchedulerILb0ELb0ELb0ELi80EEEEEEEEEvNT_6ParamsE,@function
        .size           _ZN7cutlass13device_kernelIN5flash19enable_sm80_to_sm89INS1_16FlashAttnBwdSm80INS1_25CollectiveMainloopBwdSm80ILi2ELi1EN4cute5tupleIJNS5_1CILi64EEENS7_ILi80EEENS7_ILi192EEEEEENS_10bfloat16_tEfNS_4arch4Sm80ELb0ELb1ELb0ELb0ELb0ELb0ELb1ELb0ELi2ELi4ELi2ELi2ELb0EEENS1_21CollectiveEpilogueBwdISB_SC_SE_Li256ELb0ELb1ELi4EEENS1_19SingleTileSchedulerILb0ELb0ELb0ELi80EEEEEEEEEvNT_6ParamsE,(.L_x_126 - _ZN7cutlass13device_kernelIN5flash19enable_sm80_to_sm89INS1_16FlashAttnBwdSm80INS1_25CollectiveMainloopBwdSm80ILi2ELi1EN4cute5tupleIJNS5_1CILi64EEENS7_ILi80EEENS7_ILi192EEEEEENS_10bfloat16_tEfNS_4arch4Sm80ELb0ELb1ELb0ELb0ELb0ELb0ELb1ELb0ELi2ELi4ELi2ELi2ELb0EEENS1_21CollectiveEpilogueBwdISB_SC_SE_Li256ELb0ELb1ELi4EEENS1_19SingleTileSchedulerILb0ELb0ELb0ELi80EEEEEEEEEvNT_6ParamsE)
        .other          _ZN7cutlass13device_kernelIN5flash19enable_sm80_to_sm89INS1_16FlashAttnBwdSm80INS1_25CollectiveMainloopBwdSm80ILi2ELi1EN4cute5tupleIJNS5_1CILi64EEENS7_ILi80EEENS7_ILi192EEEEEENS_10bfloat16_tEfNS_4arch4Sm80ELb0ELb1ELb0ELb0ELb0ELb0ELb1ELb0ELi2ELi4ELi2ELi2ELb0EEENS1_21CollectiveEpilogueBwdISB_SC_SE_Li256ELb0ELb1ELi4EEENS1_19SingleTileSchedulerILb0ELb0ELb0ELi80EEEEEEEEEvNT_6ParamsE,@"STO_CUDA_ENTRY STV_DEFAULT"
_ZN7cutlass13device_kernelIN5flash19enable_sm80_to_sm89INS1_16FlashAttnBwdSm80INS1_25CollectiveMainloopBwdSm80ILi2ELi1EN4cute5tupleIJNS5_1CILi64EEENS7_ILi80EEENS7_ILi192EEEEEENS_10bfloat16_tEfNS_4arch4Sm80ELb0ELb1ELb0ELb0ELb0ELb0ELb1ELb0ELi2ELi4ELi2ELi2ELb0EEENS1_21CollectiveEpilogueBwdISB_SC_SE_Li256ELb0ELb1ELi4EEENS1_19SingleTileSchedulerILb0ELb0ELb0ELi80EEEEEEEEEvNT_6ParamsE:
[----:B------:R-:W-:Y:S01]  /*0000*/  LDC R1, c[0x0][0x37c] ;  /* 0x0000df00ff017b82 */ /* 0x000fe20000000800 */
[----:B------:R-:W-:Y:S05]  /*0010*/  EXIT ;  /* 0x000000000000794d */ /* 0x000fea0003800000 */
.L_x_32:
        /* <DEDUP_REMOVED lines=14> */
.L_x_126:


//--------------------- .text._ZN7cutlass13device_kernelIN5flash19enable_sm80_to_sm89INS1_16FlashAttnBwdSm80INS1_25CollectiveMainloopBwdSm80ILi2ELi1EN4cute5tupleIJNS5_1CILi64EEENS7_ILi80EEENS7_ILi192EEEEEENS_10bfloat16_tEfNS_4arch4Sm80ELb0ELb1ELb0ELb0ELb1ELb0ELb1ELb0ELi2ELi4ELi2ELi2ELb0EEENS1_21CollectiveEpilogueBwdISB_SC_SE_Li256ELb0ELb1ELi4EEENS1_19SingleTileSchedulerILb0ELb0ELb0ELi80EEEEEEEEEvNT_6ParamsE --------------------------
	.section	.text._ZN7cutlass13device_kernelIN5flash19enable_sm80_to_sm89INS1_16FlashAttnBwdSm80INS1_25CollectiveMainloopBwdSm80ILi2ELi1EN4cute5tupleIJNS5_1CILi64EEENS7_ILi80EEENS7_ILi192EEEEEENS_10bfloat16_tEfNS_4arch4Sm80ELb0ELb1ELb0ELb0ELb1ELb0ELb1ELb0ELi2ELi4ELi2ELi2ELb0EEENS1_21CollectiveEpilogueBwdISB_SC_SE_Li256ELb0ELb1ELi4EEENS1_19SingleTileSchedulerILb0ELb0ELb0ELi80EEEEEEEEEvNT_6ParamsE,"ax",@progbits
	.align	128
.text._ZN7cutlass13device_kernelIN5flash19enable_sm80_to_sm89INS1_16FlashAttnBwdSm80INS1_25CollectiveMainloopBwdSm80ILi2ELi1EN4cute5tupleIJNS5_1CILi64EEENS7_ILi80EEENS7_ILi192EEEEEENS_10bfloat16_tEfNS_4arch4Sm80ELb0ELb1ELb0ELb0ELb1ELb0ELb1ELb0ELi2ELi4ELi2ELi2ELb0EEENS1_21CollectiveEpilogueBwdISB_SC_SE_Li256ELb0ELb1ELi4EEENS1_19SingleTileSchedulerILb0ELb0ELb0ELi80EEEEEEEEEvNT_6ParamsE:
        .type           _ZN7cutlass13device_kernelIN5flash19enable_sm80_to_sm89INS1_16FlashAttnBwdSm80INS1_25CollectiveMainloopBwdSm80ILi2ELi1EN4cute5tupleIJNS5_1CILi64EEENS7_ILi80EEENS7_ILi192EEEEEENS_10bfloat16_tEfNS_4arch4Sm80ELb0ELb1ELb0ELb0ELb1ELb0ELb1ELb0ELi2ELi4ELi2ELi2ELb0EEENS1_21CollectiveEpilogueBwdISB_SC_SE_Li256ELb0ELb1ELi4EEENS1_19SingleTileSchedulerILb0ELb0ELb0ELi80EEEEEEEEEvNT_6ParamsE,@function
        .size           _ZN7cutlass13device_kernelIN5flash19enable_sm80_to_sm89INS1_16FlashAttnBwdSm80INS1_25CollectiveMainloopBwdSm80ILi2ELi1EN4cute5tupleIJNS5_1CILi64EEENS7_ILi80EEENS7_ILi192EEEEEENS_10bfloat16_tEfNS_4arch4Sm80ELb0ELb1ELb0ELb0ELb1ELb0ELb1ELb0ELi2ELi4ELi2ELi2ELb0EEENS1_21CollectiveEpilogueBwdISB_SC_SE_Li256ELb0ELb1ELi4EEENS1_19SingleTileSchedulerILb0ELb0ELb0ELi80EEEEEEEEEvNT_6ParamsE,(.L_x_127 - _ZN7cutlass13device_kernelIN5flash19enable_sm80_to_sm89INS1_16FlashAttnBwdSm80INS1_25CollectiveMainloopBwdSm80ILi2ELi1EN4cute5tupleIJNS5_1CILi64EEENS7_ILi80EEENS7_ILi192EEEEEENS_10bfloat16_tEfNS_4arch4Sm80ELb0ELb1ELb0ELb0ELb1ELb0ELb1ELb0ELi2ELi4ELi2ELi2ELb0EEENS1_21CollectiveEpilogueBwdISB_SC_SE_Li256ELb0ELb1ELi4EEENS1_19SingleTileSchedulerILb0ELb0ELb0ELi80EEEEEEEEEvNT_6ParamsE)
        .other          _ZN7cutlass13device_kernelIN5flash19enable_sm80_to_sm89INS1_16FlashAttnBwdSm80INS1_25CollectiveMainloopBwdSm80ILi2ELi1EN4cute5tupleIJNS5_1CILi64EEENS7_ILi80EEENS7_ILi192EEEEEENS_10bfloat16_tEfNS_4arch4Sm80ELb0ELb1ELb0ELb0ELb1ELb0ELb1ELb0ELi2ELi4ELi2ELi2ELb0EEENS1_21CollectiveEpilogueBwdISB_SC_SE_Li256ELb0ELb1ELi4EEENS1_19SingleTileSchedulerILb0ELb0ELb0ELi80EEEEEEEEEvNT_6ParamsE,@"STO_CUDA_ENTRY STV_DEFAULT"
_ZN7cutlass13device_kernelIN5flash19enable_sm80_to_sm89INS1_16FlashAttnBwdSm80INS1_25CollectiveMainloopBwdSm80ILi2ELi1EN4cute5tupleIJNS5_1CILi64EEENS7_ILi80EEENS7_ILi192EEEEEENS_10bfloat16_tEfNS_4arch4Sm80ELb0ELb1ELb0ELb0ELb1ELb0ELb1ELb0ELi2ELi4ELi2ELi2ELb0EEENS1_21CollectiveEpilogueBwdISB_SC_SE_Li256ELb0ELb1ELi4EEENS1_19SingleTileSchedulerILb0ELb0ELb0ELi80EEEEEEEEEvNT_6ParamsE:
[----:B------:R-:W-:Y:S01]  /*0000*/  LDC R1, c[0x0][0x37c] ;  /* 0x0000df00ff017b82 */ /* 0x000fe20000000800 */
[----:B------:R-:W-:Y:S05]  /*0010*/  EXIT ;  /* 0x000000000000794d */ /* 0x000fea0003800000 */
.L_x_33:
        /* <DEDUP_REMOVED lines=14> */
.L_x_127:


//--------------------- .text._ZN7cutlass13device_kernelIN5flash19enable_sm80_to_sm89INS1_16FlashAttnBwdSm80INS1_25CollectiveMainloopBwdSm80ILi2ELi1EN4cute5tupleIJNS5_1CILi64EEENS7_ILi80EEENS7_ILi192EEEEEENS_10bfloat16_tEfNS_4arch4Sm80ELb0ELb1ELb0ELb0ELb0ELb0ELb1ELb0ELi2ELi4ELi2ELi2ELb0EEENS1_24CollectiveEpilogueBwdGQAISB_fSE_Li256ELb0ELb0EEENS1_19SingleTileSchedulerILb0ELb0ELb0ELi80EEEEEEEEEvNT_6ParamsE --------------------------
	.section	.text._ZN7cutlass13device_kernelIN5flash19enable_sm80_to_sm89INS1_16FlashAttnBwdSm80INS1_25CollectiveMainloopBwdSm80ILi2ELi1EN4cute5tupleIJNS5_1CILi64EEENS7_ILi80EEENS7_ILi192EEEEEENS_10bfloat16_tEfNS_4arch4Sm80ELb0ELb1ELb0ELb0ELb0ELb0ELb1ELb0ELi2ELi4ELi2ELi2ELb0EEENS1_24CollectiveEpilogueBwdGQAISB_fSE_Li256ELb0ELb0EEENS1_19SingleTileSchedulerILb0ELb0ELb0ELi80EEEEEEEEEvNT_6ParamsE,"ax",@progbits
	.align	128
.text._ZN7cutlass13device_kernelIN5flash19enable_sm80_to_sm89INS1_16FlashAttnBwdSm80INS1_25CollectiveMainloopBwdSm80ILi2ELi1EN4cute5tupleIJNS5_1CILi64EEENS7_ILi80EEENS7_ILi192EEEEEENS_10bfloat16_tEfNS_4arch4Sm80ELb0ELb1ELb0ELb0ELb0ELb0ELb1ELb0ELi2ELi4ELi2ELi2ELb0EEENS1_24CollectiveEpilogueBwdGQAISB_fSE_Li256ELb0ELb0EEENS1_19SingleTileSchedulerILb0ELb0ELb0ELi80EEEEEEEEEvNT_6ParamsE:
        .type           _ZN7cutlass13device_kernelIN5flash19enable_sm80_to_sm89INS1_16FlashAttnBwdSm80INS1_25CollectiveMainloopBwdSm80ILi2ELi1EN4cute5tupleIJNS5_1CILi64EEENS7_ILi80EEENS7_ILi192EEEEEENS_10bfloat16_tEfNS_4arch4Sm80ELb0ELb1ELb0ELb0ELb0ELb0ELb1ELb0ELi2ELi4ELi2ELi2ELb0EEENS1_24CollectiveEpilogueBwdGQAISB_fSE_Li256ELb0ELb0EEENS1_19SingleTileSchedulerILb0ELb0ELb0ELi80EEEEEEEEEvNT_6ParamsE,@function
        .size           _ZN7cutlass13device_kernelIN5flash19enable_sm80_to_sm89INS1_16FlashAttnBwdSm80INS1_25CollectiveMainloopBwdSm80ILi2ELi1EN4cute5tupleIJNS5_1CILi64EEENS7_ILi80EEENS7_ILi192EEEEEENS_10bfloat16_tEfNS_4arch4Sm80ELb0ELb1ELb0ELb0ELb0ELb0ELb1ELb0ELi2ELi4ELi2ELi2ELb0EEENS1_24CollectiveEpilogueBwdGQAISB_fSE_Li256ELb0ELb0EEENS1_19SingleTileSchedulerILb0ELb0ELb0ELi80EEEEEEEEEvNT_6ParamsE,(.L_x_128 - _ZN7cutlass13device_kernelIN5flash19enable_sm80_to_sm89INS1_16FlashAttnBwdSm80INS1_25CollectiveMainloopBwdSm80ILi2ELi1EN4cute5tupleIJNS5_1CILi64EEENS7_ILi80EEENS7_ILi192EEEEEENS_10bfloat16_tEfNS_4arch4Sm80ELb0ELb1ELb0ELb0ELb0ELb0ELb1ELb0ELi2ELi4ELi2ELi2ELb0EEENS1_24CollectiveEpilogueBwdGQAISB_fSE_Li256ELb0ELb0EEENS1_19SingleTileSchedulerILb0ELb0ELb0ELi80EEEEEEEEEvNT_6ParamsE)
        .other          _ZN7cutlass13device_kernelIN5flash19enable_sm80_to_sm89INS1_16FlashAttnBwdSm80INS1_25CollectiveMainloopBwdSm80ILi2ELi1EN4cute5tupleIJNS5_1CILi64EEENS7_ILi80EEENS7_ILi192EEEEEENS_10bfloat16_tEfNS_4arch4Sm80ELb0ELb1ELb0ELb0ELb0ELb0ELb1ELb0ELi2ELi4ELi2ELi2ELb0EEENS1_24CollectiveEpilogueBwdGQAISB_fSE_Li256ELb0ELb0EEENS1_19SingleTileSchedulerILb0ELb0ELb0ELi80EEEEEEEEEvNT_6ParamsE,@"STO_CUDA_ENTRY STV_DEFAULT"
_ZN7cutlass13device_kernelIN5flash19enable_sm80_to_sm89INS1_16FlashAttnBwdSm80INS1_25CollectiveMainloopBwdSm80ILi2ELi1EN4cute5tupleIJNS5_1CILi64EEENS7_ILi80EEENS7_ILi192EEEEEENS_10bfloat16_tEfNS_4arch4Sm80ELb0ELb1ELb0ELb0ELb0ELb0ELb1ELb0ELi2ELi4ELi2ELi2ELb0EEENS1_24CollectiveEpilogueBwdGQAISB_fSE_Li256ELb0ELb0EEENS1_19SingleTileSchedulerILb0ELb0ELb0ELi80EEEEEEEEEvNT_6ParamsE:
[----:B------:R-:W-:Y:S01]  /*0000*/  LDC R1, c[0x0][0x37c] ;  /* 0x0000df00ff017b82 */ /* 0x000fe20000000800 */
[----:B------:R-:W-:Y:S05]  /*0010*/  EXIT ;  /* 0x000000000000794d */ /* 0x000fea0003800000 */
.L_x_34:
        /* <DEDUP_REMOVED lines=14> */
.L_x_128:


//--------------------- .text._ZN7cutlass13device_kernelIN5flash19enable_sm80_to_sm89INS1_16FlashAttnBwdSm80INS1_25CollectiveMainloopBwdSm80ILi2ELi1EN4cute5tupleIJNS5_1CILi64EEENS7_ILi80EEENS7_ILi192EEEEEENS_10bfloat16_tEfNS_4arch4Sm80ELb0ELb1ELb0ELb0ELb1ELb0ELb1ELb0ELi2ELi4ELi2ELi2ELb0EEENS1_24CollectiveEpilogueBwdGQAISB_fSE_Li256ELb0ELb1EEENS1_19SingleTileSchedulerILb0ELb0ELb0ELi80EEEEEEEEEvNT_6ParamsE --------------------------
	.section	.text._ZN7cutlass13device_kernelIN5flash19enable_sm80_to_sm89INS1_16FlashAttnBwdSm80INS1_25CollectiveMainloopBwdSm80ILi2ELi1EN4cute5tupleIJNS5_1CILi64EEENS7_ILi80EEENS7_ILi192EEEEEENS_10bfloat16_tEfNS_4arch4Sm80ELb0ELb1ELb0ELb0ELb1ELb0ELb1ELb0ELi2ELi4ELi2ELi2ELb0EEENS1_24CollectiveEpilogueBwdGQAISB_fSE_Li256ELb0ELb1EEENS1_19SingleTileSchedulerILb0ELb0ELb0ELi80EEEEEEEEEvNT_6ParamsE,"ax",@progbits
	.align	128
.text._ZN7cutlass13device_kernelIN5flash19enable_sm80_to_sm89INS1_16FlashAttnBwdSm80INS1_25CollectiveMainloopBwdSm80ILi2ELi1EN4cute5tupleIJNS5_1CILi64EEENS7_ILi80EEENS7_ILi192EEEEEENS_10bfloat16_tEfNS_4arch4Sm80ELb0ELb1ELb0ELb0ELb1ELb0ELb1ELb0ELi2ELi4ELi2ELi2ELb0EEENS1_24CollectiveEpilogueBwdGQAISB_fSE_Li256ELb0ELb1EEENS1_19SingleTileSchedulerILb0ELb0ELb0ELi80EEEEEEEEEvNT_6ParamsE:
        .type           _ZN7cutlass13device_kernelIN5flash19enable_sm80_to_sm89INS1_16FlashAttnBwdSm80INS1_25CollectiveMainloopBwdSm80ILi2ELi1EN4cute5tupleIJNS5_1CILi64EEENS7_ILi80EEENS7_ILi192EEEEEENS_10bfloat16_tEfNS_4arch4Sm80ELb0ELb1ELb0ELb0ELb1ELb0ELb1ELb0ELi2ELi4ELi2ELi2ELb0EEENS1_24CollectiveEpilogueBwdGQAISB_fSE_Li256ELb0ELb1EEENS1_19SingleTileSchedulerILb0ELb0ELb0ELi80EEEEEEEEEvNT_6ParamsE,@function
        .size           _ZN7cutlass13device_kernelIN5flash19enable_sm80_to_sm89INS1_16FlashAttnBwdSm80INS1_25CollectiveMainloopBwdSm80ILi2ELi1EN4cute5tupleIJNS5_1CILi64EEENS7_ILi80EEENS7_ILi192EEEEEENS_10bfloat16_tEfNS_4arch4Sm80ELb0ELb1ELb0ELb0ELb1ELb0ELb1ELb0ELi2ELi4ELi2ELi2ELb0EEENS1_24CollectiveEpilogueBwdGQAISB_fSE_Li256ELb0ELb1EEENS1_19SingleTileSchedulerILb0ELb0ELb0ELi80EEEEEEEEEvNT_6ParamsE,(.L_x_129 - _ZN7cutlass13device_kernelIN5flash19enable_sm80_to_sm89INS1_16FlashAttnBwdSm80INS1_25CollectiveMainloopBwdSm80ILi2ELi1EN4cute5tupleIJNS5_1CILi64EEENS7_ILi80EEENS7_ILi192EEEEEENS_10bfloat16_tEfNS_4arch4Sm80ELb0ELb1ELb0ELb0ELb1ELb0ELb1ELb0ELi2ELi4ELi2ELi2ELb0EEENS1_24CollectiveEpilogueBwdGQAISB_fSE_Li256ELb0ELb1EEENS1_19SingleTileSchedulerILb0ELb0ELb0ELi80EEEEEEEEEvNT_6ParamsE)
        .other          _ZN7cutlass13device_kernelIN5flash19enable_sm80_to_sm89INS1_16FlashAttnBwdSm80INS1_25CollectiveMainloopBwdSm80ILi2ELi1EN4cute5tupleIJNS5_1CILi64EEENS7_ILi80EEENS7_ILi192EEEEEENS_10bfloat16_tEfNS_4arch4Sm80ELb0ELb1ELb0ELb0ELb1ELb0ELb1ELb0ELi2ELi4ELi2ELi2ELb0EEENS1_24CollectiveEpilogueBwdGQAISB_fSE_Li256ELb0ELb1EEENS1_19SingleTileSchedulerILb0ELb0ELb0ELi80EEEEEEEEEvNT_6ParamsE,@"STO_CUDA_ENTRY STV_DEFAULT"
_ZN7cutlass13device_kernelIN5flash19enable_sm80_to_sm89INS1_16FlashAttnBwdSm80INS1_25CollectiveMainloopBwdSm80ILi2ELi1EN4cute5tupleIJNS5_1CILi64EEENS7_ILi80EEENS7_ILi192EEEEEENS_10bfloat16_tEfNS_4arch4Sm80ELb0ELb1ELb0ELb0ELb1ELb0ELb1ELb0ELi2ELi4ELi2ELi2ELb0EEENS1_24CollectiveEpilogueBwdGQAISB_fSE_Li256ELb0ELb1EEENS1_19SingleTileSchedulerILb0ELb0ELb0ELi80EEEEEEEEEvNT_6ParamsE:
[----:B------:R-:W-:Y:S01]  /*0000*/  LDC R1, c[0x0][0x37c] ;  /* 0x0000df00ff017b82 */ /* 0x000fe20000000800 */
[----:B------:R-:W-:Y:S05]  /*0010*/  EXIT ;  /* 0x000000000000794d */ /* 0x000fea0003800000 */
.L_x_35:
        /* <DEDUP_REMOVED lines=14> */
.L_x_129:


//--------------------- .text._ZN7cutlass13device_kernelIN5flash19enable_sm80_to_sm89INS1_16FlashAttnBwdSm80INS1_25CollectiveMainloopBwdSm80ILi2ELi1EN4cute5tupleIJNS5_1CILi64EEENS7_ILi80EEENS7_ILi192EEEEEENS_10bfloat16_tEfNS_4arch4Sm80ELb0ELb1ELb0ELb1ELb0ELb0ELb1ELb0ELi2ELi4ELi2ELi2ELb0EEENS1_21CollectiveEpilogueBwdISB_SC_SE_Li256ELb1ELb1ELi4EEENS1_19SingleTileSchedulerILb1ELb0ELb0ELi80EEEEEEEEEvNT_6ParamsE --------------------------
	.section	.text._ZN7cutlass13device_kernelIN5flash19enable_sm80_to_sm89INS1_16FlashAttnBwdSm80INS1_25CollectiveMainloopBwdSm80ILi2ELi1EN4cute5tupleIJNS5_1CILi64EEENS7_ILi80EEENS7_ILi192EEEEEENS_10bfloat16_tEfNS_4arch4Sm80ELb0ELb1ELb0ELb1ELb0ELb0ELb1ELb0ELi2ELi4ELi2ELi2ELb0EEENS1_21CollectiveEpilogueBwdISB_SC_SE_Li256ELb1ELb1ELi4EEENS1_19SingleTileSchedulerILb1ELb0ELb0ELi80EEEEEEEEEvNT_6ParamsE,"ax",@progbits
	.align	128
.text._ZN7cutlass13device_kernelIN5flash19enable_sm80_to_sm89INS1_16FlashAttnBwdSm80INS1_25CollectiveMainloopBwdSm80ILi2ELi1EN4cute5tupleIJNS5_1CILi64EEENS7_ILi80EEENS7_ILi192EEEEEENS_10bfloat16_tEfNS_4arch4Sm80ELb0ELb1ELb0ELb1ELb0ELb0ELb1ELb0ELi2ELi4ELi2ELi2ELb0EEENS1_21CollectiveEpilogueBwdISB_SC_SE_Li256ELb1ELb1ELi4EEENS1_19SingleTileSchedulerILb1ELb0ELb0ELi80EEEEEEEEEvNT_6ParamsE:
        .type           _ZN7cutlass13device_kernelIN5flash19enable_sm80_to_sm89INS1_16FlashAttnBwdSm80INS1_25CollectiveMainloopBwdSm80ILi2ELi1EN4cute5tupleIJNS5_1CILi64EEENS7_ILi80EEENS7_ILi192EEEEEENS_10bfloat16_tEfNS_4arch4Sm80ELb0ELb1ELb0ELb1ELb0ELb0ELb1ELb0ELi2ELi4ELi2ELi2ELb0EEENS1_21CollectiveEpilogueBwdISB_SC_SE_Li256ELb1ELb1ELi4EEENS1_19SingleTileSchedulerILb1ELb0ELb0ELi80EEEEEEEEEvNT_6ParamsE,@function
        .size           _ZN7cutlass13device_kernelIN5flash19enable_sm80_to_sm89INS1_16FlashAttnBwdSm80INS1_25CollectiveMainloopBwdSm80ILi2ELi1EN4cute5tupleIJNS5_1CILi64EEENS7_ILi80EEENS7_ILi192EEEEEENS_10bfloat16_tEfNS_4arch4Sm80ELb0ELb1ELb0ELb1ELb0ELb0ELb1ELb0ELi2ELi4ELi2ELi2ELb0EEENS1_21CollectiveEpilogueBwdISB_SC_SE_Li256ELb1ELb1ELi4EEENS1_19SingleTileSchedulerILb1ELb0ELb0ELi80EEEEEEEEEvNT_6ParamsE,(.L_x_130 - _ZN7cutlass13device_kernelIN5flash19enable_sm80_to_sm89INS1_16FlashAttnBwdSm80INS1_25CollectiveMainloopBwdSm80ILi2ELi1EN4cute5tupleIJNS5_1CILi64EEENS7_ILi80EEENS7_ILi192EEEEEENS_10bfloat16_tEfNS_4arch4Sm80ELb0ELb1ELb0ELb1ELb0ELb0ELb1ELb0ELi2ELi4ELi2ELi2ELb0EEENS1_21CollectiveEpilogueBwdISB_SC_SE_Li256ELb1ELb1ELi4EEENS1_19SingleTileSchedulerILb1ELb0ELb0ELi80EEEEEEEEEvNT_6ParamsE)
        .other          _ZN7cutlass13device_kernelIN5flash19enable_sm80_to_sm89INS1_16FlashAttnBwdSm80INS1_25CollectiveMainloopBwdSm80ILi2ELi1EN4cute5tupleIJNS5_1CILi64EEENS7_ILi80EEENS7_ILi192EEEEEENS_10bfloat16_tEfNS_4arch4Sm80ELb0ELb1ELb0ELb1ELb0ELb0ELb1ELb0ELi2ELi4ELi2ELi2ELb0EEENS1_21CollectiveEpilogueBwdISB_SC_SE_Li256ELb1ELb1ELi4EEENS1_19SingleTileSchedulerILb1ELb0ELb0ELi80EEEEEEEEEvNT_6ParamsE,@"STO_CUDA_ENTRY STV_DEFAULT"
_ZN7cutlass13device_kernelIN5flash19enable_sm80_to_sm89INS1_16FlashAttnBwdSm80INS1_25CollectiveMainloopBwdSm80ILi2ELi1EN4cute5tupleIJNS5_1CILi64EEENS7_ILi80EEENS7_ILi192EEEEEENS_10bfloat16_tEfNS_4arch4Sm80ELb0ELb1ELb0ELb1ELb0ELb0ELb1ELb0ELi2ELi4ELi2ELi2ELb0EEENS1_21CollectiveEpilogueBwdISB_SC_SE_Li256ELb1ELb1ELi4EEENS1_19SingleTileSchedulerILb1ELb0ELb0ELi80EEEEEEEEEvNT_6ParamsE:
[----:B------:R-:W-:Y:S01]  /*0000*/  LDC R1, c[0x0][0x37c] ;  /* 0x0000df00ff017b82 */ /* 0x000fe20000000800 */
[----:B------:R-:W-:Y:S05]  /*0010*/  EXIT ;  /* 0x000000000000794d */ /* 0x000fea0003800000 */
.L_x_36:
        /* <DEDUP_REMOVED lines=14> */
.L_x_130:


//--------------------- .text._ZN7cutlass13device_kernelIN5flash19enable_sm80_to_sm89INS1_16FlashAttnBwdSm80INS1_25CollectiveMainloopBwdSm80ILi2ELi1EN4cute5tupleIJNS5_1CILi64EEENS7_ILi80EEENS7_ILi192EEEEEENS_10bfloat16_tEfNS_4arch4Sm80ELb0ELb1ELb0ELb1ELb1ELb0ELb1ELb0ELi2ELi4ELi2ELi2ELb0EEENS1_21CollectiveEpilogueBwdISB_SC_SE_Li256ELb1ELb1ELi4EEENS1_19SingleTileSchedulerILb1ELb0ELb0ELi80EEEEEEEEEvNT_6ParamsE --------------------------
	.section	.text._ZN7cutlass13device_kernelIN5flash19enable_sm80_to_sm89INS1_16FlashAttnBwdSm80INS1_25CollectiveMainloopBwdSm80ILi2ELi1EN4cute5tupleIJNS5_1CILi64EEENS7_ILi80EEENS7_ILi192EEEEEENS_10bfloat16_tEfNS_4arch4Sm80ELb0ELb1ELb0ELb1ELb1ELb0ELb1ELb0ELi2ELi4ELi2ELi2ELb0EEENS1_21CollectiveEpilogueBwdISB_SC_SE_Li256ELb1ELb1ELi4EEENS1_19SingleTileSchedulerILb1ELb0ELb0ELi80EEEEEEEEEvNT_6ParamsE,"ax",@progbits
	.align	128
.text._ZN7cutlass13device_kernelIN5flash19enable_sm80_to_sm89INS1_16FlashAttnBwdSm80INS1_25CollectiveMainloopBwdSm80ILi2ELi1EN4cute5tupleIJNS5_1CILi64EEENS7_ILi80EEENS7_ILi192EEEEEENS_10bfloat16_tEfNS_4arch4Sm80ELb0ELb1ELb0ELb1ELb1ELb0ELb1ELb0ELi2ELi4ELi2ELi2ELb0EEENS1_21CollectiveEpilogueBwdISB_SC_SE_Li256ELb1ELb1ELi4EEENS1_19SingleTileSchedulerILb1ELb0ELb0ELi80EEEEEEEEEvNT_6ParamsE:
        .type           _ZN7cutlass13device_kernelIN5flash19enable_sm80_to_sm89INS1_16FlashAttnBwdSm80INS1_25CollectiveMainloopBwdSm80ILi2ELi1EN4cute5tupleIJNS5_1CILi64EEENS7_ILi80EEENS7_ILi192EEEEEENS_10bfloat16_tEfNS_4arch4Sm80ELb0ELb1ELb0ELb1ELb1ELb0ELb1ELb0ELi2ELi4ELi2ELi2ELb0EEENS1_21CollectiveEpilogueBwdISB_SC_SE_Li256ELb1ELb1ELi4EEENS1_19SingleTileSchedulerILb1ELb0ELb0ELi80EEEEEEEEEvNT_6ParamsE,@function
        .size           _ZN7cutlass13device_kernelIN5flash19enable_sm80_to_sm89INS1_16FlashAttnBwdSm80INS1_25CollectiveMainloopBwdSm80ILi2ELi1EN4cute5tupleIJNS5_1CILi64EEENS7_ILi80EEENS7_ILi192EEEEEENS_10bfloat16_tEfNS_4arch4Sm80ELb0ELb1ELb0ELb1ELb1ELb0ELb1ELb0ELi2ELi4ELi2ELi2ELb0EEENS1_21CollectiveEpilogueBwdISB_SC_SE_Li256ELb1ELb1ELi4EEENS1_19SingleTileSchedulerILb1ELb0ELb0ELi80EEEEEEEEEvNT_6ParamsE,(.L_x_131 - _ZN7cutlass13device_kernelIN5flash19enable_sm80_to_sm89INS1_16FlashAttnBwdSm80INS1_25CollectiveMainloopBwdSm80ILi2ELi1EN4cute5tupleIJNS5_1CILi64EEENS7_ILi80EEENS7_ILi192EEEEEENS_10bfloat16_tEfNS_4arch4Sm80ELb0ELb1ELb0ELb1ELb1ELb0ELb1ELb0ELi2ELi4ELi2ELi2ELb0EEENS1_21CollectiveEpilogueBwdISB_SC_SE_Li256ELb1ELb1ELi4EEENS1_19SingleTileSchedulerILb1ELb0ELb0ELi80EEEEEEEEEvNT_6ParamsE)
        .other          _ZN7cutlass13device_kernelIN5flash19enable_sm80_to_sm89INS1_16FlashAttnBwdSm80INS1_25CollectiveMainloopBwdSm80ILi2ELi1EN4cute5tupleIJNS5_1CILi64EEENS7_ILi80EEENS7_ILi192EEEEEENS_10bfloat16_tEfNS_4arch4Sm80ELb0ELb1ELb0ELb1ELb1ELb0ELb1ELb0ELi2ELi4ELi2ELi2ELb0EEENS1_21CollectiveEpilogueBwdISB_SC_SE_Li256ELb1ELb1ELi4EEENS1_19SingleTileSchedulerILb1ELb0ELb0ELi80EEEEEEEEEvNT_6ParamsE,@"STO_CUDA_ENTRY STV_DEFAULT"
_ZN7cutlass13device_kernelIN5flash19enable_sm80_to_sm89INS1_16FlashAttnBwdSm80INS1_25CollectiveMainloopBwdSm80ILi2ELi1EN4cute5tupleIJNS5_1CILi64EEENS7_ILi80EEENS7_ILi192EEEEEENS_10bfloat16_tEfNS_4arch4Sm80ELb0ELb1ELb0ELb1ELb1ELb0ELb1ELb0ELi2ELi4ELi2ELi2ELb0EEENS1_21CollectiveEpilogueBwdISB_SC_SE_Li256ELb1ELb1ELi4EEENS1_19SingleTileSchedulerILb1ELb0ELb0ELi80EEEEEEEEEvNT_6ParamsE:
[----:B------:R-:W-:Y:S01]  /*0000*/  LDC R1, c[0x0][0x37c] ;  /* 0x0000df00ff017b82 */ /* 0x000fe20000000800 */
[----:B------:R-:W-:Y:S05]  /*0010*/  EXIT ;  /* 0x000000000000794d */ /* 0x000fea0003800000 */
.L_x_37:
        /* <DEDUP_REMOVED lines=14> */
.L_x_131:


//--------------------- .text._ZN7cutlass13device_kernelIN5flash19enable_sm80_to_sm89INS1_16FlashAttnBwdSm80INS1_25CollectiveMainloopBwdSm80ILi2ELi1EN4cute5tupleIJNS5_1CILi64EEENS7_ILi80EEENS7_ILi192EEEEEENS_10bfloat16_tEfNS_4arch4Sm80ELb0ELb1ELb0ELb1ELb0ELb0ELb1ELb0ELi2ELi4ELi2ELi2ELb0EEENS1_24CollectiveEpilogueBwdGQAISB_fSE_Li256ELb1ELb0EEENS1_19SingleTileSchedulerILb1ELb0ELb0ELi80EEEEEEEEEvNT_6ParamsE --------------------------
	.section	.text._ZN7cutlass13device_kernelIN5flash19enable_sm80_to_sm89INS1_16FlashAttnBwdSm80INS1_25CollectiveMainloopBwdSm80ILi2ELi1EN4cute5tupleIJNS5_1CILi64EEENS7_ILi80EEENS7_ILi192EEEEEENS_10bfloat16_tEfNS_4arch4Sm80ELb0ELb1ELb0ELb1ELb0ELb0ELb1ELb0ELi2ELi4ELi2ELi2ELb0EEENS1_24CollectiveEpilogueBwdGQAISB_fSE_Li256ELb1ELb0EEENS1_19SingleTileSchedulerILb1ELb0ELb0ELi80EEEEEEEEEvNT_6ParamsE,"ax",@progbits
	.align	128
.text._ZN7cutlass13device_kernelIN5flash19enable_sm80_to_sm89INS1_16FlashAttnBwdSm80INS1_25CollectiveMainloopBwdSm80ILi2ELi1EN4cute5tupleIJNS5_1CILi64EEENS7_ILi80EEENS7_ILi192EEEEEENS_10bfloat16_tEfNS_4arch4Sm80ELb0ELb1ELb0ELb1ELb0ELb0ELb1ELb0ELi2ELi4ELi2ELi2ELb0EEENS1_24CollectiveEpilogueBwdGQAISB_fSE_Li256ELb1ELb0EEENS1_19SingleTileSchedulerILb1ELb0ELb0ELi80EEEEEEEEEvNT_6ParamsE:
        .type           _ZN7cutlass13device_kernelIN5flash19enable_sm80_to_sm89INS1_16FlashAttnBwdSm80INS1_25CollectiveMainloopBwdSm80ILi2ELi1EN4cute5tupleIJNS5_1CILi64EEENS7_ILi80EEENS7_ILi192EEEEEENS_10bfloat16_tEfNS_4arch4Sm80ELb0ELb1ELb0ELb1ELb0ELb0ELb1ELb0ELi2ELi4ELi2ELi2ELb0EEENS1_24CollectiveEpilogueBwdGQAISB_fSE_Li256ELb1ELb0EEENS1_19SingleTileSchedulerILb1ELb0ELb0ELi80EEEEEEEEEvNT_6ParamsE,@function
        .size           _ZN7cutlass13device_kernelIN5flash19enable_sm80_to_sm89INS1_16FlashAttnBwdSm80INS1_25CollectiveMainloopBwdSm80ILi2ELi1EN4cute5tupleIJNS5_1CILi64EEENS7_ILi80EEENS7_ILi192EEEEEENS_10bfloat16_tEfNS_4arch4Sm80ELb0ELb1ELb0ELb1ELb0ELb0ELb1ELb0ELi2ELi4ELi2ELi2ELb0EEENS1_24CollectiveEpilogueBwdGQAISB_fSE_Li256ELb1ELb0EEENS1_19SingleTileSchedulerILb1ELb0ELb0ELi80EEEEEEEEEvNT_6ParamsE,(.L_x_132 - _ZN7cutlass13device_kernelIN5flash19enable_sm80_to_sm89INS1_16FlashAttnBwdSm80INS1_25CollectiveMainloopBwdSm80ILi2ELi1EN4cute5tupleIJNS5_1CILi64EEENS7_ILi80EEENS7_ILi192EEEEEENS_10bfloat16_tEfNS_4arch4Sm80ELb0ELb1ELb0ELb1ELb0ELb0ELb1ELb0ELi2ELi4ELi2ELi2ELb0EEENS1_24CollectiveEpilogueBwdGQAISB_fSE_Li256ELb1ELb0EEENS1_19SingleTileSchedulerILb1ELb0ELb0ELi80EEEEEEEEEvNT_6ParamsE)
        .other          _ZN7cutlass13device_kernelIN5flash19enable_sm80_to_sm89INS1_16FlashAttnBwdSm80INS1_25CollectiveMainloopBwdSm80ILi2ELi1EN4cute5tupleIJNS5_1CILi64EEENS7_ILi80EEENS7_ILi192EEEEEENS_10bfloat16_tEfNS_4arch4Sm80ELb0ELb1ELb0ELb1ELb0ELb0ELb1ELb0ELi2ELi4ELi2ELi2ELb0EEENS1_24CollectiveEpilogueBwdGQAISB_fSE_Li256ELb1ELb0EEENS1_19SingleTileSchedulerILb1ELb0ELb0ELi80EEEEEEEEEvNT_6ParamsE,@"STO_CUDA_ENTRY STV_DEFAULT"
_ZN7cutlass13device_kernelIN5flash19enable_sm80_to_sm89INS1_16FlashAttnBwdSm80INS1_25CollectiveMainloopBwdSm80ILi2ELi1EN4cute5tupleIJNS5_1CILi64EEENS7_ILi80EEENS7_ILi192EEEEEENS_10bfloat16_tEfNS_4arch4Sm80ELb0ELb1ELb0ELb1ELb0ELb0ELb1ELb0ELi2ELi4ELi2ELi2ELb0EEENS1_24CollectiveEpilogueBwdGQAISB_fSE_Li256ELb1ELb0EEENS1_19SingleTileSchedulerILb1ELb0ELb0ELi80EEEEEEEEEvNT_6ParamsE:
[----:B------:R-:W-:Y:S01]  /*0000*/  LDC R1, c[0x0][0x37c] ;  /* 0x0000df00ff017b82 */ /* 0x000fe20000000800 */
[----:B------:R-:W-:Y:S05]  /*0010*/  EXIT ;  /* 0x000000000000794d */ /* 0x000fea0003800000 */
.L_x_38:
        /* <DEDUP_REMOVED lines=14> */
.L_x_132:


//--------------------- .text._ZN7cutlass13device_kernelIN5flash19enable_sm80_to_sm89INS1_16FlashAttnBwdSm80INS1_25CollectiveMainloopBwdSm80ILi2ELi1EN4cute5tupleIJNS5_1CILi64EEENS7_ILi80EEENS7_ILi192EEEEEENS_10bfloat16_tEfNS_4arch4Sm80ELb0ELb1ELb0ELb1ELb1ELb0ELb1ELb0ELi2ELi4ELi2ELi2ELb0EEENS1_24CollectiveEpilogueBwdGQAISB_fSE_Li256ELb1ELb1EEENS1_19SingleTileSchedulerILb1ELb0ELb0ELi80EEEEEEEEEvNT_6ParamsE --------------------------
	.section	.text._ZN7cutlass13device_kernelIN5flash19enable_sm80_to_sm89INS1_16FlashAttnBwdSm80INS1_25CollectiveMainloopBwdSm80ILi2ELi1EN4cute5tupleIJNS5_1CILi64EEENS7_ILi80EEENS7_ILi192EEEEEENS_10bfloat16_tEfNS_4arch4Sm80ELb0ELb1ELb0ELb1ELb1ELb0ELb1ELb0ELi2ELi4ELi2ELi2ELb0EEENS1_24CollectiveEpilogueBwdGQAISB_fSE_Li256ELb1ELb1EEENS1_19SingleTileSchedulerILb1ELb0ELb0ELi80EEEEEEEEEvNT_6ParamsE,"ax",@progbits
	.align	128
.text._ZN7cutlass13device_kernelIN5flash19enable_sm80_to_sm89INS1_16FlashAttnBwdSm80INS1_25CollectiveMainloopBwdSm80ILi2ELi1EN4cute5tupleIJNS5_1CILi64EEENS7_ILi80EEENS7_ILi192EEEEEENS_10bfloat16_tEfNS_4arch4Sm80ELb0ELb1ELb0ELb1ELb1ELb0ELb1ELb0ELi2ELi4ELi2ELi2ELb0EEENS1_24CollectiveEpilogueBwdGQAISB_fSE_Li256ELb1ELb1EEENS1_19SingleTileSchedulerILb1ELb0ELb0ELi80EEEEEEEEEvNT_6ParamsE:
        .type           _ZN7cutlass13device_kernelIN5flash19enable_sm80_to_sm89INS1_16FlashAttnBwdSm80INS1_25CollectiveMainloopBwdSm80ILi2ELi1EN4cute5tupleIJNS5_1CILi64EEENS7_ILi80EEENS7_ILi192EEEEEENS_10bfloat16_tEfNS_4arch4Sm80ELb0ELb1ELb0ELb1ELb1ELb0ELb1ELb0ELi2ELi4ELi2ELi2ELb0EEENS1_24CollectiveEpilogueBwdGQAISB_fSE_Li256ELb1ELb1EEENS1_19SingleTileSchedulerILb1ELb0ELb0ELi80EEEEEEEEEvNT_6ParamsE,@function
        .size           _ZN7cutlass13device_kernelIN5flash19enable_sm80_to_sm89INS1_16FlashAttnBwdSm80INS1_25CollectiveMainloopBwdSm80ILi2ELi1EN4cute5tupleIJNS5_1CILi64EEENS7_ILi80EEENS7_ILi192EEEEEENS_10bfloat16_tEfNS_4arch4Sm80ELb0ELb1ELb0ELb1ELb1ELb0ELb1ELb0ELi2ELi4ELi2ELi2ELb0EEENS1_24CollectiveEpilogueBwdGQAISB_fSE_Li256ELb1ELb1EEENS1_19SingleTileSchedulerILb1ELb0ELb0ELi80EEEEEEEEEvNT_6ParamsE,(.L_x_133 - _ZN7cutlass13device_kernelIN5flash19enable_sm80_to_sm89INS1_16FlashAttnBwdSm80INS1_25CollectiveMainloopBwdSm80ILi2ELi1EN4cute5tupleIJNS5_1CILi64EEENS7_ILi80EEENS7_ILi192EEEEEENS_10bfloat16_tEfNS_4arch4Sm80ELb0ELb1ELb0ELb1ELb1ELb0ELb1ELb0ELi2ELi4ELi2ELi2ELb0EEENS1_24CollectiveEpilogueBwdGQAISB_fSE_Li256ELb1ELb1EEENS1_19SingleTileSchedulerILb1ELb0ELb0ELi80EEEEEEEEEvNT_6ParamsE)
        .other          _ZN7cutlass13device_kernelIN5flash19enable_sm80_to_sm89INS1_16FlashAttnBwdSm80INS1_25CollectiveMainloopBwdSm80ILi2ELi1EN4cute5tupleIJNS5_1CILi64EEENS7_ILi80EEENS7_ILi192EEEEEENS_10bfloat16_tEfNS_4arch4Sm80ELb0ELb1ELb0ELb1ELb1ELb0ELb1ELb0ELi2ELi4ELi2ELi2ELb0EEENS1_24CollectiveEpilogueBwdGQAISB_fSE_Li256ELb1ELb1EEENS1_19SingleTileSchedulerILb1ELb0ELb0ELi80EEEEEEEEEvNT_6ParamsE,@"STO_CUDA_ENTRY STV_DEFAULT"
_ZN7cutlass13device_kernelIN5flash19enable_sm80_to_sm89INS1_16FlashAttnBwdSm80INS1_25CollectiveMainloopBwdSm80ILi2ELi1EN4cute5tupleIJNS5_1CILi64EEENS7_ILi80EEENS7_ILi192EEEEEENS_10bfloat16_tEfNS_4arch4Sm80ELb0ELb1ELb0ELb1ELb1ELb0ELb1ELb0ELi2ELi4ELi2ELi2ELb0EEENS1_24CollectiveEpilogueBwdGQAISB_fSE_Li256ELb1ELb1EEENS1_19SingleTileSchedulerILb1ELb0ELb0ELi80EEEEEEEEEvNT_6ParamsE:
[----:B------:R-:W-:Y:S01]  /*0000*/  LDC R1, c[0x0][0x37c] ;  /* 0x0000df00ff017b82 */ /* 0x000fe20000000800 */
[----:B------:R-:W-:Y:S05]  /*0010*/  EXIT ;  /* 0x000000000000794d */ /* 0x000fea0003800000 */
.L_x_39:
        /* <DEDUP_REMOVED lines=14> */
.L_x_133:


//--------------------- .text._ZN7cutlass13device_kernelIN5flash19enable_sm80_to_sm89INS1_16FlashAttnBwdSm80INS1_25CollectiveMainloopBwdSm80ILi2ELi1EN4cute5tupleIJNS5_1CILi64EEENS7_ILi80EEENS7_ILi192EEEEEENS_10bfloat16_tEfNS_4arch4Sm80ELb1ELb0ELb0ELb0ELb0ELb0ELb1ELb0ELi2ELi4ELi2ELi2ELb0EEENS1_21CollectiveEpilogueBwdISB_SC_SE_Li256ELb0ELb1ELi4EEENS1_25SingleTileBwdLPTSchedulerILb0ELi80ELb0EEEEEEEEEvNT_6ParamsE --------------------------
	.section	.text._ZN7cutlass13device_kernelIN5flash19enable_sm80_to_sm89INS1_16FlashAttnBwdSm80INS1_25CollectiveMainloopBwdSm80ILi2ELi1EN4cute5tupleIJNS5_1CILi64EEENS7_ILi80EEENS7_ILi192EEEEEENS_10bfloat16_tEfNS_4arch4Sm80ELb1ELb0ELb0ELb0ELb0ELb0ELb1ELb0ELi2ELi4ELi2ELi2ELb0EEENS1_21CollectiveEpilogueBwdISB_SC_SE_Li256ELb0ELb1ELi4EEENS1_25SingleTileBwdLPTSchedulerILb0ELi80ELb0EEEEEEEEEvNT_6ParamsE,"ax",@progbits
	.align	128
.text._ZN7cutlass13device_kernelIN5flash19enable_sm80_to_sm89INS1_16FlashAttnBwdSm80INS1_25CollectiveMainloopBwdSm80ILi2ELi1EN4cute5tupleIJNS5_1CILi64EEENS7_ILi80EEENS7_ILi192EEEEEENS_10bfloat16_tEfNS_4arch4Sm80ELb1ELb0ELb0ELb0ELb0ELb0ELb1ELb0ELi2ELi4ELi2ELi2ELb0EEENS1_21CollectiveEpilogueBwdISB_SC_SE_Li256ELb0ELb1ELi4EEENS1_25SingleTileBwdLPTSchedulerILb0ELi80ELb0EEEEEEEEEvNT_6ParamsE:
        .type           _ZN7cutlass13device_kernelIN5flash19enable_sm80_to_sm89INS1_16FlashAttnBwdSm80INS1_25CollectiveMainloopBwdSm80ILi2ELi1EN4cute5tupleIJNS5_1CILi64EEENS7_ILi80EEENS7_ILi192EEEEEENS_10bfloat16_tEfNS_4arch4Sm80ELb1ELb0ELb0ELb0ELb0ELb0ELb1ELb0ELi2ELi4ELi2ELi2ELb0EEENS1_21CollectiveEpilogueBwdISB_SC_SE_Li256ELb0ELb1ELi4EEENS1_25SingleTileBwdLPTSchedulerILb0ELi80ELb0EEEEEEEEEvNT_6ParamsE,@function
        .size           _ZN7cutlass13device_kernelIN5flash19enable_sm80_to_sm89INS1_16FlashAttnBwdSm80INS1_25CollectiveMainloopBwdSm80ILi2ELi1EN4cute5tupleIJNS5_1CILi64EEENS7_ILi80EEENS7_ILi192EEEEEENS_10bfloat16_tEfNS_4arch4Sm80ELb1ELb0ELb0ELb0ELb0ELb0ELb1ELb0ELi2ELi4ELi2ELi2ELb0EEENS1_21CollectiveEpilogueBwdISB_SC_SE_Li256ELb0ELb1ELi4EEENS1_25SingleTileBwdLPTSchedulerILb0ELi80ELb0EEEEEEEEEvNT_6ParamsE,(.L_x_134 - _ZN7cutlass13device_kernelIN5flash19enable_sm80_to_sm89INS1_16FlashAttnBwdSm80INS1_25CollectiveMainloopBwdSm80ILi2ELi1EN4cute5tupleIJNS5_1CILi64EEENS7_ILi80EEENS7_ILi192EEEEEENS_10bfloat16_tEfNS_4arch4Sm80ELb1ELb0ELb0ELb0ELb0ELb0ELb1ELb0ELi2ELi4ELi2ELi2ELb0EEENS1_21CollectiveEpilogueBwdISB_SC_SE_Li256ELb0ELb1ELi4EEENS1_25SingleTileBwdLPTSchedulerILb0ELi80ELb0EEEEEEEEEvNT_6ParamsE)
        .other          _ZN7cutlass13device_kernelIN5flash19enable_sm80_to_sm89INS1_16FlashAttnBwdSm80INS1_25CollectiveMainloopBwdSm80ILi2ELi1EN4cute5tupleIJNS5_1CILi64EEENS7_ILi80EEENS7_ILi192EEEEEENS_10bfloat16_tEfNS_4arch4Sm80ELb1ELb0ELb0ELb0ELb0ELb0ELb1ELb0ELi2ELi4ELi2ELi2ELb0EEENS1_21CollectiveEpilogueBwdISB_SC_SE_Li256ELb0ELb1ELi4EEENS1_25SingleTileBwdLPTSchedulerILb0ELi80ELb0EEEEEEEEEvNT_6ParamsE,@"STO_CUDA_ENTRY STV_DEFAULT"
_ZN7cutlass13device_kernelIN5flash19enable_sm80_to_sm89INS1_16FlashAttnBwdSm80INS1_25CollectiveMainloopBwdSm80ILi2ELi1EN4cute5tupleIJNS5_1CILi64EEENS7_ILi80EEENS7_ILi192EEEEEENS_10bfloat16_tEfNS_4arch4Sm80ELb1ELb0ELb0ELb0ELb0ELb0ELb1ELb0ELi2ELi4ELi2ELi2ELb0EEENS1_21CollectiveEpilogueBwdISB_SC_SE_Li256ELb0ELb1ELi4EEENS1_25SingleTileBwdLPTSchedulerILb0ELi80ELb0EEEEEEEEEvNT_6ParamsE:
[----:B------:R-:W-:Y:S01]  /*0000*/  LDC R1, c[0x0][0x37c] ;  /* 0x0000df00ff017b82 */ /* 0x000fe20000000800 */
[----:B------:R-:W-:Y:S05]  /*0010*/  EXIT ;  /* 0x000000000000794d */ /* 0x000fea0003800000 */
.L_x_40:
        /* <DEDUP_REMOVED lines=14> */
.L_x_134:


//--------------------- .text._ZN7cutlass13device_kernelIN5flash19enable_sm80_to_sm89INS1_16FlashAttnBwdSm80INS1_25CollectiveMainloopBwdSm80ILi2ELi1EN4cute5tupleIJNS5_1CILi64EEENS7_ILi80EEENS7_ILi192EEEEEENS_10bfloat16_tEfNS_4arch4Sm80ELb1ELb0ELb0ELb0ELb1ELb0ELb1ELb0ELi2ELi4ELi2ELi2ELb0EEENS1_21CollectiveEpilogueBwdISB_SC_SE_Li256ELb0ELb1ELi4EEENS1_25SingleTileBwdLPTSchedulerILb0ELi80ELb1EEEEEEEEEvNT_6ParamsE --------------------------
	.section	.text._ZN7cutlass13device_kernelIN5flash19enable_sm80_to_sm89INS1_16FlashAttnBwdSm80INS1_25CollectiveMainloopBwdSm80ILi2ELi1EN4cute5tupleIJNS5_1CILi64EEENS7_ILi80EEENS7_ILi192EEEEEENS_10bfloat16_tEfNS_4arch4Sm80ELb1ELb0ELb0ELb0ELb1ELb0ELb1ELb0ELi2ELi4ELi2ELi2ELb0EEENS1_21CollectiveEpilogueBwdISB_SC_SE_Li256ELb0ELb1ELi4EEENS1_25SingleTileBwdLPTSchedulerILb0ELi80ELb1EEEEEEEEEvNT_6ParamsE,"ax",@progbits
	.align	128
.text._ZN7cutlass13device_kernelIN5flash19enable_sm80_to_sm89INS1_16FlashAttnBwdSm80INS1_25CollectiveMainloopBwdSm80ILi2ELi1EN4cute5tupleIJNS5_1CILi64EEENS7_ILi80EEENS7_ILi192EEEEEENS_10bfloat16_tEfNS_4arch4Sm80ELb1ELb0ELb0ELb0ELb1ELb0ELb1ELb0ELi2ELi4ELi2ELi2ELb0EEENS1_21CollectiveEpilogueBwdISB_SC_SE_Li256ELb0ELb1ELi4EEENS1_25SingleTileBwdLPTSchedulerILb0ELi80ELb1EEEEEEEEEvNT_6ParamsE:
        .type           _ZN7cutlass13device_kernelIN5flash19enable_sm80_to_sm89INS1_16FlashAttnBwdSm80INS1_25CollectiveMainloopBwdSm80ILi2ELi1EN4cute5tupleIJNS5_1CILi64EEENS7_ILi80EEENS7_ILi192EEEEEENS_10bfloat16_tEfNS_4arch4Sm80ELb1ELb0ELb0ELb0ELb1ELb0ELb1ELb0ELi2ELi4ELi2ELi2ELb0EEENS1_21CollectiveEpilogueBwdISB_SC_SE_Li256ELb0ELb1ELi4EEENS1_25SingleTileBwdLPTSchedulerILb0ELi80ELb1EEEEEEEEEvNT_6ParamsE,@function
        .size           _ZN7cutlass13device_kernelIN5flash19enable_sm80_to_sm89INS1_16FlashAttnBwdSm80INS1_25CollectiveMainloopBwdSm80ILi2ELi1EN4cute5tupleIJNS5_1CILi64EEENS7_ILi80EEENS7_ILi192EEEEEENS_10bfloat16_tEfNS_4arch4Sm80ELb1ELb0ELb0ELb0ELb1ELb0ELb1ELb0ELi2ELi4ELi2ELi2ELb0EEENS1_21CollectiveEpilogueBwdISB_SC_SE_Li256ELb0ELb1ELi4EEENS1_25SingleTileBwdLPTSchedulerILb0ELi80ELb1EEEEEEEEEvNT_6ParamsE,(.L_x_135 - _ZN7cutlass13device_kernelIN5flash19enable_sm80_to_sm89INS1_16FlashAttnBwdSm80INS1_25CollectiveMainloopBwdSm80ILi2ELi1EN4cute5tupleIJNS5_1CILi64EEENS7_ILi80EEENS7_ILi192EEEEEENS_10bfloat16_tEfNS_4arch4Sm80ELb1ELb0ELb0ELb0ELb1ELb0ELb1ELb0ELi2ELi4ELi2ELi2ELb0EEENS1_21CollectiveEpilogueBwdISB_SC_SE_Li256ELb0ELb1ELi4EEENS1_25SingleTileBwdLPTSchedulerILb0ELi80ELb1EEEEEEEEEvNT_6ParamsE)
        .other          _ZN7cutlass13device_kernelIN5flash19enable_sm80_to_sm89INS1_16FlashAttnBwdSm80INS1_25CollectiveMainloopBwdSm80ILi2ELi1EN4cute5tupleIJNS5_1CILi64EEENS7_ILi80EEENS7_ILi192EEEEEENS_10bfloat16_tEfNS_4arch4Sm80ELb1ELb0ELb0ELb0ELb1ELb0ELb1ELb0ELi2ELi4ELi2ELi2ELb0EEENS1_21CollectiveEpilogueBwdISB_SC_SE_Li256ELb0ELb1ELi4EEENS1_25SingleTileBwdLPTSchedulerILb0ELi80ELb1EEEEEEEEEvNT_6ParamsE,@"STO_CUDA_ENTRY STV_DEFAULT"
_ZN7cutlass13device_kernelIN5flash19enable_sm80_to_sm89INS1_16FlashAttnBwdSm80INS1_25CollectiveMainloopBwdSm80ILi2ELi1EN4cute5tupleIJNS5_1CILi64EEENS7_ILi80EEENS7_ILi192EEEEEENS_10bfloat16_tEfNS_4arch4Sm80ELb1ELb0ELb0ELb0ELb1ELb0ELb1ELb0ELi2ELi4ELi2ELi2ELb0EEENS1_21CollectiveEpilogueBwdISB_SC_SE_Li256ELb0ELb1ELi4EEENS1_25SingleTileBwdLPTSchedulerILb0ELi80ELb1EEEEEEEEEvNT_6ParamsE:
[----:B------:R-:W-:Y:S01]  /*0000*/  LDC R1, c[0x0][0x37c] ;  /* 0x0000df00ff017b82 */ /* 0x000fe20000000800 */
[----:B------:R-:W-:Y:S05]  /*0010*/  EXIT ;  /* 0x000000000000794d */ /* 0x000fea0003800000 */
.L_x_41:
        /* <DEDUP_REMOVED lines=14> */
.L_x_135:


//--------------------- .text._ZN7cutlass13device_kernelIN5flash19enable_sm80_to_sm89INS1_16FlashAttnBwdSm80INS1_25CollectiveMainloopBwdSm80ILi2ELi1EN4cute5tupleIJNS5_1CILi64EEENS7_ILi80EEENS7_ILi192EEEEEENS_10bfloat16_tEfNS_4arch4Sm80ELb1ELb0ELb0ELb0ELb0ELb0ELb1ELb0ELi2ELi4ELi2ELi2ELb0EEENS1_24CollectiveEpilogueBwdGQAISB_fSE_Li256ELb0ELb0EEENS1_25SingleTileBwdLPTSchedulerILb0ELi80ELb0EEEEEEEEEvNT_6ParamsE --------------------------
	.section	.text._ZN7cutlass13device_kernelIN5flash19enable_sm80_to_sm89INS1_16FlashAttnBwdSm80INS1_25CollectiveMainloopBwdSm80ILi2ELi1EN4cute5tupleIJNS5_1CILi64EEENS7_ILi80EEENS7_ILi192EEEEEENS_10bfloat16_tEfNS_4arch4Sm80ELb1ELb0ELb0ELb0ELb0ELb0ELb1ELb0ELi2ELi4ELi2ELi2ELb0EEENS1_24CollectiveEpilogueBwdGQAISB_fSE_Li256ELb0ELb0EEENS1_25SingleTileBwdLPTSchedulerILb0ELi80ELb0EEEEEEEEEvNT_6ParamsE,"ax",@progbits
	.align	128
.text._ZN7cutlass13device_kernelIN5flash19enable_sm80_to_sm89INS1_16FlashAttnBwdSm80INS1_25CollectiveMainloopBwdSm80ILi2ELi1EN4cute5tupleIJNS5_1CILi64EEENS7_ILi80EEENS7_ILi192EEEEEENS_10bfloat16_tEfNS_4arch4Sm80ELb1ELb0ELb0ELb0ELb0ELb0ELb1ELb0ELi2ELi4ELi2ELi2ELb0EEENS1_24CollectiveEpilogueBwdGQAISB_fSE_Li256ELb0ELb0EEENS1_25SingleTileBwdLPTSchedulerILb0ELi80ELb0EEEEEEEEEvNT_6ParamsE:
        .type           _ZN7cutlass13device_kernelIN5flash19enable_sm80_to_sm89INS1_16FlashAttnBwdSm80INS1_25CollectiveMainloopBwdSm80ILi2ELi1EN4cute5tupleIJNS5_1CILi64EEENS7_ILi80EEENS7_ILi192EEEEEENS_10bfloat16_tEfNS_4arch4Sm80ELb1ELb0ELb0ELb0ELb0ELb0ELb1ELb0ELi2ELi4ELi2ELi2ELb0EEENS1_24CollectiveEpilogueBwdGQAISB_fSE_Li256ELb0ELb0EEENS1_25SingleTileBwdLPTSchedulerILb0ELi80ELb0EEEEEEEEEvNT_6ParamsE,@function
        .size           _ZN7cutlass13device_kernelIN5flash19enable_sm80_to_sm89INS1_16FlashAttnBwdSm80INS1_25CollectiveMainloopBwdSm80ILi2ELi1EN4cute5tupleIJNS5_1CILi64EEENS7_ILi80EEENS7_ILi192EEEEEENS_10bfloat16_tEfNS_4arch4Sm80ELb1ELb0ELb0ELb0ELb0ELb0ELb1ELb0ELi2ELi4ELi2ELi2ELb0EEENS1_24CollectiveEpilogueBwdGQAISB_fSE_Li256ELb0ELb0EEENS1_25SingleTileBwdLPTSchedulerILb0ELi80ELb0EEEEEEEEEvNT_6ParamsE,(.L_x_136 - _ZN7cutlass13device_kernelIN5flash19enable_sm80_to_sm89INS1_16FlashAttnBwdSm80INS1_25CollectiveMainloopBwdSm80ILi2ELi1EN4cute5tupleIJNS5_1CILi64EEENS7_ILi80EEENS7_ILi192EEEEEENS_10bfloat16_tEfNS_4arch4Sm80ELb1ELb0ELb0ELb0ELb0ELb0ELb1ELb0ELi2ELi4ELi2ELi2ELb0EEENS1_24CollectiveEpilogueBwdGQAISB_fSE_Li256ELb0ELb0EEENS1_25SingleTileBwdLPTSchedulerILb0ELi80ELb0EEEEEEEEEvNT_6ParamsE)
        .other          _ZN7cutlass13device_kernelIN5flash19enable_sm80_to_sm89INS1_16FlashAttnBwdSm80INS1_25CollectiveMainloopBwdSm80ILi2ELi1EN4cute5tupleIJNS5_1CILi64EEENS7_ILi80EEENS7_ILi192EEEEEENS_10bfloat16_tEfNS_4arch4Sm80ELb1ELb0ELb0ELb0ELb0ELb0ELb1ELb0ELi2ELi4ELi2ELi2ELb0EEENS1_24CollectiveEpilogueBwdGQAISB_fSE_Li256ELb0ELb0EEENS1_25SingleTileBwdLPTSchedulerILb0ELi80ELb0EEEEEEEEEvNT_6ParamsE,@"STO_CUDA_ENTRY STV_DEFAULT"
_ZN7cutlass13device_kernelIN5flash19enable_sm80_to_sm89INS1_16FlashAttnBwdSm80INS1_25CollectiveMainloopBwdSm80ILi2ELi1EN4cute5tupleIJNS5_1CILi64EEENS7_ILi80EEENS7_ILi192EEEEEENS_10bfloat16_tEfNS_4arch4Sm80ELb1ELb0ELb0ELb0ELb0ELb0ELb1ELb0ELi2ELi4ELi2ELi2ELb0EEENS1_24CollectiveEpilogueBwdGQAISB_fSE_Li256ELb0ELb0EEENS1_25SingleTileBwdLPTSchedulerILb0ELi80ELb0EEEEEEEEEvNT_6ParamsE:
[----:B------:R-:W-:Y:S01]  /*0000*/  LDC R1, c[0x0][0x37c] ;  /* 0x0000df00ff017b82 */ /* 0x000fe20000000800 */
[----:B------:R-:W-:Y:S05]  /*0010*/  EXIT ;  /* 0x000000000000794d */ /* 0x000fea0003800000 */
.L_x_42:
        /* <DEDUP_REMOVED lines=14> */
.L_x_136:


//--------------------- .text._ZN7cutlass13device_kernelIN5flash19enable_sm80_to_sm89INS1_16FlashAttnBwdSm80INS1_25CollectiveMainloopBwdSm80ILi2ELi1EN4cute5tupleIJNS5_1CILi64EEENS7_ILi80EEENS7_ILi192EEEEEENS_10bfloat16_tEfNS_4arch4Sm80ELb1ELb0ELb0ELb0ELb1ELb0ELb1ELb0ELi2ELi4ELi2ELi2ELb0EEENS1_24CollectiveEpilogueBwdGQAISB_fSE_Li256ELb0ELb1EEENS1_25SingleTileBwdLPTSchedulerILb0ELi80ELb1EEEEEEEEEvNT_6ParamsE --------------------------
	.section	.text._ZN7cutlass13device_kernelIN5flash19enable_sm80_to_sm89INS1_16FlashAttnBwdSm80INS1_25CollectiveMainloopBwdSm80ILi2ELi1EN4cute5tupleIJNS5_1CILi64EEENS7_ILi80EEENS7_ILi192EEEEEENS_10bfloat16_tEfNS_4arch4Sm80ELb1ELb0ELb0ELb0ELb1ELb0ELb1ELb0ELi2ELi4ELi2ELi2ELb0EEENS1_24CollectiveEpilogueBwdGQAISB_fSE_Li256ELb0ELb1EEENS1_25SingleTileBwdLPTSchedulerILb0ELi80ELb1EEEEEEEEEvNT_6ParamsE,"ax",@progbits
	.align	128
.text._ZN7cutlass13device_kernelIN5flash19enable_sm80_to_sm89INS1_16FlashAttnBwdSm80INS1_25CollectiveMainloopBwdSm80ILi2ELi1EN4cute5tupleIJNS5_1CILi64EEENS7_ILi80EEENS7_ILi192EEEEEENS_10bfloat16_tEfNS_4arch4Sm80ELb1ELb0ELb0ELb0ELb1ELb0ELb1ELb0ELi2ELi4ELi2ELi2ELb0EEENS1_24CollectiveEpilogueBwdGQAISB_fSE_Li256ELb0ELb1EEENS1_25SingleTileBwdLPTSchedulerILb0ELi80ELb1EEEEEEEEEvNT_6ParamsE:
        .type           _ZN7cutlass13device_kernelIN5flash19enable_sm80_to_sm89INS1_16FlashAttnBwdSm80INS1_25CollectiveMainloopBwdSm80ILi2ELi1EN4cute5tupleIJNS5_1CILi64EEENS7_ILi80EEENS7_ILi192EEEEEENS_10bfloat16_tEfNS_4arch4Sm80ELb1ELb0ELb0ELb0ELb1ELb0ELb1ELb0ELi2ELi4ELi2ELi2ELb0EEENS1_24CollectiveEpilogueBwdGQAISB_fSE_Li256ELb0ELb1EEENS1_25SingleTileBwdLPTSchedulerILb0ELi80ELb1EEEEEEEEEvNT_6ParamsE,@function
        .size           _ZN7cutlass13device_kernelIN5flash19enable_sm80_to_sm89INS1_16FlashAttnBwdSm80INS1_25CollectiveMainloopBwdSm80ILi2ELi1EN4cute5tupleIJNS5_1CILi64EEENS7_ILi80EEENS7_ILi192EEEEEENS_10bfloat16_tEfNS_4arch4Sm80ELb1ELb0ELb0ELb0ELb1ELb0ELb1ELb0ELi2ELi4ELi2ELi2ELb0EEENS1_24CollectiveEpilogueBwdGQAISB_fSE_Li256ELb0ELb1EEENS1_25SingleTileBwdLPTSchedulerILb0ELi80ELb1EEEEEEEEEvNT_6ParamsE,(.L_x_137 - _ZN7cutlass13device_kernelIN5flash19enable_sm80_to_sm89INS1_16FlashAttnBwdSm80INS1_25CollectiveMainloopBwdSm80ILi2ELi1EN4cute5tupleIJNS5_1CILi64EEENS7_ILi80EEENS7_ILi192EEEEEENS_10bfloat16_tEfNS_4arch4Sm80ELb1ELb0ELb0ELb0ELb1ELb0ELb1ELb0ELi2ELi4ELi2ELi2ELb0EEENS1_24CollectiveEpilogueBwdGQAISB_fSE_Li256ELb0ELb1EEENS1_25SingleTileBwdLPTSchedulerILb0ELi80ELb1EEEEEEEEEvNT_6ParamsE)
        .other          _ZN7cutlass13device_kernelIN5flash19enable_sm80_to_sm89INS1_16FlashAttnBwdSm80INS1_25CollectiveMainloopBwdSm80ILi2ELi1EN4cute5tupleIJNS5_1CILi64EEENS7_ILi80EEENS7_ILi192EEEEEENS_10bfloat16_tEfNS_4arch4Sm80ELb1ELb0ELb0ELb0ELb1ELb0ELb1ELb0ELi2ELi4ELi2ELi2ELb0EEENS1_24CollectiveEpilogueBwdGQAISB_fSE_Li256ELb0ELb1EEENS1_25SingleTileBwdLPTSchedulerILb0ELi80ELb1EEEEEEEEEvNT_6ParamsE,@"STO_CUDA_ENTRY STV_DEFAULT"
_ZN7cutlass13device_kernelIN5flash19enable_sm80_to_sm89INS1_16FlashAttnBwdSm80INS1_25CollectiveMainloopBwdSm80ILi2ELi1EN4cute5tupleIJNS5_1CILi64EEENS7_ILi80EEENS7_ILi192EEEEEENS_10bfloat16_tEfNS_4arch4Sm80ELb1ELb0ELb0ELb0ELb1ELb0ELb1ELb0ELi2ELi4ELi2ELi2ELb0EEENS1_24CollectiveEpilogueBwdGQAISB_fSE_Li256ELb0ELb1EEENS1_25SingleTileBwdLPTSchedulerILb0ELi80ELb1EEEEEEEEEvNT_6ParamsE:
[----:B------:R-:W-:Y:S01]  /*0000*/  LDC R1, c[0x0][0x37c] ;  /* 0x0000df00ff017b82 */ /* 0x000fe20000000800 */
[----:B------:R-:W-:Y:S05]  /*0010*/  EXIT ;  /* 0x000000000000794d */ /* 0x000fea0003800000 */
.L_x_43:
        /* <DEDUP_REMOVED lines=14> */
.L_x_137:


//--------------------- .text._ZN7cutlass13device_kernelIN5flash22FlashAttnBwdPreprocessIN4cute5tupleIJNS3_1CILi64EEENS5_ILi192EEEEEENS_10bfloat16_tEfNS_4arch4Sm80ELb1ELb0EEEEEvNT_6ParamsE --------------------------
	.section	.text._ZN7cutlass13device_kernelIN5flash22FlashAttnBwdPreprocessIN4cute5tupleIJNS3_1CILi64EEENS5_ILi192EEEEEENS_10bfloat16_tEfNS_4arch4Sm80ELb1ELb0EEEEEvNT_6ParamsE,"ax",@progbits
	.align	128
.text._ZN7cutlass13device_kernelIN5flash22FlashAttnBwdPreprocessIN4cute5tupleIJNS3_1CILi64EEENS5_ILi192EEEEEENS_10bfloat16_tEfNS_4arch4Sm80ELb1ELb0EEEEEvNT_6ParamsE:
        .type           _ZN7cutlass13device_kernelIN5flash22FlashAttnBwdPreprocessIN4cute5tupleIJNS3_1CILi64EEENS5_ILi192EEEEEENS_10bfloat16_tEfNS_4arch4Sm80ELb1ELb0EEEEEvNT_6ParamsE,@function
        .size           _ZN7cutlass13device_kernelIN5flash22FlashAttnBwdPreprocessIN4cute5tupleIJNS3_1CILi64EEENS5_ILi192EEEEEENS_10bfloat16_tEfNS_4arch4Sm80ELb1ELb0EEEEEvNT_6ParamsE,(.L_x_138 - _ZN7cutlass13device_kernelIN5flash22FlashAttnBwdPreprocessIN4cute5tupleIJNS3_1CILi64EEENS5_ILi192EEEEEENS_10bfloat16_tEfNS_4arch4Sm80ELb1ELb0EEEEEvNT_6ParamsE)
        .other          _ZN7cutlass13device_kernelIN5flash22FlashAttnBwdPreprocessIN4cute5tupleIJNS3_1CILi64EEENS5_ILi192EEEEEENS_10bfloat16_tEfNS_4arch4Sm80ELb1ELb0EEEEEvNT_6ParamsE,@"STO_CUDA_ENTRY STV_DEFAULT"
_ZN7cutlass13device_kernelIN5flash22FlashAttnBwdPreprocessIN4cute5tupleIJNS3_1CILi64EEENS5_ILi192EEEEEENS_10bfloat16_tEfNS_4arch4Sm80ELb1ELb0EEEEEvNT_6ParamsE:
[----:B------:R-:W-:Y:S01]  /*0000*/  LDC R1, c[0x0][0x37c] ;  /* 0x0000df00ff017b82 */ /* 0x000fe20000000800 */
[----:B------:R-:W0:Y:S07]  /*0010*/  S2R R57, SR_CTAID.X ;  /* 0x0000000000397919 */ /* 0x000e2e0000002500 */
[----:B------:R-:W1:Y:S01]  /*0020*/  LDC R3, c[0x0][0x388] ;  /* 0x0000e200ff037b82 */ /* 0x000e620000000800 */
[----:B------:R-:W2:Y:S01]  /*0030*/  LDCU.64 UR4, c[0x0][0x358] ;  /* 0x00006b00ff0477ac */ /* 0x000ea20008000a00 */
[----:B------:R-:W-:Y:S01]  /*0040*/  IMAD.MOV.U32 R74, RZ, RZ, 0x7f800000 ;  /* 0x7f800000ff4a7424 */ /* 0x000fe200078e00ff */
[----:B------:R-:W3:Y:S05]  /*0050*/  S2R R59, SR_TID.X ;  /* 0x00000000003b7919 */ /* 0x000eea0000002100 */
[----:B------:R-:W4:Y:S08]  /*0060*/  S2UR UR6, SR_CTAID.Y ;  /* 0x00000000000679c3 */ /* 0x000f300000002600 */
[----:B------:R-:W4:Y:S08]  /*0070*/  LDC.64 R6, c[0x0][0x400] ;  /* 0x00010000ff067b82 */ /* 0x000f300000000a00 */
[----:B------:R-:W2:Y:S01]  /*0080*/  S2UR UR7, SR_CTAID.Z ;  /* 0x00000000000779c3 */ /* 0x000ea20000002700 */
[----:B0-----:R-:W-:-:S07]  /*0090*/  IMAD.SHL.U32 R2, R57, 0x40, RZ ;  /* 0x0000004039027824 */ /* 0x001fce00078e00ff */
[----:B------:R-:W2:Y:S01]  /*00a0*/  LDC.64 R8, c[0x0][0x408] ;  /* 0x00010200ff087b82 */ /* 0x000ea20000000a00 */
[----:B-1----:R-:W-:-:S05]  /*00b0*/  IMAD.IADD R61, R3, 0x1, -R2 ;  /* 0x00000001033d7824 */ /* 0x002fca00078e0a02 */
[C---:B---3--:R-:W-:Y:S02]  /*00c0*/  ISETP.GE.AND P0, PT, R59.reuse, R61, PT ;  /* 0x0000003d3b00720c */ /* 0x048fe40003f06270 */
[----:B------:R-:W0:Y:S02]  /*00d0*/  LDC.64 R12, c[0x0][0x3c0] ;  /* 0x0000f000ff0c7b82 */ /* 0x000e240000000a00 */
[----:B------:R-:W-:-:S06]  /*00e0*/  ISETP.GT.U32.OR P0, PT, R59, 0x3f, P0 ;  /* 0x0000003f3b00780c */ /* 0x000fcc0000704470 */
[----:B------:R-:W1:Y:S08]  /*00f0*/  LDC.64 R18, c[0x0][0x3a8] ;  /* 0x0000ea00ff127b82 */ /* 0x000e700000000a00 */
[----:B------:R-:W3:Y:S01]  /*0100*/  @!P0 LDC.64 R10, c[0x0][0x3f8] ;  /* 0x0000fe00ff0a8b82 */ /* 0x000ee20000000a00 */
[----:B------:R-:W-:Y:S01]  /*0110*/  @!P0 MOV R5, RZ ;  /* 0x000000ff00058202 */ /* 0x000fe20000000f00 */
[----:B------:R-:W-:-:S04]  /*0120*/  @!P0 IMAD.IADD R4, R2, 0x1, R59 ;  /* 0x0000000102048824 */ /* 0x000fc800078e023b */
[----:B----4-:R-:W-:Y:S02]  /*0130*/  @!P0 IMAD.WIDE.U32 R4, R6, UR6, R4 ;  /* 0x0000000606048c25 */ /* 0x010fe4000f8e0004 */
[----:B------:R-:W4:Y:S02]  /*0140*/  LDC.64 R64, c[0x0][0x3c8] ;  /* 0x0000f200ff407b82 */ /* 0x000f240000000a00 */
[----:B------:R-:W-:Y:S02]  /*0150*/  @!P0 IMAD R5, R7, UR6, R5 ;  /* 0x0000000607058c24 */ /* 0x000fe4000f8e0205 */
[----:B--2---:R-:W-:-:S04]  /*0160*/  @!P0 IMAD.WIDE.U32 R4, R8, UR7, R4 ;  /* 0x0000000708048c25 */ /* 0x004fc8000f8e0004 */
[----:B------:R-:W-:Y:S01]  /*0170*/  @!P0 IMAD R0, R9, UR7, R5 ;  /* 0x0000000709008c24 */ /* 0x000fe2000f8e0205 */
[----:B---3--:R-:W-:-:S04]  /*0180*/  @!P0 LEA R6, P1, R4, R10, 0x2 ;  /* 0x0000000a04068211 */ /* 0x008fc800078210ff */
[----:B------:R-:W-:Y:S02]  /*0190*/  @!P0 LEA.HI.X R7, R4, R11, R0, 0x2, P1 ;  /* 0x0000000b04078211 */ /* 0x000fe400008f1400 */
[----:B------:R-:W2:Y:S01]  /*01a0*/  LDC.64 R10, c[0x0][0x3a0] ;  /* 0x0000e800ff0a7b82 */ /* 0x000ea20000000a00 */
[----:B------:R-:W-:Y:S01]  /*01b0*/  IMAD.SHL.U32 R54, R59, 0x8, RZ ;  /* 0x000000083b367824 */ /* 0x000fe200078e00ff */
[----:B------:R-:W-:Y:S01]  /*01c0*/  SHF.R.U32.HI R52, RZ, 0x3, R59 ;  /* 0x00000003ff347819 */ /* 0x000fe2000001163b */
[----:B------:R1:W5:Y:S01]  /*01d0*/  @!P0 LDG.E R74, desc[UR4][R6.64] ;  /* 0x00000004064a8981 */ /* 0x000362000c1e1900 */
[----:B------:R-:W-:Y:S01]  /*01e0*/  IMAD.MOV.U32 R55, RZ, RZ, RZ ;  /* 0x000000ffff377224 */ /* 0x000fe200078e00ff */
[----:B------:R-:W-:Y:S01]  /*01f0*/  BSSY.RECONVERGENT B0, `(.L_x_44) ;  /* 0x000002e000007945 */ /* 0x000fe20003800200 */
[----:B------:R-:W-:Y:S01]  /*0200*/  LOP3.LUT R54, R54, 0x38, RZ, 0xc0, !PT ;  /* 0x0000003836367812 */ /* 0x000fe200078ec0ff */
[----:B------:R-:W-:Y:S01]  /*0210*/  IMAD.MOV.U32 R53, RZ, RZ, RZ ;  /* 0x000000ffff357224 */ /* 0x000fe200078e00ff */
[----:B------:R-:W-:-:S02]  /*0220*/  ISETP.GE.AND P0, PT, R52, R61, PT ;  /* 0x0000003d3400720c */ /* 0x000fc40003f06270 */
[----:B------:R-:W-:Y:S02]  /*0230*/  CS2R R24, SRZ ;  /* 0x0000000000187805 */ /* 0x000fe4000001ff00 */
[----:B------:R-:W-:Y:S01]  /*0240*/  IADD3 R0, PT, PT, R52, 0x20, RZ ;  /* 0x0000002034007810 */ /* 0x000fe20007ffe0ff */
[----:B0-----:R-:W-:Y:S01]  /*0250*/  IMAD.WIDE.U32 R8, R12, UR6, R54 ;  /* 0x000000060c087c25 */ /* 0x001fe2000f8e0036 */
[----:B------:R-:W-:Y:S02]  /*0260*/  CS2R R26, SRZ ;  /* 0x00000000001a7805 */ /* 0x000fe4000001ff00 */
[----:B------:R-:W-:Y:S02]  /*0270*/  CS2R R32, SRZ ;  /* 0x0000000000207805 */ /* 0x000fe4000001ff00 */
[----:B------:R-:W-:Y:S01]  /*0280*/  CS2R R34, SRZ ;  /* 0x0000000000227805 */ /* 0x000fe2000001ff00 */
[----:B------:R-:W-:Y:S01]  /*0290*/  IMAD R9, R13, UR6, R9 ;  /* 0x000000060d097c24 */ /* 0x000fe2000f8e0209 */
[----:B------:R-:W-:-:S02]  /*02a0*/  CS2R R12, SRZ ;  /* 0x00000000000c7805 */ /* 0x000fc4000001ff00 */
[----:B------:R-:W-:Y:S02]  /*02b0*/  CS2R R14, SRZ ;  /* 0x00000000000e7805 */ /* 0x000fe4000001ff00 */
[----:B------:R-:W-:Y:S01]  /*02c0*/  CS2R R48, SRZ ;  /* 0x0000000000307805 */ /* 0x000fe2000001ff00 */
[----:B----4-:R-:W-:Y:S01]  /*02d0*/  IMAD.WIDE.U32 R62, R64, UR7, R8 ;  /* 0x00000007403e7c25 */ /* 0x010fe2000f8e0008 */
[----:B------:R-:W-:Y:S02]  /*02e0*/  CS2R R50, SRZ ;  /* 0x0000000000327805 */ /* 0x000fe4000001ff00 */
[----:B------:R-:W-:Y:S02]  /*02f0*/  CS2R R28, SRZ ;  /* 0x00000000001c7805 */ /* 0x000fe4000001ff00 */
[----:B------:R-:W-:Y:S01]  /*0300*/  CS2R R30, SRZ ;  /* 0x00000000001e7805 */ /* 0x000fe2000001ff00 */
[----:B------:R-:W-:Y:S01]  /*0310*/  IMAD R65, R65, UR7, R63 ;  /* 0x0000000741417c24 */ /* 0x000fe2000f8e023f */
[----:B------:R-:W-:Y:S01]  /*0320*/  CS2R R8, SRZ ;  /* 0x0000000000087805 */ /* 0x000fe2000001ff00 */
[----:B--2---:R-:W-:Y:S01]  /*0330*/  IMAD.WIDE.U32 R4, R10, UR6, R54 ;  /* 0x000000060a047c25 */ /* 0x004fe2000f8e0036 */
[----:B------:R-:W-:-:S02]  /*0340*/  ISETP.GE.AND P1, PT, R0, R61, PT ;  /* 0x0000003d0000720c */ /* 0x000fc40003f26270 */
[C---:B------:R-:W-:Y:S01]  /*0350*/  LOP3.LUT R56, R54.reuse, 0x40, RZ, 0xfc, !PT ;  /* 0x0000004036387812 */ /* 0x040fe200078efcff */
[----:B------:R-:W-:Y:S01]  /*0360*/  IMAD R5, R11, UR6, R5 ;  /* 0x000000060b057c24 */ /* 0x000fe2000f8e0205 */
[----:B------:R-:W-:Y:S01]  /*0370*/  CS2R R10, SRZ ;  /* 0x00000000000a7805 */ /* 0x000fe2000001ff00 */
[----:B------:R-:W-:Y:S01]  /*0380*/  IMAD.WIDE.U32 R66, R57, 0x40, R52 ;  /* 0x0000004039427825 */ /* 0x000fe200078e0034 */
[----:B------:R-:W-:-:S03]  /*0390*/  LOP3.LUT R58, R54, 0x80, RZ, 0xfc, !PT ;  /* 0x00000080363a7812 */ /* 0x000fc600078efcff */
[----:B-1----:R-:W-:-:S04]  /*03a0*/  IMAD.WIDE.U32 R6, R18, UR7, R4 ;  /* 0x0000000712067c25 */ /* 0x002fc8000f8e0004 */
[----:B------:R-:W-:Y:S01]  /*03b0*/  IMAD R19, R19, UR7, R7 ;  /* 0x0000000713137c24 */ /* 0x000fe2000f8e0207 */
[----:B------:R-:W-:Y:S06]  /*03c0*/  @P0 BRA `(.L_x_45) ;  /* 0x0000000000400947 */ /* 0x000fec0003800000 */
[----:B------:R-:W0:Y:S01]  /*03d0*/  LDCU.64 UR10, c[0x0][0x398] ;  /* 0x00007300ff0a77ac */ /* 0x000e220008000a00 */
[----:B------:R-:W-:Y:S01]  /*03e0*/  IMAD.MOV.U32 R18, RZ, RZ, R6 ;  /* 0x000000ffff127224 */ /* 0x000fe200078e0006 */
[----:B------:R-:W1:Y:S01]  /*03f0*/  LDCU UR8, c[0x0][0x38c] ;  /* 0x00007180ff0877ac */ /* 0x000e620008000800 */
[----:B------:R-:W2:Y:S01]  /*0400*/  LDCU.64 UR12, c[0x0][0x380] ;  /* 0x00007000ff0c77ac */ /* 0x000ea20008000a00 */
[----:B0-----:R-:W-:Y:S02]  /*0410*/  IMAD R5, R67, UR10, RZ ;  /* 0x0000000a43057c24 */ /* 0x001fe4000f8e02ff */
[----:B------:R-:W-:Y:S01]  /*0420*/  IMAD.WIDE.U32 R16, R66, UR10, R18 ;  /* 0x0000000a42107c25 */ /* 0x000fe2000f8e0012 */
[----:B-1----:R-:W-:-:S03]  /*0430*/  ISETP.GE.AND P2, PT, R54, UR8, PT ;  /* 0x0000000836007c0c */ /* 0x002fc6000bf46270 */
[----:B------:R-:W-:Y:S01]  /*0440*/  IMAD R5, R66, UR11, R5 ;  /* 0x0000000b42057c24 */ /* 0x000fe2000f8e0205 */
[----:B------:R-:W-:Y:S02]  /*0450*/  ISETP.GE.AND P3, PT, R56, UR8, PT ;  /* 0x0000000838007c0c */ /* 0x000fe4000bf66270 */
[----:B------:R-:W-:Y:S01]  /*0460*/  ISETP.GE.AND P4, PT, R58, UR8, PT ;  /* 0x000000083a007c0c */ /* 0x000fe2000bf86270 */
[----:B------:R-:W-:Y:S01]  /*0470*/  IMAD.IADD R5, R17, 0x1, R5 ;  /* 0x0000000111057824 */ /* 0x000fe200078e0205 */
[----:B--2---:R-:W-:-:S04]  /*0480*/  LEA R4, P5, R16, UR12, 0x1 ;  /* 0x0000000c10047c11 */ /* 0x004fc8000f8a08ff */
[----:B------:R-:W-:-:S05]  /*0490*/  LEA.HI.X R5, R16, UR13, R5, 0x1, P5 ;  /* 0x0000000d10057c11 */ /* 0x000fca000a8f0c05 */
[----:B------:R0:W5:Y:S04]  /*04a0*/  @!P2 LDG.E.128 R24, desc[UR4][R4.64] ;  /* 0x000000040418a981 */ /* 0x000168000c1e1d00 */
[----:B------:R0:W5:Y:S04]  /*04b0*/  @!P3 LDG.E.128 R32, desc[UR4][R4.64+0x80] ;  /* 0x000080040420b981 */ /* 0x000168000c1e1d00 */
[----:B------:R0:W5:Y:S02]  /*04c0*/  @!P4 LDG.E.128 R12, desc[UR4][R4.64+0x100] ;  /* 0x00010004040cc981 */ /* 0x000164000c1e1d00 */
.L_x_45:
[----:B------:R-:W-:Y:S05]  /*04d0*/  BSYNC.RECONVERGENT B0 ;  /* 0x0000000000007941 */ /* 0x000fea0003800200 */
.L_x_44:
[----:B------:R-:W-:Y:S04]  /*04e0*/  BSSY.RECONVERGENT B0, `(.L_x_46) ;  /* 0x0000014000007945 */ /* 0x000fe80003800200 */
[----:B------:R-:W-:Y:S05]  /*04f0*/  @P1 BRA `(.L_x_47) ;  /* 0x0000000000481947 */ /* 0x000fea0003800000 */
[----:B------:R-:W1:Y:S01]  /*0500*/  LDCU.64 UR10, c[0x0][0x398] ;  /* 0x00007300ff0a77ac */ /* 0x000e620008000a00 */
[----:B0-----:R-:W-:Y:S01]  /*0510*/  IADD3 R5, P2, PT, R66, 0x20, RZ ;  /* 0x0000002042057810 */ /* 0x001fe20007f5e0ff */
[----:B------:R-:W-:Y:S01]  /*0520*/  IMAD.MOV.U32 R7, RZ, RZ, R19 ;  /* 0x000000ffff077224 */ /* 0x000fe200078e0013 */
[----:B------:R-:W0:Y:S02]  /*0530*/  LDCU UR8, c[0x0][0x38c] ;  /* 0x00007180ff0877ac */ /* 0x000e240008000800 */
[----:B------:R-:W-:Y:S01]  /*0540*/  IADD3.X R4, PT, PT, RZ, R67, RZ, P2, !PT ;  /* 0x00000043ff047210 */ /* 0x000fe200017fe4ff */
[----:B------:R-:W2:Y:S04]  /*0550*/  LDCU.64 UR12, c[0x0][0x380] ;  /* 0x00007000ff0c77ac */ /* 0x000ea80008000a00 */
[----:B-1----:R-:W-:-:S02]  /*0560*/  IMAD R4, R4, UR10, RZ ;  /* 0x0000000a04047c24 */ /* 0x002fc4000f8e02ff */
[----:B------:R-:W-:Y:S01]  /*0570*/  IMAD.WIDE.U32 R6, R5, UR10, R6 ;  /* 0x0000000a05067c25 */ /* 0x000fe2000f8e0006 */
[----:B0-----:R-:W-:-:S03]  /*0580*/  ISETP.GE.AND P3, PT, R54, UR8, PT ;  /* 0x0000000836007c0c */ /* 0x001fc6000bf66270 */
        /* <DEDUP_REMOVED lines=9> */
.L_x_47:
[----:B------:R-:W-:Y:S05]  /*0620*/  BSYNC.RECONVERGENT B0 ;  /* 0x0000000000007941 */ /* 0x000fea0003800200 */
.L_x_46:
[----:B------:R-:W-:Y:S01]  /*0630*/  BSSY.RECONVERGENT B0, `(.L_x_48) ;  /* 0x000001d000007945 */ /* 0x000fe20003800200 */
[----:B------:R-:W-:Y:S02]  /*0640*/  CS2R R40, SRZ ;  /* 0x0000000000287805 */ /* 0x000fe4000001ff00 */
[----:B------:R-:W-:Y:S02]  /*0650*/  CS2R R42, SRZ ;  /* 0x00000000002a7805 */ /* 0x000fe4000001ff00 */
[----:B------:R-:W-:Y:S02]  /*0660*/  CS2R R36, SRZ ;  /* 0x0000000000247805 */ /* 0x000fe4000001ff00 */
[----:B------:R-:W-:Y:S02]  /*0670*/  CS2R R38, SRZ ;  /* 0x0000000000267805 */ /* 0x000fe4000001ff00 */
[----:B------:R-:W-:Y:S02]  /*0680*/  CS2R R16, SRZ ;  /* 0x0000000000107805 */ /* 0x000fe4000001ff00 */
[----:B------:R-:W-:-:S02]  /*0690*/  CS2R R18, SRZ ;  /* 0x0000000000127805 */ /* 0x000fc4000001ff00 */
[----:B------:R-:W-:Y:S02]  /*06a0*/  CS2R R44, SRZ ;  /* 0x00000000002c7805 */ /* 0x000fe4000001ff00 */
[----:B------:R-:W-:Y:S02]  /*06b0*/  CS2R R46, SRZ ;  /* 0x00000000002e7805 */ /* 0x000fe4000001ff00 */
[----:B------:R-:W-:Y:S02]  /*06c0*/  CS2R R20, SRZ ;  /* 0x0000000000147805 */ /* 0x000fe4000001ff00 */
[----:B------:R-:W-:Y:S02]  /*06d0*/  CS2R R22, SRZ ;  /* 0x0000000000167805 */ /* 0x000fe4000001ff00 */
[----:B01----:R-:W-:Y:S02]  /*06e0*/  CS2R R4, SRZ ;  /* 0x0000000000047805 */ /* 0x003fe4000001ff00 */
[----:B------:R-:W-:Y:S01]  /*06f0*/  CS2R R6, SRZ ;  /* 0x0000000000067805 */ /* 0x000fe2000001ff00 */
[----:B------:R-:W-:Y:S06]  /*0700*/  @P0 BRA `(.L_x_49) ;  /* 0x00000000003c0947 */ /* 0x000fec0003800000 */
[----:B------:R-:W0:Y:S01]  /*0710*/  LDCU.128 UR8, c[0x0][0x3b0] ;  /* 0x00007600ff0877ac */ /* 0x000e220008000c00 */
[----:B------:R-:W-:Y:S01]  /*0720*/  IMAD.MOV.U32 R64, RZ, RZ, R62 ;  /* 0x000000ffff407224 */ /* 0x000fe200078e003e */
[----:B------:R-:W1:Y:S01]  /*0730*/  LDCU UR12, c[0x0][0x38c] ;  /* 0x00007180ff0c77ac */ /* 0x000e620008000800 */
[----:B0-----:R-:W-:Y:S02]  /*0740*/  IMAD R69, R67, UR10, RZ ;  /* 0x0000000a43457c24 */ /* 0x001fe4000f8e02ff */
[----:B------:R-:W-:Y:S01]  /*0750*/  IMAD.WIDE.U32 R70, R66, UR10, R64 ;  /* 0x0000000a42467c25 */ /* 0x000fe2000f8e0040 */
[----:B-1----:R-:W-:-:S03]  /*0760*/  ISETP.GE.AND P2, PT, R54, UR12, PT ;  /* 0x0000000c36007c0c */ /* 0x002fc6000bf46270 */
[----:B------:R-:W-:Y:S01]  /*0770*/  IMAD R69, R66, UR11, R69 ;  /* 0x0000000b42457c24 */ /* 0x000fe2000f8e0245 */
[----:B------:R-:W-:Y:S02]  /*0780*/  ISETP.GE.AND P3, PT, R56, UR12, PT ;  /* 0x0000000c38007c0c */ /* 0x000fe4000bf66270 */
[----:B------:R-:W-:Y:S02]  /*0790*/  ISETP.GE.AND P4, PT, R58, UR12, PT ;  /* 0x0000000c3a007c0c */ /* 0x000fe4000bf86270 */
[----:B------:R-:W-:Y:S02]  /*07a0*/  LEA R68, P0, R70, UR8, 0x1 ;  /* 0x0000000846447c11 */ /* 0x000fe4000f8008ff */
[----:B------:R-:W-:-:S04]  /*07b0*/  IADD3 R69, PT, PT, R71, R69, RZ ;  /* 0x0000004547457210 */ /* 0x000fc80007ffe0ff */
[----:B------:R-:W-:-:S05]  /*07c0*/  LEA.HI.X R69, R70, UR9, R69, 0x1, P0 ;  /* 0x0000000946457c11 */ /* 0x000fca00080f0c45 */
[----:B------:R0:W5:Y:S04]  /*07d0*/  @!P2 LDG.E.128 R40, desc[UR4][R68.64] ;  /* 0x000000044428a981 */ /* 0x000168000c1e1d00 */
[----:B------:R0:W5:Y:S04]  /*07e0*/  @!P3 LDG.E.128 R36, desc[UR4][R68.64+0x80] ;  /* 0x000080044424b981 */ /* 0x000168000c1e1d00 */
[----:B------:R0:W5:Y:S02]  /*07f0*/  @!P4 LDG.E.128 R16, desc[UR4][R68.64+0x100] ;  /* 0x000100044410c981 */ /* 0x000164000c1e1d00 */
.L_x_49:
[----:B------:R-:W-:Y:S05]  /*0800*/  BSYNC.RECONVERGENT B0 ;  /* 0x0000000000007941 */ /* 0x000fea0003800200 */
.L_x_48:
[----:B------:R-:W-:Y:S04]  /*0810*/  BSSY.RECONVERGENT B0, `(.L_x_50) ;  /* 0x0000013000007945 */ /* 0x000fe80003800200 */
[----:B------:R-:W-:Y:S05]  /*0820*/  @P1 BRA `(.L_x_51) ;  /* 0x0000000000441947 */ /* 0x000fea0003800000 */
[----:B------:R-:W1:Y:S01]  /*0830*/  LDCU.128 UR12, c[0x0][0x3b0] ;  /* 0x00007600ff0c77ac */ /* 0x000e620008000c00 */
[----:B------:R-:W-:Y:S01]  /*0840*/  IADD3 R63, P0, PT, R66, 0x20, RZ ;  /* 0x00000020423f7810 */ /* 0x000fe20007f1e0ff */
[----:B------:R-:W-:Y:S01]  /*0850*/  IMAD.MOV.U32 R64, RZ, RZ, R62 ;  /* 0x000000ffff407224 */ /* 0x000fe200078e003e */
[----:B------:R-:W2:Y:S03]  /*0860*/  LDCU UR8, c[0x0][0x38c] ;  /* 0x00007180ff0877ac */ /* 0x000ea60008000800 */
[----:B------:R-:W-:-:S04]  /*0870*/  IMAD.X R60, RZ, RZ, R67, P0 ;  /* 0x000000ffff3c7224 */ /* 0x000fc800000e0643 */
[----:B-1----:R-:W-:Y:S02]  /*0880*/  IMAD R60, R60, UR14, RZ ;  /* 0x0000000e3c3c7c24 */ /* 0x002fe4000f8e02ff */
[----:B------:R-:W-:Y:S01]  /*0890*/  IMAD.WIDE.U32 R64, R63, UR14, R64 ;  /* 0x0000000e3f407c25 */ /* 0x000fe2000f8e0040 */
[----:B--2---:R-:W-:-:S03]  /*08a0*/  ISETP.GE.AND P2, PT, R56, UR8, PT ;  /* 0x0000000838007c0c */ /* 0x004fc6000bf46270 */
[----:B------:R-:W-:Y:S01]  /*08b0*/  IMAD R63, R63, UR15, R60 ;  /* 0x0000000f3f3f7c24 */ /* 0x000fe2000f8e023c */
[----:B------:R-:W-:Y:S02]  /*08c0*/  ISETP.GE.AND P1, PT, R54, UR8, PT ;  /* 0x0000000836007c0c */ /* 0x000fe4000bf26270 */
[----:B------:R-:W-:Y:S01]  /*08d0*/  ISETP.GE.AND P3, PT, R58, UR8, PT ;  /* 0x000000083a007c0c */ /* 0x000fe2000bf66270 */
[----:B------:R-:W-:Y:S01]  /*08e0*/  IMAD.IADD R63, R65, 0x1, R63 ;  /* 0x00000001413f7824 */ /* 0x000fe200078e023f */
[----:B------:R-:W-:-:S04]  /*08f0*/  LEA R62, P0, R64, UR12, 0x1 ;  /* 0x0000000c403e7c11 */ /* 0x000fc8000f8008ff */
[----:B------:R-:W-:-:S05]  /*0900*/  LEA.HI.X R63, R64, UR13, R63, 0x1, P0 ;  /* 0x0000000d403f7c11 */ /* 0x000fca00080f0c3f */
[----:B------:R1:W5:Y:S04]  /*0910*/  @!P1 LDG.E.128 R44, desc[UR4][R62.64] ;  /* 0x000000043e2c9981 */ /* 0x000368000c1e1d00 */
[----:B------:R1:W5:Y:S04]  /*0920*/  @!P2 LDG.E.128 R20, desc[UR4][R62.64+0x80] ;  /* 0x000080043e14a981 */ /* 0x000368000c1e1d00 */
[----:B------:R1:W5:Y:S02]  /*0930*/  @!P3 LDG.E.128 R4, desc[UR4][R62.64+0x100] ;  /* 0x000100043e04b981 */ /* 0x000364000c1e1d00 */
.L_x_51:
[----:B------:R-:W-:Y:S05]  /*0940*/  BSYNC.RECONVERGENT B0 ;  /* 0x0000000000007941 */ /* 0x000fea0003800200 */
.L_x_50:
[----:B-----5:R-:W-:Y:S01]  /*0950*/  LOP3.LUT R56, R24, 0xffff0000, RZ, 0xc0, !PT ;  /* 0xffff000018387812 */ /* 0x020fe200078ec0ff */
[C---:B-1----:R-:W-:Y:S01]  /*0960*/  IMAD.U32 R62, R40.reuse, 0x10000, RZ ;  /* 0x00010000283e7824 */ /* 0x042fe200078e00ff */
[----:B------:R-:W-:Y:S01]  /*0970*/  LOP3.LUT R63, R40, 0xffff0000, RZ, 0xc0, !PT ;  /* 0xffff0000283f7812 */ /* 0x000fe200078ec0ff */
[----:B------:R-:W-:Y:S01]  /*0980*/  IMAD.U32 R65, R41, 0x10000, RZ ;  /* 0x0001000029417824 */ /* 0x000fe200078e00ff */
[----:B------:R-:W-:Y:S01]  /*0990*/  LOP3.LUT R82, R48, 0xffff0000, RZ, 0xc0, !PT ;  /* 0xffff000030527812 */ /* 0x000fe200078ec0ff */
[----:B------:R-:W-:Y:S01]  /*09a0*/  IMAD.U32 R80, R18, 0x10000, RZ ;  /* 0x0001000012507824 */ /* 0x000fe200078e00ff */
[----:B------:R-:W-:Y:S01]  /*09b0*/  LOP3.LUT R87, R44, 0xffff0000, RZ, 0xc0, !PT ;  /* 0xffff00002c577812 */ /* 0x000fe200078ec0ff */
[----:B------:R-:W-:Y:S01]  /*09c0*/  FMUL.FTZ R56, R56, R63 ;  /* 0x0000003f38387220 */ /* 0x000fe20000410000 */
[----:B------:R-:W-:Y:S01]  /*09d0*/  SHF.L.U32 R55, R24, 0x10, RZ ;  /* 0x0000001018377819 */ /* 0x000fe200000006ff */
[----:B------:R-:W-:Y:S01]  /*09e0*/  IMAD.U32 R63, R44, 0x10000, RZ ;  /* 0x000100002c3f7824 */ /* 0x000fe200078e00ff */
[----:B------:R-:W-:Y:S01]  /*09f0*/  SHF.L.U32 R48, R48, 0x10, RZ ;  /* 0x0000001030307819 */ /* 0x000fe200000006ff */
[----:B------:R-:W-:Y:S01]  /*0a00*/  FMUL.FTZ R87, R82, R87 ;  /* 0x0000005752577220 */ /* 0x000fe20000410000 */
[----:B------:R-:W-:Y:S01]  /*0a10*/  IMAD.U32 R24, R25, 0x10000, RZ ;  /* 0x0001000019187824 */ /* 0x000fe200078e00ff */
[----:B------:R-:W-:Y:S01]  /*0a20*/  LOP3.LUT R85, R18, 0xffff0000, RZ, 0xc0, !PT ;  /* 0xffff000012557812 */ /* 0x000fe200078ec0ff */
[----:B------:R-:W-:Y:S01]  /*0a30*/  FFMA.FTZ R55, R55, R62, R56 ;  /* 0x0000003e37377223 */ /* 0x000fe20000010038 */
[C---:B------:R-:W-:Y:S01]  /*0a40*/  IMAD.U32 R83, R19.reuse, 0x10000, RZ ;  /* 0x0001000013537824 */ /* 0x040fe200078e00ff */
[----:B------:R-:W-:Y:S01]  /*0a50*/  LOP3.LUT R18, R19, 0xffff0000, RZ, 0xc0, !PT ;  /* 0xffff000013127812 */ /* 0x000fe200078ec0ff */
[----:B------:R-:W-:Y:S01]  /*0a60*/  IMAD.U32 R19, R49, 0x10000, RZ ;  /* 0x0001000031137824 */ /* 0x000fe200078e00ff */
[----:B------:R-:W-:Y:S01]  /*0a70*/  SHF.L.U32 R44, R45, 0x10, RZ ;  /* 0x000000102d2c7819 */ /* 0x000fe200000006ff */
[----:B------:R-:W-:Y:S01]  /*0a80*/  FFMA.FTZ R48, R48, R63, R87 ;  /* 0x0000003f30307223 */ /* 0x000fe20000010057 */
[----:B------:R-:W-:Y:S01]  /*0a90*/  LOP3.LUT R58, R25, 0xffff0000, RZ, 0xc0, !PT ;  /* 0xffff0000193a7812 */ /* 0x000fe200078ec0ff */
[----:B------:R-:W-:Y:S01]  /*0aa0*/  FFMA.FTZ R55, R24, R65, R55 ;  /* 0x0000004118377223 */ /* 0x000fe20000010037 */
[----:B------:R-:W-:Y:S01]  /*0ab0*/  LOP3.LUT R41, R41, 0xffff0000, RZ, 0xc0, !PT ;  /* 0xffff000029297812 */ /* 0x000fe200078ec0ff */
[----:B------:R-:W-:Y:S01]  /*0ac0*/  FFMA.FTZ R48, R19, R44, R48 ;  /* 0x0000002c13307223 */ /* 0x000fe20000010030 */
[----:B------:R-:W-:Y:S01]  /*0ad0*/  LOP3.LUT R49, R49, 0xffff0000, RZ, 0xc0, !PT ;  /* 0xffff000031317812 */ /* 0x000fe200078ec0ff */
[----:B------:R-:W-:Y:S01]  /*0ae0*/  IMAD.U32 R25, R26, 0x10000, RZ ;  /* 0x000100001a197824 */ /* 0x000fe200078e00ff */
[----:B------:R-:W-:Y:S01]  /*0af0*/  LOP3.LUT R24, R45, 0xffff0000, RZ, 0xc0, !PT ;  /* 0xffff00002d187812 */ /* 0x000fe200078ec0ff */
[----:B------:R-:W-:Y:S01]  /*0b00*/  FFMA.FTZ R58, R58, R41, R55 ;  /* 0x000000293a3a7223 */ /* 0x000fe20000010037 */
[----:B------:R-:W-:Y:S01]  /*0b10*/  SHF.L.U32 R40, R42, 0x10, RZ ;  /* 0x000000102a287819 */ /* 0x000fe200000006ff */
[----:B------:R-:W-:Y:S01]  /*0b20*/  IMAD.U32 R19, R50, 0x10000, RZ ;  /* 0x0001000032137824 */ /* 0x000fe200078e00ff */
[----:B------:R-:W-:Y:S01]  /*0b30*/  LOP3.LUT R60, R26, 0xffff0000, RZ, 0xc0, !PT ;  /* 0xffff00001a3c7812 */ /* 0x000fe200078ec0ff */
[----:B------:R-:W-:-:S02]  /*0b40*/  IMAD.U32 R44, R46, 0x10000, RZ ;  /* 0x000100002e2c7824 */ /* 0x000fc400078e00ff */
[----:B------:R-:W-:Y:S01]  /*0b50*/  FFMA.FTZ R24, R49, R24, R48 ;  /* 0x0000001831187223 */ /* 0x000fe20000010030 */
[----:B0-----:R-:W-:Y:S01]  /*0b60*/  LOP3.LUT R69, R42, 0xffff0000, RZ, 0xc0, !PT ;  /* 0xffff00002a457812 */ /* 0x001fe200078ec0ff */
[----:B------:R-:W-:Y:S01]  /*0b70*/  FFMA.FTZ R41, R25, R40, R58 ;  /* 0x0000002819297223 */ /* 0x000fe2000001003a */
[----:B------:R-:W-:Y:S01]  /*0b80*/  LOP3.LUT R50, R50, 0xffff0000, RZ, 0xc0, !PT ;  /* 0xffff000032327812 */ /* 0x000fe200078ec0ff */
[----:B------:R-:W-:Y:S01]  /*0b90*/  FFMA.FTZ R45, R19, R44, R24 ;  /* 0x0000002c132d7223 */ /* 0x000fe20000010018 */
[----:B------:R-:W-:Y:S01]  /*0ba0*/  LOP3.LUT R25, R46, 0xffff0000, RZ, 0xc0, !PT ;  /* 0xffff00002e197812 */ /* 0x000fe200078ec0ff */
[----:B------:R-:W-:Y:S01]  /*0bb0*/  IMAD.U32 R67, R43, 0x10000, RZ ;  /* 0x000100002b437824 */ /* 0x000fe200078e00ff */
[----:B------:R-:W-:Y:S01]  /*0bc0*/  SHF.L.U32 R26, R27, 0x10, RZ ;  /* 0x000000101b1a7819 */ /* 0x000fe200000006ff */
[----:B------:R-:W-:Y:S01]  /*0bd0*/  FFMA.FTZ R41, R60, R69, R41 ;  /* 0x000000453c297223 */ /* 0x000fe20000010029 */
[----:B------:R-:W-:Y:S01]  /*0be0*/  SHF.L.U32 R19, R51, 0x10, RZ ;  /* 0x0000001033137819 */ /* 0x000fe200000006ff */
[----:B------:R-:W-:-:S02]  /*0bf0*/  IMAD.U32 R24, R47, 0x10000, RZ ;  /* 0x000100002f187824 */ /* 0x000fc400078e00ff */
        /* <DEDUP_REMOVED lines=26> */
[----:B------:R-:W-:Y:S01]  /*0da0*/  LOP3.LUT R37, R37, 0xffff0000, RZ, 0xc0, !PT ;  /* 0xffff000025257812 */ /* 0x000fe200078ec0ff */
[----:B------:R-:W-:Y:S01]  /*0db0*/  FFMA.FTZ R43, R32, R73, R43 ;  /* 0x00000049202b7223 */ /* 0x000fe2000001002b */
[----:B------:R-:W-:Y:S01]  /*0dc0*/  LOP3.LUT R29, R29, 0xffff0000, RZ, 0xc0, !PT ;  /* 0xffff00001d1d7812 */ /* 0x000fe200078ec0ff */
[----:B------:R-:W-:Y:S01]  /*0dd0*/  FFMA.FTZ R28, R19, R20, R28 ;  /* 0x00000014131c7223 */ /* 0x000fe2000001001c */
[----:B------:R-:W-:Y:S01]  /*0de0*/  LOP3.LUT R24, R21, 0xffff0000, RZ, 0xc0, !PT ;  /* 0xffff000015187812 */ /* 0x000fe200078ec0ff */
[----:B------:R-:W-:Y:S02]  /*0df0*/  IMAD.U32 R33, R34, 0x10000, RZ ;  /* 0x0001000022217824 */ /* 0x000fe400078e00ff */
[----:B------:R-:W-:Y:S01]  /*0e00*/  FFMA.FTZ R66, R66, R37, R43 ;  /* 0x0000002542427223 */ /* 0x000fe2000001002b */
[----:B------:R-:W-:Y:S01]  /*0e10*/  IMAD.U32 R70, R38, 0x10000, RZ ;  /* 0x0001000026467824 */ /* 0x000fe200078e00ff */
        /* <DEDUP_REMOVED lines=22> */
[----:B------:R-:W-:-:S02]  /*0f80*/  IMAD.U32 R79, R16, 0x10000, RZ ;  /* 0x00010000104f7824 */ /* 0x000fc400078e00ff */
[----:B------:R-:W-:Y:S01]  /*0f90*/  FFMA.FTZ R35, R35, R72, R34 ;  /* 0x0000004823237223 */ /* 0x000fe20000010022 */
[----:B------:R-:W-:Y:S01]  /*0fa0*/  IMAD.U32 R19, R8, 0x10000, RZ ;  /* 0x0001000008137824 */ /* 0x000fe200078e00ff */
[----:B------:R-:W-:Y:S01]  /*0fb0*/  LOP3.LUT R39, R12, 0xffff0000, RZ, 0xc0, !PT ;  /* 0xffff00000c277812 */ /* 0x000fe200078ec0ff */
[----:B------:R-:W-:Y:S02]  /*0fc0*/  IMAD.U32 R20, R4, 0x10000, RZ ;  /* 0x0001000004147824 */ /* 0x000fe400078e00ff */
[----:B------:R-:W-:Y:S01]  /*0fd0*/  FFMA.FTZ R22, R31, R22, R30 ;  /* 0x000000161f167223 */ /* 0x000fe2000001001e */
[----:B------:R-:W-:Y:S01]  /*0fe0*/  LOP3.LUT R16, R16, 0xffff0000, RZ, 0xc0, !PT ;  /* 0xffff000010107812 */ /* 0x000fe200078ec0ff */
        /* <DEDUP_REMOVED lines=19> */
[----:B------:R-:W-:Y:S01]  /*1120*/  BSSY.RECONVERGENT B0, `(.L_x_52) ;  /* 0x0000041000007945 */ /* 0x000fe20003800200 */
[----:B------:R-:W-:Y:S01]  /*1130*/  SHF.L.U32 R5, R6, 0x10, RZ ;  /* 0x0000001006057819 */ /* 0x000fe200000006ff */
[----:B------:R-:W-:Y:S01]  /*1140*/  FFMA.FTZ R17, R9, R8, R12 ;  /* 0x0000000809117223 */ /* 0x000fe2000001000c */
[----:B------:R-:W-:Y:S01]  /*1150*/  LOP3.LUT R78, R14, 0xffff0000, RZ, 0xc0, !PT ;  /* 0xffff00000e4e7812 */ /* 0x000fe200078ec0ff */
[----:B------:R-:W-:Y:S01]  /*1160*/  FFMA.FTZ R13, R13, R80, R76 ;  /* 0x000000500d0d7223 */ /* 0x000fe2000001004c */
[----:B------:R-:W-:Y:S01]  /*1170*/  LOP3.LUT R10, R10, 0xffff0000, RZ, 0xc0, !PT ;  /* 0xffff00000a0a7812 */ /* 0x000fe200078ec0ff */
[----:B------:R-:W-:Y:S01]  /*1180*/  FFMA.FTZ R17, R4, R5, R17 ;  /* 0x0000000504117223 */ /* 0x000fe20000010011 */
[----:B------:R-:W-:Y:S01]  /*1190*/  LOP3.LUT R9, R6, 0xffff0000, RZ, 0xc0, !PT ;  /* 0xffff000006097812 */ /* 0x000fe200078ec0ff */
[----:B------:R-:W-:-:S02]  /*11a0*/  IMAD.U32 R14, R15, 0x10000, RZ ;  /* 0x000100000f0e7824 */ /* 0x000fc400078e00ff */
[----:B------:R-:W-:Y:S01]  /*11b0*/  FFMA.FTZ R13, R78, R85, R13 ;  /* 0x000000554e0d7223 */ /* 0x000fe2000001000d */
[----:B------:R-:W-:Y:S01]  /*11c0*/  IMAD.U32 R4, R11, 0x10000, RZ ;  /* 0x000100000b047824 */ /* 0x000fe200078e00ff */
[----:B------:R-:W-:Y:S01]  /*11d0*/  LOP3.LUT R15, R15, 0xffff0000, RZ, 0xc0, !PT ;  /* 0xffff00000f0f7812 */ /* 0x000fe200078ec0ff */
[----:B------:R-:W-:Y:S02]  /*11e0*/  IMAD.U32 R5, R7, 0x10000, RZ ;  /* 0x0001000007057824 */ /* 0x000fe400078e00ff */
[----:B------:R-:W-:Y:S01]  /*11f0*/  FFMA.FTZ R9, R10, R9, R17 ;  /* 0x000000090a097223 */ /* 0x000fe20000010011 */
[----:B------:R-:W-:Y:S01]  /*1200*/  FFMA.FTZ R14, R14, R83, R13 ;  /* 0x000000530e0e7223 */ /* 0x000fe2000001000d */
[----:B------:R-:W-:Y:S02]  /*1210*/  LOP3.LUT R11, R11, 0xffff0000, RZ, 0xc0, !PT ;  /* 0xffff00000b0b7812 */ /* 0x000fe400078ec0ff */
[----:B------:R-:W-:Y:S01]  /*1220*/  LOP3.LUT R6, R7, 0xffff0000, RZ, 0xc0, !PT ;  /* 0xffff000007067812 */ /* 0x000fe200078ec0ff */
[----:B------:R-:W-:Y:S01]  /*1230*/  FFMA.FTZ R4, R4, R5, R9 ;  /* 0x0000000504047223 */ /* 0x000fe20000010009 */
[----:B------:R-:W-:Y:S01]  /*1240*/  FFMA.FTZ R14, R15, R18, R14 ;  /* 0x000000120f0e7223 */ /* 0x000fe2000001000e */
[----:B------:R-:W-:-:S02]  /*1250*/  IADD3 R13, PT, PT, R3, 0x3f, RZ ;  /* 0x0000003f030d7810 */ /* 0x000fc40007ffe0ff */
[----:B------:R-:W-:Y:S01]  /*1260*/  FFMA.FTZ R11, R11, R6, R4 ;  /* 0x000000060b0b7223 */ /* 0x000fe20000010004 */
[----:B------:R-:W-:Y:S01]  /*1270*/  ISETP.NE.AND P1, PT, R54, RZ, PT ;  /* 0x000000ff3600720c */ /* 0x000fe20003f25270 */
[----:B------:R-:W0:Y:S01]  /*1280*/  SHFL.BFLY PT, R5, R14, 0x4, 0x1f ;  /* 0x0c801f000e057f89 */ /* 0x000e2200000e0000 */
[----:B------:R-:W-:-:S03]  /*1290*/  SHF.R.S32.HI R10, RZ, 0x1f, R13 ;  /* 0x0000001fff0a7819 */ /* 0x000fc6000001140d */
[----:B------:R-:W1:Y:S01]  /*12a0*/  SHFL.BFLY PT, R4, R11, 0x4, 0x1f ;  /* 0x0c801f000b047f89 */ /* 0x000e6200000e0000 */
[----:B0-----:R-:W-:Y:S02]  /*12b0*/  FADD.FTZ R5, R14, R5 ;  /* 0x000000050e057221 */ /* 0x001fe40000010000 */
[----:B------:R-:W0:Y:S01]  /*12c0*/  LDC.64 R14, c[0x0][0x440] ;  /* 0x00011000ff0e7b82 */ /* 0x000e220000000a00 */
[----:B-1----:R-:W-:Y:S01]  /*12d0*/  FADD.FTZ R8, R11, R4 ;  /* 0x000000040b087221 */ /* 0x002fe20000010000 */
[----:B------:R-:W-:Y:S01]  /*12e0*/  IMAD.SHL.U32 R11, R59, 0x4, RZ ;  /* 0x000000043b0b7824 */ /* 0x000fe200078e00ff */
[----:B------:R-:W1:Y:S04]  /*12f0*/  SHFL.BFLY PT, R4, R5, 0x2, 0x1f ;  /* 0x0c401f0005047f89 */ /* 0x000e6800000e0000 */
[----:B------:R-:W2:Y:S01]  /*1300*/  SHFL.BFLY PT, R7, R8, 0x2, 0x1f ;  /* 0x0c401f0008077f89 */ /* 0x000ea200000e0000 */
[----:B-1----:R-:W-:Y:S01]  /*1310*/  FADD.FTZ R6, R5, R4 ;  /* 0x0000000405067221 */ /* 0x002fe20000010000 */
[----:B------:R-:W-:Y:S01]  /*1320*/  LEA.HI R4, R10, R13, RZ, 0x6 ;  /* 0x0000000d0a047211 */ /* 0x000fe200078f30ff */
[----:B--2---:R-:W-:-:S03]  /*1330*/  FADD.FTZ R9, R8, R7 ;  /* 0x0000000708097221 */ /* 0x004fc60000010000 */
[----:B------:R-:W-:Y:S01]  /*1340*/  LOP3.LUT R4, R4, 0xffffffc0, RZ, 0xc0, !PT ;  /* 0xffffffc004047812 */ /* 0x000fe200078ec0ff */
[----:B------:R-:W1:Y:S01]  /*1350*/  SHFL.BFLY PT, R7, R6, 0x1, 0x1f ;  /* 0x0c201f0006077f89 */ /* 0x000e6200000e0000 */
[----:B------:R-:W-:Y:S02]  /*1360*/  IMAD R8, R57, 0x3000, RZ ;  /* 0x0000300039087824 */ /* 0x000fe400078e02ff */
[----:B------:R-:W-:Y:S01]  /*1370*/  IADD3 R12, PT, PT, R2, R13, -R4 ;  /* 0x0000000d020c7210 */ /* 0x000fe20007ffe804 */
[----:B------:R-:W2:Y:S01]  /*1380*/  SHFL.BFLY PT, R10, R9, 0x1, 0x1f ;  /* 0x0c201f00090a7f89 */ /* 0x000ea200000e0000 */
[----:B------:R-:W3:Y:S01]  /*1390*/  LDC.64 R4, c[0x0][0x448] ;  /* 0x00011200ff047b82 */ /* 0x000ee20000000a00 */
[----:B------:R-:W-:Y:S02]  /*13a0*/  LOP3.LUT R8, R11, R8, RZ, 0xfc, !PT ;  /* 0x000000080b087212 */ /* 0x000fe400078efcff */
[----:B------:R-:W-:-:S05]  /*13b0*/  IMAD.IADD R12, R13, 0x1, -R12 ;  /* 0x000000010d0c7824 */ /* 0x000fca00078e0a0c */
[----:B------:R-:W-:-:S04]  /*13c0*/  ISETP.GE.AND P0, PT, R59, R12, PT ;  /* 0x0000000c3b00720c */ /* 0x000fc80003f06270 */
[----:B------:R-:W-:Y:S01]  /*13d0*/  ISETP.GT.U32.OR P0, PT, R59, 0x3f, P0 ;  /* 0x0000003f3b00780c */ /* 0x000fe20000704470 */
[----:B-1----:R-:W-:Y:S01]  /*13e0*/  FADD.FTZ R16, R6, R7 ;  /* 0x0000000706107221 */ /* 0x002fe20000010000 */
[----:B--2---:R-:W-:Y:S01]  /*13f0*/  FADD.FTZ R17, R9, R10 ;  /* 0x0000000a09117221 */ /* 0x004fe20000010000 */
[----:B0-----:R-:W-:Y:S10]  /*1400*/  @P1 BRA `(.L_x_53) ;  /* 0x0000000000481947 */ /* 0x001ff40003800000 */
[----:B------:R-:W0:Y:S01]  /*1410*/  LDC.64 R10, c[0x0][0x3e8] ;  /* 0x0000fa00ff0a7b82 */ /* 0x000e220000000a00 */
[----:B------:R-:W-:Y:S01]  /*1420*/  HFMA2 R3, -RZ, RZ, 0, 0 ;  /* 0x00000000ff037431 */ /* 0x000fe200000001ff */
[----:B------:R-:W1:Y:S01]  /*1430*/  LDCU.64 UR8, c[0x0][0x3d0] ;  /* 0x00007a00ff0877ac */ /* 0x000e620008000a00 */
[----:B------:R-:W-:-:S05]  /*1440*/  ISETP.GE.AND P2, PT, R52, R61, PT ;  /* 0x0000003d3400720c */ /* 0x000fca0003f46270 */
[----:B------:R-:W2:Y:S01]  /*1450*/  LDC.64 R12, c[0x0][0x3f0] ;  /* 0x0000fc00ff0c7b82 */ /* 0x000ea20000000a00 */
[----:B0-----:R-:W-:-:S04]  /*1460*/  IMAD.WIDE.U32 R6, R10, UR6, R2 ;  /* 0x000000060a067c25 */ /* 0x001fc8000f8e0002 */
[----:B------:R-:W-:Y:S01]  /*1470*/  IMAD R7, R11, UR6, R7 ;  /* 0x000000060b077c24 */ /* 0x000fe2000f8e0207 */
[----:B------:R-:W-:Y:S01]  /*1480*/  FSEL R11, R16, RZ, !P2 ;  /* 0x000000ff100b7208 */ /* 0x000fe20005000000 */
[----:B--2---:R-:W-:-:S04]  /*1490*/  IMAD.WIDE.U32 R6, R12, UR7, R6 ;  /* 0x000000070c067c25 */ /* 0x004fc8000f8e0006 */
[----:B------:R-:W-:Y:S01]  /*14a0*/  IMAD R10, R13, UR7, R7 ;  /* 0x000000070d0a7c24 */ /* 0x000fe2000f8e0207 */
[----:B------:R-:W-:-:S04]  /*14b0*/  IADD3 R7, P1, PT, R52, R6, RZ ;  /* 0x0000000634077210 */ /* 0x000fc80007f3e0ff */
[----:B-1----:R-:W-:Y:S01]  /*14c0*/  LEA R6, P3, R7, UR8, 0x2 ;  /* 0x0000000807067c11 */ /* 0x002fe2000f8610ff */
[----:B------:R-:W-:Y:S01]  /*14d0*/  IMAD.X R10, RZ, RZ, R10, P1 ;  /* 0x000000ffff0a7224 */ /* 0x000fe200008e060a */
[----:B------:R-:W-:-:S04]  /*14e0*/  ISETP.GE.AND P1, PT, R0, R61, PT ;  /* 0x0000003d0000720c */ /* 0x000fc80003f26270 */
[----:B------:R-:W-:Y:S02]  /*14f0*/  LEA.HI.X R7, R7, UR9, R10, 0x2, P3 ;  /* 0x0000000907077c11 */ /* 0x000fe400098f140a */
[----:B------:R-:W-:-:S03]  /*1500*/  FSEL R13, R17, RZ, !P1 ;  /* 0x000000ff110d7208 */ /* 0x000fc60004800000 */
[----:B------:R0:W-:Y:S04]  /*1510*/  STG.E desc[UR4][R6.64], R11 ;  /* 0x0000000b06007986 */ /* 0x0001e8000c101904 */
[----:B------:R0:W-:Y:S02]  /*1520*/  STG.E desc[UR4][R6.64+0x80], R13 ;  /* 0x0000800d06007986 */ /* 0x0001e4000c101904 */
.L_x_53:
[----:B------:R-:W-:Y:S05]  /*1530*/  BSYNC.RECONVERGENT B0 ;  /* 0x0000000000007941 */ /* 0x000fea0003800200 */
.L_x_52:
[----:B------:R-:W-:Y:S04]  /*1540*/  BSSY.RECONVERGENT B0, `(.L_x_54) ;  /* 0x0000011000007945 */ /* 0x000fe80003800200 */
[----:B------:R-:W-:Y:S05]  /*1550*/  @P0 BRA `(.L_x_55) ;  /* 0x00000000003c0947 */ /* 0x000fea0003800000 */
[----:B0-----:R-:W0:Y:S01]  /*1560*/  LDC.64 R6, c[0x0][0x418] ;  /* 0x00010600ff067b82 */ /* 0x001e220000000a00 */
[----:B------:R-:W-:Y:S01]  /*1570*/  MOV R3, RZ ;  /* 0x000000ff00037202 */ /* 0x000fe20000000f00 */
[----:B------:R-:W-:Y:S02]  /*1580*/  IMAD.IADD R2, R2, 0x1, R59 ;  /* 0x0000000102027824 */ /* 0x000fe400078e023b */
[C---:B------:R-:W-:Y:S01]  /*1590*/  FMUL.FTZ R0, R74.reuse, 1.4426950216293334961 ;  /* 0x3fb8aa3b4a007820 */ /* 0x040fe20000410000 */
[----:B------:R-:W-:-:S03]  /*15a0*/  FSETP.NEU.FTZ.AND P0, PT, R74, -INF , PT ;  /* 0xff8000004a00780b */ /* 0x000fc60003f1d000 */
[----:B------:R-:W1:Y:S08]  /*15b0*/  LDC.64 R10, c[0x0][0x420] ;  /* 0x00010800ff0a7b82 */ /* 0x000e700000000a00 */
[----:B------:R-:W2:Y:S01]  /*15c0*/  LDC.64 R12, c[0x0][0x410] ;  /* 0x00010400ff0c7b82 */ /* 0x000ea20000000a00 */
[----:B0-----:R-:W-:-:S04]  /*15d0*/  IMAD.WIDE.U32 R2, R6, UR6, R2 ;  /* 0x0000000606027c25 */ /* 0x001fc8000f8e0002 */
[----:B------:R-:W-:Y:S02]  /*15e0*/  IMAD R3, R7, UR6, R3 ;  /* 0x0000000607037c24 */ /* 0x000fe4000f8e0203 */
[----:B-1----:R-:W-:-:S04]  /*15f0*/  IMAD.WIDE.U32 R2, R10, UR7, R2 ;  /* 0x000000070a027c25 */ /* 0x002fc8000f8e0002 */
[----:B------:R-:W-:Y:S01]  /*1600*/  IMAD R3, R11, UR7, R3 ;  /* 0x000000070b037c24 */ /* 0x000fe2000f8e0203 */
[----:B--2---:R-:W-:-:S04]  /*1610*/  LEA R6, P1, R2, R12, 0x2 ;  /* 0x0000000c02067211 */ /* 0x004fc800078210ff */
[----:B------:R-:W-:Y:S02]  /*1620*/  LEA.HI.X R7, R2, R13, R3, 0x2, P1 ;  /* 0x0000000d02077211 */ /* 0x000fe400008f1403 */
[----:B------:R-:W-:-:S05]  /*1630*/  FSEL R3, R0, RZ, P0 ;  /* 0x000000ff00037208 */ /* 0x000fca0000000000 */
[----:B------:R1:W-:Y:S02]  /*1640*/  STG.E desc[UR4][R6.64], R3 ;  /* 0x0000000306007986 */ /* 0x0003e4000c101904 */
.L_x_55:
[----:B------:R-:W-:Y:S05]  /*1650*/  BSYNC.RECONVERGENT B0 ;  /* 0x0000000000007941 */ /* 0x000fea0003800200 */
.L_x_54:
[----:B------:R-:W2:Y:S01]  /*1660*/  LDCU.64 UR10, c[0x0][0x458] ;  /* 0x00008b00ff0a77ac */ /* 0x000ea20008000a00 */
[----:B------:R-:W-:Y:S01]  /*1670*/  IMAD.MOV.U32 R9, RZ, RZ, RZ ;  /* 0x000000ffff097224 */ /* 0x000fe200078e00ff */
[----:B------:R-:W4:Y:S01]  /*1680*/  LDCU.64 UR8, c[0x0][0x428] ;  /* 0x00008500ff0877ac */ /* 0x000f220008000a00 */
[----:B-1----:R-:W-:-:S04]  /*1690*/  IMAD.WIDE.U32 R2, R14, UR6, R8 ;  /* 0x000000060e027c25 */ /* 0x002fc8000f8e0008 */
[----:B------:R-:W-:Y:S02]  /*16a0*/  IMAD R3, R15, UR6, R3 ;  /* 0x000000060f037c24 */ /* 0x000fe4000f8e0203 */
[----:B---3--:R-:W-:-:S04]  /*16b0*/  IMAD.WIDE.U32 R2, R4, UR7, R2 ;  /* 0x0000000704027c25 */ /* 0x008fc8000f8e0002 */
[----:B------:R-:W-:Y:S01]  /*16c0*/  IMAD R5, R5, UR7, R3 ;  /* 0x0000000705057c24 */ /* 0x000fe2000f8e0203 */
[----:B--2---:R-:W-:-:S04]  /*16d0*/  ISETP.NE.U32.AND P0, PT, RZ, UR10, PT ;  /* 0x0000000aff007c0c */ /* 0x004fc8000bf05070 */
[----:B------:R-:W-:Y:S02]  /*16e0*/  ISETP.NE.AND.EX P0, PT, RZ, UR11, PT, P0 ;  /* 0x0000000bff007c0c */ /* 0x000fe4000bf05300 */
[C---:B----4-:R-:W-:Y:S02]  /*16f0*/  LEA R4, P1, R2.reuse, UR8, 0x2 ;  /* 0x0000000802047c11 */ /* 0x050fe4000f8210ff */
[----:B------:R-:W-:Y:S02]  /*1700*/  ISETP.NE.OR P0, PT, R59, RZ, !P0 ;  /* 0x000000ff3b00720c */ /* 0x000fe40004705670 */
[----:B------:R-:W-:-:S05]  /*1710*/  LEA.HI.X R5, R2, UR9, R5, 0x2, P1 ;  /* 0x0000000902057c11 */ /* 0x000fca00088f1405 */
[----:B------:R1:W-:Y:S04]  /*1720*/  STG.E.128 desc[UR4][R4.64], RZ ;  /* 0x000000ff04007986 */ /* 0x0003e8000c101d04 */
        /* <DEDUP_REMOVED lines=10> */
[----:B------:R1:W-:Y:S01]  /*17d0*/  STG.E.128 desc[UR4][R4.64+0xb000], RZ ;  /* 0x00b000ff04007986 */ /* 0x0003e2000c101d04 */
[----:B------:R-:W-:Y:S05]  /*17e0*/  @P0 EXIT ;  /* 0x000000000000094d */ /* 0x000fea0003800000 */
[----:B------:R-:W2:Y:S08]  /*17f0*/  LDC R0, c[0x0][0x450] ;  /* 0x00011400ff007b82 */ /* 0x000eb00000000800 */
[----:B-1----:R-:W1:Y:S08]  /*1800*/  LDC R4, c[0x0][0x390] ;  /* 0x0000e400ff047b82 */ /* 0x002e700000000800 */
[----:B------:R-:W3:Y:S01]  /*1810*/  LDC.64 R2, c[0x0][0x458] ;  /* 0x00011600ff027b82 */ /* 0x000ee20000000a00 */
[----:B--2---:R-:W-:-:S04]  /*1820*/  IMAD R57, R57, R0, UR7 ;  /* 0x0000000739397e24 */ /* 0x004fc8000f8e0200 */
[----:B-1----:R-:W-:-:S04]  /*1830*/  IMAD R57, R57, R4, UR6 ;  /* 0x0000000639397e24 */ /* 0x002fc8000f8e0204 */
[----:B---3--:R-:W-:-:S05]  /*1840*/  IMAD.WIDE R2, R57, 0x4, R2 ;  /* 0x0000000439027825 */ /* 0x008fca00078e0202 */
[----:B------:R-:W-:Y:S01]  /*1850*/  STG.E desc[UR4][R2.64], RZ ;  /* 0x000000ff02007986 */ /* 0x000fe2000c101904 */
[----:B------:R-:W-:Y:S05]  /*1860*/  EXIT ;  /* 0x000000000000794d */ /* 0x000fea0003800000 */
.L_x_56:
        /* <DEDUP_REMOVED lines=9> */
.L_x_138:


//--------------------- .text._ZN7cutlass13device_kernelIN5flash19enable_sm80_to_sm89INS1_16FlashAttnBwdSm80INS1_25CollectiveMainloopBwdSm80ILi2ELi1EN4cute5tupleIJNS5_1CILi64EEENS7_ILi80EEENS7_ILi192EEEEEENS_10bfloat16_tEfNS_4arch4Sm80ELb1ELb0ELb0ELb1ELb0ELb0ELb1ELb0ELi2ELi4ELi2ELi2ELb0EEENS1_21CollectiveEpilogueBwdISB_SC_SE_Li256ELb1ELb1ELi4EEENS1_25SingleTileBwdLPTSchedulerILb1ELi80ELb0EEEEEEEEEvNT_6ParamsE --------------------------
	.section	.text._ZN7cutlass13device_kernelIN5flash19enable_sm80_to_sm89INS1_16FlashAttnBwdSm80INS1_25CollectiveMainloopBwdSm80ILi2ELi1EN4cute5tupleIJNS5_1CILi64EEENS7_ILi80EEENS7_ILi192EEEEEENS_10bfloat16_tEfNS_4arch4Sm80ELb1ELb0ELb0ELb1ELb0ELb0ELb1ELb0ELi2ELi4ELi2ELi2ELb0EEENS1_21CollectiveEpilogueBwdISB_SC_SE_Li256ELb1ELb1ELi4EEENS1_25SingleTileBwdLPTSchedulerILb1ELi80ELb0EEEEEEEEEvNT_6ParamsE,"ax",@progbits
	.align	128
.text._ZN7cutlass13device_kernelIN5flash19enable_sm80_to_sm89INS1_16FlashAttnBwdSm80INS1_25CollectiveMainloopBwdSm80ILi2ELi1EN4cute5tupleIJNS5_1CILi64EEENS7_ILi80EEENS7_ILi192EEEEEENS_10bfloat16_tEfNS_4arch4Sm80ELb1ELb0ELb0ELb1ELb0ELb0ELb1ELb0ELi2ELi4ELi2ELi2ELb0EEENS1_21CollectiveEpilogueBwdISB_SC_SE_Li256ELb1ELb1ELi4EEENS1_25SingleTileBwdLPTSchedulerILb1ELi80ELb0EEEEEEEEEvNT_6ParamsE:
        .type           _ZN7cutlass13device_kernelIN5flash19enable_sm80_to_sm89INS1_16FlashAttnBwdSm80INS1_25CollectiveMainloopBwdSm80ILi2ELi1EN4cute5tupleIJNS5_1CILi64EEENS7_ILi80EEENS7_ILi192EEEEEENS_10bfloat16_tEfNS_4arch4Sm80ELb1ELb0ELb0ELb1ELb0ELb0ELb1ELb0ELi2ELi4ELi2ELi2ELb0EEENS1_21CollectiveEpilogueBwdISB_SC_SE_Li256ELb1ELb1ELi4EEENS1_25SingleTileBwdLPTSchedulerILb1ELi80ELb0EEEEEEEEEvNT_6ParamsE,@function
        .size           _ZN7cutlass13device_kernelIN5flash19enable_sm80_to_sm89INS1_16FlashAttnBwdSm80INS1_25CollectiveMainloopBwdSm80ILi2ELi1EN4cute5tupleIJNS5_1CILi64EEENS7_ILi80EEENS7_ILi192EEEEEENS_10bfloat16_tEfNS_4arch4Sm80ELb1ELb0ELb0ELb1ELb0ELb0ELb1ELb0ELi2ELi4ELi2ELi2ELb0EEENS1_21CollectiveEpilogueBwdISB_SC_SE_Li256ELb1ELb1ELi4EEENS1_25SingleTileBwdLPTSchedulerILb1ELi80ELb0EEEEEEEEEvNT_6ParamsE,(.L_x_139 - _ZN7cutlass13device_kernelIN5flash19enable_sm80_to_sm89INS1_16FlashAttnBwdSm80INS1_25CollectiveMainloopBwdSm80ILi2ELi1EN4cute5tupleIJNS5_1CILi64EEENS7_ILi80EEENS7_ILi192EEEEEENS_10bfloat16_tEfNS_4arch4Sm80ELb1ELb0ELb0ELb1ELb0ELb0ELb1ELb0ELi2ELi4ELi2ELi2ELb0EEENS1_21CollectiveEpilogueBwdISB_SC_SE_Li256ELb1ELb1ELi4EEENS1_25SingleTileBwdLPTSchedulerILb1ELi80ELb0EEEEEEEEEvNT_6ParamsE)
        .other          _ZN7cutlass13device_kernelIN5flash19enable_sm80_to_sm89INS1_16FlashAttnBwdSm80INS1_25CollectiveMainloopBwdSm80ILi2ELi1EN4cute5tupleIJNS5_1CILi64EEENS7_ILi80EEENS7_ILi192EEEEEENS_10bfloat16_tEfNS_4arch4Sm80ELb1ELb0ELb0ELb1ELb0ELb0ELb1ELb0ELi2ELi4ELi2ELi2ELb0EEENS1_21CollectiveEpilogueBwdISB_SC_SE_Li256ELb1ELb1ELi4EEENS1_25SingleTileBwdLPTSchedulerILb1ELi80ELb0EEEEEEEEEvNT_6ParamsE,@"STO_CUDA_ENTRY STV_DEFAULT"
_ZN7cutlass13device_kernelIN5flash19enable_sm80_to_sm89INS1_16FlashAttnBwdSm80INS1_25CollectiveMainloopBwdSm80ILi2ELi1EN4cute5tupleIJNS5_1CILi64EEENS7_ILi80EEENS7_ILi192EEEEEENS_10bfloat16_tEfNS_4arch4Sm80ELb1ELb0ELb0ELb1ELb0ELb0ELb1ELb0ELi2ELi4ELi2ELi2ELb0EEENS1_21CollectiveEpilogueBwdISB_SC_SE_Li256ELb1ELb1ELi4EEENS1_25SingleTileBwdLPTSchedulerILb1ELi80ELb0EEEEEEEEEvNT_6ParamsE:
[----:B------:R-:W-:Y:S01]  /*0000*/  LDC R1, c[0x0][0x37c] ;  /* 0x0000df00ff017b82 */ /* 0x000fe20000000800 */
[----:B------:R-:W-:Y:S05]  /*0010*/  EXIT ;  /* 0x000000000000794d */ /* 0x000fea0003800000 */
.L_x_57:
        /* <DEDUP_REMOVED lines=14> */
.L_x_139:


//--------------------- .text._ZN7cutlass13device_kernelIN5flash19enable_sm80_to_sm89INS1_16FlashAttnBwdSm80INS1_25CollectiveMainloopBwdSm80ILi2ELi1EN4cute5tupleIJNS5_1CILi64EEENS7_ILi80EEENS7_ILi192EEEEEENS_10bfloat16_tEfNS_4arch4Sm80ELb1ELb0ELb0ELb1ELb1ELb0ELb1ELb0ELi2ELi4ELi2ELi2ELb0EEENS1_21CollectiveEpilogueBwdISB_SC_SE_Li256ELb1ELb1ELi4EEENS1_25SingleTileBwdLPTSchedulerILb1ELi80ELb1EEEEEEEEEvNT_6ParamsE --------------------------
	.section	.text._ZN7cutlass13device_kernelIN5flash19enable_sm80_to_sm89INS1_16FlashAttnBwdSm80INS1_25CollectiveMainloopBwdSm80ILi2ELi1EN4cute5tupleIJNS5_1CILi64EEENS7_ILi80EEENS7_ILi192EEEEEENS_10bfloat16_tEfNS_4arch4Sm80ELb1ELb0ELb0ELb1ELb1ELb0ELb1ELb0ELi2ELi4ELi2ELi2ELb0EEENS1_21CollectiveEpilogueBwdISB_SC_SE_Li256ELb1ELb1ELi4EEENS1_25SingleTileBwdLPTSchedulerILb1ELi80ELb1EEEEEEEEEvNT_6ParamsE,"ax",@progbits
	.align	128
.text._ZN7cutlass13device_kernelIN5flash19enable_sm80_to_sm89INS1_16FlashAttnBwdSm80INS1_25CollectiveMainloopBwdSm80ILi2ELi1EN4cute5tupleIJNS5_1CILi64EEENS7_ILi80EEENS7_ILi192EEEEEENS_10bfloat16_tEfNS_4arch4Sm80ELb1ELb0ELb0ELb1ELb1ELb0ELb1ELb0ELi2ELi4ELi2ELi2ELb0EEENS1_21CollectiveEpilogueBwdISB_SC_SE_Li256ELb1ELb1ELi4EEENS1_25SingleTileBwdLPTSchedulerILb1ELi80ELb1EEEEEEEEEvNT_6ParamsE:
        .type           _ZN7cutlass13device_kernelIN5flash19enable_sm80_to_sm89INS1_16FlashAttnBwdSm80INS1_25CollectiveMainloopBwdSm80ILi2ELi1EN4cute5tupleIJNS5_1CILi64EEENS7_ILi80EEENS7_ILi192EEEEEENS_10bfloat16_tEfNS_4arch4Sm80ELb1ELb0ELb0ELb1ELb1ELb0ELb1ELb0ELi2ELi4ELi2ELi2ELb0EEENS1_21CollectiveEpilogueBwdISB_SC_SE_Li256ELb1ELb1ELi4EEENS1_25SingleTileBwdLPTSchedulerILb1ELi80ELb1EEEEEEEEEvNT_6ParamsE,@function
        .size           _ZN7cutlass13device_kernelIN5flash19enable_sm80_to_sm89INS1_16FlashAttnBwdSm80INS1_25CollectiveMainloopBwdSm80ILi2ELi1EN4cute5tupleIJNS5_1CILi64EEENS7_ILi80EEENS7_ILi192EEEEEENS_10bfloat16_tEfNS_4arch4Sm80ELb1ELb0ELb0ELb1ELb1ELb0ELb1ELb0ELi2ELi4ELi2ELi2ELb0EEENS1_21CollectiveEpilogueBwdISB_SC_SE_Li256ELb1ELb1ELi4EEENS1_25SingleTileBwdLPTSchedulerILb1ELi80ELb1EEEEEEEEEvNT_6ParamsE,(.L_x_140 - _ZN7cutlass13device_kernelIN5flash19enable_sm80_to_sm89INS1_16FlashAttnBwdSm80INS1_25CollectiveMainloopBwdSm80ILi2ELi1EN4cute5tupleIJNS5_1CILi64EEENS7_ILi80EEENS7_ILi192EEEEEENS_10bfloat16_tEfNS_4arch4Sm80ELb1ELb0ELb0ELb1ELb1ELb0ELb1ELb0ELi2ELi4ELi2ELi2ELb0EEENS1_21CollectiveEpilogueBwdISB_SC_SE_Li256ELb1ELb1ELi4EEENS1_25SingleTileBwdLPTSchedulerILb1ELi80ELb1EEEEEEEEEvNT_6ParamsE)
        .other          _ZN7cutlass13device_kernelIN5flash19enable_sm80_to_sm89INS1_16FlashAttnBwdSm80INS1_25CollectiveMainloopBwdSm80ILi2ELi1EN4cute5tupleIJNS5_1CILi64EEENS7_ILi80EEENS7_ILi192EEEEEENS_10bfloat16_tEfNS_4arch4Sm80ELb1ELb0ELb0ELb1ELb1ELb0ELb1ELb0ELi2ELi4ELi2ELi2ELb0EEENS1_21CollectiveEpilogueBwdISB_SC_SE_Li256ELb1ELb1ELi4EEENS1_25SingleTileBwdLPTSchedulerILb1ELi80ELb1EEEEEEEEEvNT_6ParamsE,@"STO_CUDA_ENTRY STV_DEFAULT"
_ZN7cutlass13device_kernelIN5flash19enable_sm80_to_sm89INS1_16FlashAttnBwdSm80INS1_25CollectiveMainloopBwdSm80ILi2ELi1EN4cute5tupleIJNS5_1CILi64EEENS7_ILi80EEENS7_ILi192EEEEEENS_10bfloat16_tEfNS_4arch4Sm80ELb1ELb0ELb0ELb1ELb1ELb0ELb1ELb0ELi2ELi4ELi2ELi2ELb0EEENS1_21CollectiveEpilogueBwdISB_SC_SE_Li256ELb1ELb1ELi4EEENS1_25SingleTileBwdLPTSchedulerILb1ELi80ELb1EEEEEEEEEvNT_6ParamsE:
[----:B------:R-:W-:Y:S01]  /*0000*/  LDC R1, c[0x0][0x37c] ;  /* 0x0000df00ff017b82 */ /* 0x000fe20000000800 */
[----:B------:R-:W-:Y:S05]  /*0010*/  EXIT ;  /* 0x000000000000794d */ /* 0x000fea0003800000 */
.L_x_58:
        /* <DEDUP_REMOVED lines=14> */
.L_x_140:


//--------------------- .text._ZN7cutlass13device_kernelIN5flash19enable_sm80_to_sm89INS1_16FlashAttnBwdSm80INS1_25CollectiveMainloopBwdSm80ILi2ELi1EN4cute5tupleIJNS5_1CILi64EEENS7_ILi80EEENS7_ILi192EEEEEENS_10bfloat16_tEfNS_4arch4Sm80ELb1ELb0ELb0ELb1ELb0ELb0ELb1ELb0ELi2ELi4ELi2ELi2ELb0EEENS1_24CollectiveEpilogueBwdGQAISB_fSE_Li256ELb1ELb0EEENS1_25SingleTileBwdLPTSchedulerILb1ELi80ELb0EEEEEEEEEvNT_6ParamsE --------------------------
	.section	.text._ZN7cutlass13device_kernelIN5flash19enable_sm80_to_sm89INS1_16FlashAttnBwdSm80INS1_25CollectiveMainloopBwdSm80ILi2ELi1EN4cute5tupleIJNS5_1CILi64EEENS7_ILi80EEENS7_ILi192EEEEEENS_10bfloat16_tEfNS_4arch4Sm80ELb1ELb0ELb0ELb1ELb0ELb0ELb1ELb0ELi2ELi4ELi2ELi2ELb0EEENS1_24CollectiveEpilogueBwdGQAISB_fSE_Li256ELb1ELb0EEENS1_25SingleTileBwdLPTSchedulerILb1ELi80ELb0EEEEEEEEEvNT_6ParamsE,"ax",@progbits
	.align	128
.text._ZN7cutlass13device_kernelIN5flash19enable_sm80_to_sm89INS1_16FlashAttnBwdSm80INS1_25CollectiveMainloopBwdSm80ILi2ELi1EN4cute5tupleIJNS5_1CILi64EEENS7_ILi80EEENS7_ILi192EEEEEENS_10bfloat16_tEfNS_4arch4Sm80ELb1ELb0ELb0ELb1ELb0ELb0ELb1ELb0ELi2ELi4ELi2ELi2ELb0EEENS1_24CollectiveEpilogueBwdGQAISB_fSE_Li256ELb1ELb0EEENS1_25SingleTileBwdLPTSchedulerILb1ELi80ELb0EEEEEEEEEvNT_6ParamsE:
        .type           _ZN7cutlass13device_kernelIN5flash19enable_sm80_to_sm89INS1_16FlashAttnBwdSm80INS1_25CollectiveMainloopBwdSm80ILi2ELi1EN4cute5tupleIJNS5_1CILi64EEENS7_ILi80EEENS7_ILi192EEEEEENS_10bfloat16_tEfNS_4arch4Sm80ELb1ELb0ELb0ELb1ELb0ELb0ELb1ELb0ELi2ELi4ELi2ELi2ELb0EEENS1_24CollectiveEpilogueBwdGQAISB_fSE_Li256ELb1ELb0EEENS1_25SingleTileBwdLPTSchedulerILb1ELi80ELb0EEEEEEEEEvNT_6ParamsE,@function
        .size           _ZN7cutlass13device_kernelIN5flash19enable_sm80_to_sm89INS1_16FlashAttnBwdSm80INS1_25CollectiveMainloopBwdSm80ILi2ELi1EN4cute5tupleIJNS5_1CILi64EEENS7_ILi80EEENS7_ILi192EEEEEENS_10bfloat16_tEfNS_4arch4Sm80ELb1ELb0ELb0ELb1ELb0ELb0ELb1ELb0ELi2ELi4ELi2ELi2ELb0EEENS1_24CollectiveEpilogueBwdGQAISB_fSE_Li256ELb1ELb0EEENS1_25SingleTileBwdLPTSchedulerILb1ELi80ELb0EEEEEEEEEvNT_6ParamsE,(.L_x_141 - _ZN7cutlass13device_kernelIN5flash19enable_sm80_to_sm89INS1_16FlashAttnBwdSm80INS1_25CollectiveMainloopBwdSm80ILi2ELi1EN4cute5tupleIJNS5_1CILi64EEENS7_ILi80EEENS7_ILi192EEEEEENS_10bfloat16_tEfNS_4arch4Sm80ELb1ELb0ELb0ELb1ELb0ELb0ELb1ELb0ELi2ELi4ELi2ELi2ELb0EEENS1_24CollectiveEpilogueBwdGQAISB_fSE_Li256ELb1ELb0EEENS1_25SingleTileBwdLPTSchedulerILb1ELi80ELb0EEEEEEEEEvNT_6ParamsE)
        .other          _ZN7cutlass13device_kernelIN5flash19enable_sm80_to_sm89INS1_16FlashAttnBwdSm80INS1_25CollectiveMainloopBwdSm80ILi2ELi1EN4cute5tupleIJNS5_1CILi64EEENS7_ILi80EEENS7_ILi192EEEEEENS_10bfloat16_tEfNS_4arch4Sm80ELb1ELb0ELb0ELb1ELb0ELb0ELb1ELb0ELi2ELi4ELi2ELi2ELb0EEENS1_24CollectiveEpilogueBwdGQAISB_fSE_Li256ELb1ELb0EEENS1_25SingleTileBwdLPTSchedulerILb1ELi80ELb0EEEEEEEEEvNT_6ParamsE,@"STO_CUDA_ENTRY STV_DEFAULT"
_ZN7cutlass13device_kernelIN5flash19enable_sm80_to_sm89INS1_16FlashAttnBwdSm80INS1_25CollectiveMainloopBwdSm80ILi2ELi1EN4cute5tupleIJNS5_1CILi64EEENS7_ILi80EEENS7_ILi192EEEEEENS_10bfloat16_tEfNS_4arch4Sm80ELb1ELb0ELb0ELb1ELb0ELb0ELb1ELb0ELi2ELi4ELi2ELi2ELb0EEENS1_24CollectiveEpilogueBwdGQAISB_fSE_Li256ELb1ELb0EEENS1_25SingleTileBwdLPTSchedulerILb1ELi80ELb0EEEEEEEEEvNT_6ParamsE:
[----:B------:R-:W-:Y:S01]  /*0000*/  LDC R1, c[0x0][0x37c] ;  /* 0x0000df00ff017b82 */ /* 0x000fe20000000800 */
[----:B------:R-:W-:Y:S05]  /*0010*/  EXIT ;  /* 0x000000000000794d */ /* 0x000fea0003800000 */
.L_x_59:
        /* <DEDUP_REMOVED lines=14> */
.L_x_141:


//--------------------- .text._ZN7cutlass13device_kernelIN5flash32FlashAttnBwdPostprocessConvertdQIN4cute5tupleIJNS3_1CILi80EEENS5_ILi192EEEEEENS_10bfloat16_tEfNS_4arch4Sm80ELi256ENS3_8TiledMMAINS3_8MMA_AtomIJNS3_30SM80_16x8x16_F32BF16BF16F32_TNEEEENS3_6LayoutINS4_IJNS5_ILi4EEENS5_ILi2EEENS5_ILi1EEEEEENS4_IJSJ_SH_NS5_ILi0EEEEEEEENS4_IJNS5_ILi64EEENS5_ILi16EEESP_EEEEELb1EEEEEvNT_6ParamsE --------------------------
	.section	.text._ZN7cutlass13device_kernelIN5flash32FlashAttnBwdPostprocessConvertdQIN4cute5tupleIJNS3_1CILi80EEENS5_ILi192EEEEEENS_10bfloat16_tEfNS_4arch4Sm80ELi256ENS3_8TiledMMAINS3_8MMA_AtomIJNS3_30SM80_16x8x16_F32BF16BF16F32_TNEEEENS3_6LayoutINS4_IJNS5_ILi4EEENS5_ILi2EEENS5_ILi1EEEEEENS4_IJSJ_SH_NS5_ILi0EEEEEEEENS4_IJNS5_ILi64EEENS5_ILi16EEESP_EEEEELb1EEEEEvNT_6ParamsE,"ax",@progbits
	.align	128
.text._ZN7cutlass13device_kernelIN5flash32FlashAttnBwdPostprocessConvertdQIN4cute5tupleIJNS3_1CILi80EEENS5_ILi192EEEEEENS_10bfloat16_tEfNS_4arch4Sm80ELi256ENS3_8TiledMMAINS3_8MMA_AtomIJNS3_30SM80_16x8x16_F32BF16BF16F32_TNEEEENS3_6LayoutINS4_IJNS5_ILi4EEENS5_ILi2EEENS5_ILi1EEEEEENS4_IJSJ_SH_NS5_ILi0EEEEEEEENS4_IJNS5_ILi64EEENS5_ILi16EEESP_EEEEELb1EEEEEvNT_6ParamsE:
        .type           _ZN7cutlass13device_kernelIN5flash32FlashAttnBwdPostprocessConvertdQIN4cute5tupleIJNS3_1CILi80EEENS5_ILi192EEEEEENS_10bfloat16_tEfNS_4arch4Sm80ELi256ENS3_8TiledMMAINS3_8MMA_AtomIJNS3_30SM80_16x8x16_F32BF16BF16F32_TNEEEENS3_6LayoutINS4_IJNS5_ILi4EEENS5_ILi2EEENS5_ILi1EEEEEENS4_IJSJ_SH_NS5_ILi0EEEEEEEENS4_IJNS5_ILi64EEENS5_ILi16EEESP_EEEEELb1EEEEEvNT_6ParamsE,@function
        .size           _ZN7cutlass13device_kernelIN5flash32FlashAttnBwdPostprocessConvertdQIN4cute5tupleIJNS3_1CILi80EEENS5_ILi192EEEEEENS_10bfloat16_tEfNS_4arch4Sm80ELi256ENS3_8TiledMMAINS3_8MMA_AtomIJNS3_30SM80_16x8x16_F32BF16BF16F32_TNEEEENS3_6LayoutINS4_IJNS5_ILi4EEENS5_ILi2EEENS5_ILi1EEEEEENS4_IJSJ_SH_NS5_ILi0EEEEEEEENS4_IJNS5_ILi64EEENS5_ILi16EEESP_EEEEELb1EEEEEvNT_6ParamsE,(.L_x_142 - _ZN7cutlass13device_kernelIN5flash32FlashAttnBwdPostprocessConvertdQIN4cute5tupleIJNS3_1CILi80EEENS5_ILi192EEEEEENS_10bfloat16_tEfNS_4arch4Sm80ELi256ENS3_8TiledMMAINS3_8MMA_AtomIJNS3_30SM80_16x8x16_F32BF16BF16F32_TNEEEENS3_6LayoutINS4_IJNS5_ILi4EEENS5_ILi2EEENS5_ILi1EEEEEENS4_IJSJ_SH_NS5_ILi0EEEEEEEENS4_IJNS5_ILi64EEENS5_ILi16EEESP_EEEEELb1EEEEEvNT_6ParamsE)
        .other          _ZN7cutlass13device_kernelIN5flash32FlashAttnBwdPostprocessConvertdQIN4cute5tupleIJNS3_1CILi80EEENS5_ILi192EEEEEENS_10bfloat16_tEfNS_4arch4Sm80ELi256ENS3_8TiledMMAINS3_8MMA_AtomIJNS3_30SM80_16x8x16_F32BF16BF16F32_TNEEEENS3_6LayoutINS4_IJNS5_ILi4EEENS5_ILi2EEENS5_ILi1EEEEEENS4_IJSJ_SH_NS5_ILi0EEEEEEEENS4_IJNS5_ILi64EEENS5_ILi16EEESP_EEEEELb1EEEEEvNT_6ParamsE,@"STO_CUDA_ENTRY STV_DEFAULT"
_ZN7cutlass13device_kernelIN5flash32FlashAttnBwdPostprocessConvertdQIN4cute5tupleIJNS3_1CILi80EEENS5_ILi192EEEEEENS_10bfloat16_tEfNS_4arch4Sm80ELi256ENS3_8TiledMMAINS3_8MMA_AtomIJNS3_30SM80_16x8x16_F32BF16BF16F32_TNEEEENS3_6LayoutINS4_IJNS5_ILi4EEENS5_ILi2EEENS5_ILi1EEEEEENS4_IJSJ_SH_NS5_ILi0EEEEEEEENS4_IJNS5_ILi64EEENS5_ILi16EEESP_EEEEELb1EEEEEvNT_6ParamsE:
[----:B------:R-:W-:Y:S08]  /*0000*/  LDC R1, c[0x0][0x37c] ;  /* 0x0000df00ff017b82 */ /* 0x000ff00000000800 */
[----:B------:R-:W0:Y:S01]  /*0010*/  LDC.64 R10, c[0x0][0x3e0] ;  /* 0x0000f800ff0a7b82 */ /* 0x000e220000000a00 */
[----:B------:R-:W1:Y:S01]  /*0020*/  S2R R66, SR_CTAID.X ;  /* 0x0000000000427919 */ /* 0x000e620000002500 */
[----:B------:R-:W2:Y:S01]  /*0030*/  LDCU.64 UR6, c[0x0][0x358] ;  /* 0x00006b00ff0677ac */ /* 0x000ea20008000a00 */
[----:B------:R-:W3:Y:S01]  /*0040*/  S2R R9, SR_CTAID.Z ;  /* 0x0000000000097919 */ /* 0x000ee20000002700 */
[----:B0-----:R-:W-:-:S04]  /*0050*/  ISETP.NE.U32.AND P0, PT, R10, RZ, PT ;  /* 0x000000ff0a00720c */ /* 0x001fc80003f05070 */
[----:B------:R-:W-:-:S13]  /*0060*/  ISETP.NE.AND.EX P2, PT, R11, RZ, PT, P0 ;  /* 0x000000ff0b00720c */ /* 0x000fda0003f45300 */
[----:B-123--:R-:W-:Y:S05]  /*0070*/  @P2 BRA `(.L_x_60) ;  /* 0x0000000000202947 */ /* 0x00efea0003800000 */
[----:B------:R-:W0:Y:S01]  /*0080*/  LDCU.64 UR4, c[0x0][0x3e8] ;  /* 0x00007d00ff0477ac */ /* 0x000e220008000a00 */
[----:B------:R-:W1:Y:S01]  /*0090*/  LDC R67, c[0x0][0x3b0] ;  /* 0x0000ec00ff437b82 */ /* 0x000e620000000800 */
[----:B------:R-:W-:Y:S02]  /*00a0*/  CS2R R4, SRZ ;  /* 0x0000000000047805 */ /* 0x000fe4000001ff00 */
[----:B------:R-:W-:Y:S01]  /*00b0*/  CS2R R2, SRZ ;  /* 0x0000000000027805 */ /* 0x000fe2000001ff00 */
[----:B0-----:R-:W-:-:S04]  /*00c0*/  UISETP.NE.U32.AND UP0, UPT, UR4, URZ, UPT ;  /* 0x000000ff0400728c */ /* 0x001fc8000bf05070 */
[----:B------:R-:W-:-:S09]  /*00d0*/  UISETP.NE.AND.EX UP0, UPT, UR5, URZ, UPT, UP0 ;  /* 0x000000ff0500728c */ /* 0x000fd2000bf05300 */
[----:B------:R-:W-:Y:S05]  /*00e0*/  BRA.U !UP0, `(.L_x_61) ;  /* 0x0000000108547547 */ /* 0x000fea000b800000 */
[----:B------:R-:W-:Y:S05]  /*00f0*/  BRA `(.L_x_62) ;  /* 0x0000000000387947 */ /* 0x000fea0003800000 */
.L_x_60:
[----:B------:R-:W0:Y:S01]  /*0100*/  LDC.64 R6, c[0x0][0x3e0] ;  /* 0x0000f800ff067b82 */ /* 0x000e220000000a00 */
[----:B------:R-:W1:Y:S01]  /*0110*/  LDCU.64 UR4, c[0x0][0x3e8] ;  /* 0x00007d00ff0477ac */ /* 0x000e620008000a00 */
[----:B0-----:R-:W-:-:S05]  /*0120*/  IMAD.WIDE.U32 R6, R9, 0x4, R6 ;  /* 0x0000000409067825 */ /* 0x001fca00078e0006 */
[----:B------:R-:W2:Y:S01]  /*0130*/  LDG.E R2, desc[UR6][R6.64] ;  /* 0x0000000606027981 */ /* 0x000ea2000c1e1900 */
[----:B-1----:R-:W-:-:S04]  /*0140*/  UISETP.NE.U32.AND UP0, UPT, UR4, URZ, UPT ;  /* 0x000000ff0400728c */ /* 0x002fc8000bf05070 */
[----:B------:R-:W-:Y:S01]  /*0150*/  UISETP.NE.AND.EX UP0, UPT, UR5, URZ, UPT, UP0 ;  /* 0x000000ff0500728c */ /* 0x000fe2000bf05300 */
[----:B--2---:R-:W-:-:S04]  /*0160*/  IMAD R0, R9, 0x50, R2 ;  /* 0x0000005009007824 */ /* 0x004fc800078e0202 */
[----:B------:R-:W-:-:S05]  /*0170*/  IMAD.HI R0, R0, 0x66666667, RZ ;  /* 0x6666666700007827 */ /* 0x000fca00078e02ff */
[----:B------:R-:W-:-:S04]  /*0180*/  SHF.R.U32.HI R3, RZ, 0x1f, R0 ;  /* 0x0000001fff037819 */ /* 0x000fc80000011600 */
[----:B------:R-:W-:-:S05]  /*0190*/  LEA.HI R3, R0, R3, RZ, 0x1b ;  /* 0x0000000300037211 */ /* 0x000fca00078fd8ff */
[----:B------:R-:W-:Y:S01]  /*01a0*/  IMAD R4, R3, 0x3c00, RZ ;  /* 0x00003c0003047824 */ /* 0x000fe200078e02ff */
[----:B------:R-:W-:-:S04]  /*01b0*/  SHF.R.S32.HI R3, RZ, 0x1f, R2 ;  /* 0x0000001fff037819 */ /* 0x000fc80000011402 */
[----:B------:R-:W-:Y:S01]  /*01c0*/  SHF.R.S32.HI R5, RZ, 0x1f, R4 ;  /* 0x0000001fff057819 */ /* 0x000fe20000011404 */
[----:B------:R-:W-:Y:S06]  /*01d0*/  BRA.U !UP0, `(.L_x_63) ;  /* 0x0000000108107547 */ /* 0x000fec000b800000 */
.L_x_62:
[----:B------:R-:W0:Y:S02]  /*01e0*/  LDC.64 R6, c[0x0][0x3e8] ;  /* 0x0000fa00ff067b82 */ /* 0x000e240000000a00 */
[----:B0-----:R-:W-:-:S05]  /*01f0*/  IMAD.WIDE.U32 R6, R9, 0x4, R6 ;  /* 0x0000000409067825 */ /* 0x001fca00078e0006 */
[----:B-1----:R0:W5:Y:S01]  /*0200*/  LDG.E R67, desc[UR6][R6.64] ;  /* 0x0000000606437981 */ /* 0x002162000c1e1900 */
[----:B------:R-:W-:Y:S05]  /*0210*/  BRA `(.L_x_61) ;  /* 0x0000000000087947 */ /* 0x000fea0003800000 */
.L_x_63:
[----:B------:R-:W2:Y:S02]  /*0220*/  LDG.E R7, desc[UR6][R6.64+0x4] ;  /* 0x0000040606077981 */ /* 0x000ea4000c1e1900 */
[----:B--2---:R-:W-:-:S07]  /*0230*/  IMAD.IADD R67, R7, 0x1, -R2 ;  /* 0x0000000107437824 */ /* 0x004fce00078e0a02 */
.L_x_61:
[----:B------:R-:W2:Y:S01]  /*0240*/  S2R R68, SR_TID.X ;  /* 0x0000000000447919 */ /* 0x000ea20000002100 */
[----:B------:R-:W-:Y:S01]  /*0250*/  IMAD R0, R66, 0x50, RZ ;  /* 0x0000005042007824 */ /* 0x000fe200078e02ff */
[----:B------:R-:W-:-:S04]  /*0260*/  ISETP.NE.AND.EX P0, PT, R11, RZ, PT, P0 ;  /* 0x000000ff0b00720c */ /* 0x000fc80003f05300 */
[----:B-1---5:R-:W-:-:S13]  /*0270*/  ISETP.GE.AND P1, PT, R0, R67, PT ;  /* 0x000000430000720c */ /* 0x022fda0003f26270 */
[----:B------:R-:W-:Y:S05]  /*0280*/  @P1 EXIT P0 ;  /* 0x000000000000194d */ /* 0x000fea0000000000 */
[----:B------:R-:W1:Y:S01]  /*0290*/  S2UR UR8, SR_CTAID.Y ;  /* 0x00000000000879c3 */ /* 0x000e620000002600 */
[----:B--2---:R-:W-:Y:S01]  /*02a0*/  IMAD.SHL.U32 R69, R68, 0x4, RZ ;  /* 0x0000000444457824 */ /* 0x004fe200078e00ff */
[----:B------:R-:W2:Y:S01]  /*02b0*/  LDCU.64 UR4, c[0x0][0x3a0] ;  /* 0x00007400ff0477ac */ /* 0x000ea20008000a00 */
[----:B------:R-:W-:Y:S02]  /*02c0*/  SEL R0, R9, RZ, !P2 ;  /* 0x000000ff09007207 */ /* 0x000fe40005000000 */
[----:B0-----:R-:W-:Y:S01]  /*02d0*/  IMAD R7, R66, 0x3c00, R69 ;  /* 0x00003c0042077824 */ /* 0x001fe200078e0245 */
[----:B------:R-:W0:Y:S02]  /*02e0*/  LDCU.64 UR10, c[0x0][0x380] ;  /* 0x00007000ff0a77ac */ /* 0x000e240008000a00 */
[----:B------:R-:W1:Y:S02]  /*02f0*/  LDC.64 R10, c[0x0][0x398] ;  /* 0x0000e600ff0a7b82 */ /* 0x000e640000000a00 */
[----:B------:R-:W-:Y:S01]  /*0300*/  IADD3 R4, P0, PT, R7, R4, RZ ;  /* 0x0000000407047210 */ /* 0x000fe20007f1e0ff */
[----:B------:R-:W3:Y:S04]  /*0310*/  LDCU UR9, c[0x0][0x3d8] ;  /* 0x00007b00ff0977ac */ /* 0x000ee80008000800 */
[----:B------:R-:W-:-:S02]  /*0320*/  IMAD.X R5, RZ, RZ, R5, P0 ;  /* 0x000000ffff057224 */ /* 0x000fc400000e0605 */
[----:B-1----:R-:W-:-:S04]  /*0330*/  IMAD.WIDE.U32 R4, R10, UR8, R4 ;  /* 0x000000080a047c25 */ /* 0x002fc8000f8e0004 */
[----:B------:R-:W-:Y:S02]  /*0340*/  IMAD R5, R11, UR8, R5 ;  /* 0x000000080b057c24 */ /* 0x000fe4000f8e0205 */
[----:B--2---:R-:W-:-:S04]  /*0350*/  IMAD.WIDE.U32 R4, R0, UR4, R4 ;  /* 0x0000000400047c25 */ /* 0x004fc8000f8e0004 */
[----:B------:R-:W-:Y:S01]  /*0360*/  IMAD R5, R0, UR5, R5 ;  /* 0x0000000500057c24 */ /* 0x000fe2000f8e0205 */
[----:B0-----:R-:W-:-:S04]  /*0370*/  LEA R64, P0, R4, UR10, 0x2 ;  /* 0x0000000a04407c11 */ /* 0x001fc8000f8010ff */
[----:B------:R-:W-:Y:S01]  /*0380*/  LEA.HI.X R65, R4, UR11, R5, 0x2, P0 ;  /* 0x0000000b04417c11 */ /* 0x000fe200080f1405 */
[----:B------:R-:W0:Y:S01]  /*0390*/  S2UR UR5, SR_CgaCtaId ;  /* 0x00000000000579c3 */ /* 0x000e220000008800 */
[----:B------:R-:W-:Y:S01]  /*03a0*/  UMOV UR4, 0x400 ;  /* 0x0000040000047882 */ /* 0x000fe20000000000 */
[----:B------:R-:W-:Y:S01]  /*03b0*/  IMAD R67, R66, -0x50, R67 ;  /* 0xffffffb042437824 */ /* 0x000fe200078e0243 */
[C---:B------:R-:W-:Y:S01]  /*03c0*/  ISETP.GT.U32.AND P5, PT, R68.reuse, 0x27f, PT ;  /* 0x0000027f4400780c */ /* 0x040fe20003fa4070 */
[----:B------:R-:W2:Y:S01]  /*03d0*/  LDG.E.128 R4, desc[UR6][R64.64] ;  /* 0x0000000640047981 */ /* 0x000ea2000c1e1d00 */
[C---:B------:R-:W-:Y:S01]  /*03e0*/  ISETP.GT.U32.AND P3, PT, R68.reuse, 0x17f, PT ;  /* 0x0000017f4400780c */ /* 0x040fe20003f64070 */
[----:B------:R-:W1:Y:S02]  /*03f0*/  LDCU.64 UR10, c[0x0][0x3d0] ;  /* 0x00007a00ff0a77ac */ /* 0x000e640008000a00 */
[----:B------:R-:W4:Y:S04]  /*0400*/  LDG.E.128 R8, desc[UR6][R64.64+0x1000] ;  /* 0x0010000640087981 */ /* 0x000f28000c1e1d00 */
[----:B------:R-:W5:Y:S04]  /*0410*/  LDG.E.128 R12, desc[UR6][R64.64+0x2000] ;  /* 0x00200006400c7981 */ /* 0x000f68000c1e1d00 */
[----:B------:R-:W3:Y:S04]  /*0420*/  LDG.E.128 R16, desc[UR6][R64.64+0x3000] ;  /* 0x0030000640107981 */ /* 0x000ee8000c1e1d00 */
        /* <DEDUP_REMOVED lines=10> */
[----:B------:R1:W3:Y:S01]  /*04d0*/  LDG.E.128 R60, desc[UR6][R64.64+0xe000] ;  /* 0x00e00006403c7981 */ /* 0x0002e2000c1e1d00 */
[----:B0-----:R-:W-:Y:S01]  /*04e0*/  ULEA UR4, UR5, UR4, 0x18 ;  /* 0x0000000405047291 */ /* 0x001fe2000f8ec0ff */
[----:B------:R-:W-:Y:S01]  /*04f0*/  ISETP.GT.U32.AND P2, PT, R68, 0x7f, PT ;  /* 0x0000007f4400780c */ /* 0x000fe20003f44070 */
[----:B------:R-:W-:Y:S02]  /*0500*/  BSSY.RECONVERGENT B0, `(.L_x_64) ;  /* 0x0000152000007945 */ /* 0x000fe40003800200 */
[----:B------:R-:W-:-:S02]  /*0510*/  UIADD3 UR5, UPT, UPT, UR4, 0xf000, URZ ;  /* 0x0000f00004057890 */ /* 0x000fc4000fffe0ff */
[----:B-1----:R-:W-:-:S05]  /*0520*/  LEA R65, R68, UR4, 0x4 ;  /* 0x0000000444417c11 */ /* 0x002fca000f8e20ff */
[----:B--2---:R0:W-:Y:S04]  /*0530*/  STS.128 [R65], R4 ;  /* 0x0000000441007388 */ /* 0x0041e80000000c00 */
[----:B----4-:R1:W-:Y:S04]  /*0540*/  STS.128 [R65+0x1000], R8 ;  /* 0x0010000841007388 */ /* 0x0103e80000000c00 */
[----:B-----5:R2:W-:Y:S04]  /*0550*/  STS.128 [R65+0x2000], R12 ;  /* 0x0020000c41007388 */ /* 0x0205e80000000c00 */
[----:B---3--:R-:W-:Y:S04]  /*0560*/  STS.128 [R65+0x3000], R16 ;  /* 0x0030001041007388 */ /* 0x008fe80000000c00 */
[----:B------:R-:W-:Y:S01]  /*0570*/  STS.128 [R65+0x4000], R20 ;  /* 0x0040001441007388 */ /* 0x000fe20000000c00 */
[C---:B0-----:R-:W-:Y:S01]  /*0580*/  IMAD R4, R68.reuse, -0xc, R65 ;  /* 0xfffffff444047824 */ /* 0x041fe200078e0241 */
[--C-:B------:R-:W-:Y:S01]  /*0590*/  SHF.R.U32.HI R6, RZ, 0x5, R68.reuse ;  /* 0x00000005ff067819 */ /* 0x100fe20000011644 */
[----:B------:R-:W-:Y:S01]  /*05a0*/  IMAD.SHL.U32 R5, R68, 0x20, RZ ;  /* 0x0000002044057824 */ /* 0x000fe200078e00ff */
[----:B------:R-:W-:Y:S01]  /*05b0*/  STS.128 [R65+0x5000], R24 ;  /* 0x0050001841007388 */ /* 0x000fe20000000c00 */
[----:B-1----:R-:W-:-:S02]  /*05c0*/  SHF.R.U32.HI R11, RZ, 0x2, R68 ;  /* 0x00000002ff0b7819 */ /* 0x002fc40000011644 */
[----:B------:R-:W-:Y:S01]  /*05d0*/  LOP3.LUT R6, R6, 0x3, RZ, 0xc0, !PT ;  /* 0x0000000306067812 */ /* 0x000fe200078ec0ff */
[----:B------:R-:W-:Y:S01]  /*05e0*/  STS.128 [R65+0x6000], R28 ;  /* 0x0060001c41007388 */ /* 0x000fe20000000c00 */
[----:B------:R-:W-:Y:S02]  /*05f0*/  LOP3.LUT R7, R11, 0x7, RZ, 0xc0, !PT ;  /* 0x000000070b077812 */ /* 0x000fe400078ec0ff */
[--C-:B--2---:R-:W-:Y:S01]  /*0600*/  SHF.R.U32.HI R15, RZ, 0x3, R68.reuse ;  /* 0x00000003ff0f7819 */ /* 0x104fe20000011644 */
[----:B------:R-:W-:Y:S01]  /*0610*/  STS.128 [R65+0x7000], R32 ;  /* 0x0070002041007388 */ /* 0x000fe20000000c00 */
[----:B------:R-:W-:Y:S02]  /*0620*/  LOP3.LUT R10, R7, 0x380, R68, 0xf8, !PT ;  /* 0x00000380070a7812 */ /* 0x000fe400078ef844 */
[----:B------:R-:W-:Y:S01]  /*0630*/  LOP3.LUT P4, RZ, R5, 0x40, RZ, 0xc0, !PT ;  /* 0x0000004005ff7812 */ /* 0x000fe2000788c0ff */
[----:B------:R-:W-:Y:S01]  /*0640*/  STS.128 [R65+0x8000], R36 ;  /* 0x0080002441007388 */ /* 0x000fe20000000c00 */
[----:B------:R-:W-:Y:S01]  /*0650*/  LOP3.LUT R7, R10, 0x20, R5, 0xf8, !PT ;  /* 0x000000200a077812 */ /* 0x000fe200078ef805 */
[----:B------:R-:W-:Y:S01]  /*0660*/  VIADD R12, R15, 0x20 ;  /* 0x000000200f0c7836 */ /* 0x000fe20000000000 */
[----:B------:R-:W-:Y:S01]  /*0670*/  LOP3.LUT R10, R5, 0x40, RZ, 0xc0, !PT ;  /* 0x00000040050a7812 */ /* 0x000fe200078ec0ff */
[----:B------:R-:W-:Y:S01]  /*0680*/  STS.128 [R65+0x9000], R40 ;  /* 0x0090002841007388 */ /* 0x000fe20000000c00 */
[----:B------:R-:W-:Y:S01]  /*0690*/  IMAD.SHL.U32 R5, R68, 0x8, RZ ;  /* 0x0000000844057824 */ /* 0x000fe200078e00ff */
[----:B------:R-:W-:Y:S01]  /*06a0*/  VIMNMX R14, PT, PT, R67, 0x50, PT ;  /* 0x00000050430e7848 */ /* 0x000fe20003fe0100 */
[----:B------:R-:W-:Y:S01]  /*06b0*/  IMAD R13, R6, 0x500, R7 ;  /* 0x00000500060d7824 */ /* 0x000fe200078e0207 */
[----:B------:R-:W-:Y:S01]  /*06c0*/  STS.128 [R65+0xa000], R44 ;  /* 0x00a0002c41007388 */ /* 0x000fe20000000c00 */
[----:B------:R-:W-:-:S02]  /*06d0*/  IADD3 R6, P0, PT, R15, R2, RZ ;  /* 0x000000020f067210 */ /* 0x000fc40007f1e0ff */
[----:B------:R-:W-:Y:S01]  /*06e0*/  LOP3.LUT R10, R10, 0x8, R69, 0xf8, !PT ;  /* 0x000000080a0a7812 */ /* 0x000fe200078ef845 */
[----:B------:R-:W-:Y:S01]  /*06f0*/  STS.128 [R65+0xb000], R48 ;  /* 0x00b0003041007388 */ /* 0x000fe20000000c00 */
[----:B------:R-:W-:Y:S01]  /*0700*/  LOP3.LUT R2, R5, 0x8, RZ, 0xc0, !PT ;  /* 0x0000000805027812 */ /* 0x000fe200078ec0ff */
[----:B------:R-:W-:Y:S01]  /*0710*/  IMAD.X R7, RZ, RZ, R3, P0 ;  /* 0x000000ffff077224 */ /* 0x000fe200000e0603 */
[----:B------:R-:W-:Y:S01]  /*0720*/  ISETP.GE.AND P1, PT, R12, R14, PT ;  /* 0x0000000e0c00720c */ /* 0x000fe20003f26270 */
[----:B------:R-:W-:Y:S01]  /*0730*/  STS.128 [R65+0xc000], R52 ;  /* 0x00c0003441007388 */ /* 0x000fe20000000c00 */
[----:B------:R-:W-:Y:S01]  /*0740*/  IMAD.SHL.U32 R3, R68, 0x2, RZ ;  /* 0x0000000244037824 */ /* 0x000fe200078e00ff */
[----:B------:R-:W-:Y:S01]  /*0750*/  SHF.R.U32.HI R68, RZ, 0x1, R68 ;  /* 0x00000001ff447819 */ /* 0x000fe20000011644 */
[----:B------:R-:W-:Y:S01]  /*0760*/  IMAD.IADD R10, R10, 0x1, R13 ;  /* 0x000000010a0a7824 */ /* 0x000fe200078e020d */
[----:B------:R-:W-:Y:S01]  /*0770*/  STS.128 [R65+0xd000], R56 ;  /* 0x00d0003841007388 */ /* 0x000fe20000000c00 */
[----:B------:R-:W-:Y:S01]  /*0780*/  VIADD R13, R15, 0x40 ;  /* 0x000000400f0d7836 */ /* 0x000fe20000000000 */
[----:B------:R-:W-:Y:S01]  /*0790*/  LOP3.LUT R2, R2, 0x40, R3, 0xf8, !PT ;  /* 0x0000004002027812 */ /* 0x000fe200078ef803 */
[----:B------:R-:W-:Y:S01]  /*07a0*/  IMAD.WIDE.U32 R66, R66, 0x50, R6 ;  /* 0x0000005042427825 */ /* 0x000fe200078e0006 */
[----:B------:R-:W-:Y:S01]  /*07b0*/  STS.128 [R65+0xe000], R60 ;  /* 0x00e0003c41007388 */ /* 0x000fe20000000c00 */
[----:B------:R-:W-:-:S02]  /*07c0*/  LOP3.LUT R3, R3, 0x7b0, RZ, 0xc0, !PT ;  /* 0x000007b003037812 */ /* 0x000fc400078ec0ff */
[----:B------:R-:W-:Y:S01]  /*07d0*/  LOP3.LUT R68, R68, 0x3, RZ, 0xc0, !PT ;  /* 0x0000000344447812 */ /* 0x000fe200078ec0ff */
[----:B------:R-:W-:Y:S01]  /*07e0*/  BAR.SYNC.DEFER_BLOCKING 0x0 ;  /* 0x0000000000007b1d */ /* 0x000fe20000010000 */
[-C--:B------:R-:W-:Y:S02]  /*07f0*/  ISETP.GE.AND P0, PT, R13, R14.reuse, PT ;  /* 0x0000000e0d00720c */ /* 0x080fe40003f06270 */
[----:B------:R-:W-:Y:S01]  /*0800*/  LEA R12, R10, UR5, 0x1 ;  /* 0x000000050a0c7c11 */ /* 0x000fe2000f8e08ff */
[----:B------:R-:W-:Y:S01]  /*0810*/  IMAD R13, R68, 0x500, R3 ;  /* 0x00000500440d7824 */ /* 0x000fe200078e0203 */
[----:B------:R-:W-:Y:S02]  /*0820*/  LOP3.LUT R2, R2, 0x8, R11, 0x78, !PT ;  /* 0x0000000802027812 */ /* 0x000fe400078e780b */
[----:B------:R-:W-:Y:S01]  /*0830*/  LEA R6, R10, UR4, 0x1 ;  /* 0x000000040a067c11 */ /* 0x000fe2000f8e08ff */
[C---:B------:R-:W-:Y:S01]  /*0840*/  VIADD R3, R12.reuse, 0x10 ;  /* 0x000000100c037836 */ /* 0x040fe20000000000 */
[----:B------:R-:W-:Y:S01]  /*0850*/  ISETP.GE.AND P6, PT, R15, R14, PT ;  /* 0x0000000e0f00720c */ /* 0x000fe20003fc6270 */
[----:B------:R-:W-:-:S02]  /*0860*/  @P4 VIADD R3, R12, 0xfffffff0 ;  /* 0xfffffff00c034836 */ /* 0x000fc40000000000 */
[----:B------:R-:W-:Y:S01]  /*0870*/  IMAD.IADD R2, R2, 0x1, R13 ;  /* 0x0000000102027824 */ /* 0x000fe200078e020d */
[----:B------:R-:W0:Y:S04]  /*0880*/  LDS R8, [R4] ;  /* 0x0000000004087984 */ /* 0x000e280000000800 */
[----:B------:R-:W1:Y:S04]  /*0890*/  LDS R9, [R4+0x400] ;  /* 0x0004000004097984 */ /* 0x000e680000000800 */
[----:B------:R-:W2:Y:S04]  /*08a0*/  LDS R61, [R4+0x800] ;  /* 0x00080000043d7984 */ /* 0x000ea80000000800 */
[----:B------:R-:W3:Y:S04]  /*08b0*/  LDS R64, [R4+0xc00] ;  /* 0x000c000004407984 */ /* 0x000ee80000000800 */
[----:B------:R-:W4:Y:S04]  /*08c0*/  LDS R65, [R4+0x1000] ;  /* 0x0010000004417984 */ /* 0x000f280000000800 */
[----:B------:R-:W5:Y:S04]  /*08d0*/  LDS R60, [R4+0x1400] ;  /* 0x00140000043c7984 */ /* 0x000f680000000800 */
[----:B------:R-:W5:Y:S04]  /*08e0*/  LDS R56, [R4+0x2800] ;  /* 0x0028000004387984 */ /* 0x000f680000000800 */
[----:B------:R-:W5:Y:S04]  /*08f0*/  LDS R55, [R4+0x2c00] ;  /* 0x002c000004377984 */ /* 0x000f680000000800 */
[----:B------:R-:W5:Y:S04]  /*0900*/  LDS R57, [R4+0x1c00] ;  /* 0x001c000004397984 */ /* 0x000f680000000800 */
[----:B------:R-:W5:Y:S04]  /*0910*/  LDS R58, [R4+0x2000] ;  /* 0x00200000043a7984 */ /* 0x000f680000000800 */
[----:B------:R-:W5:Y:S01]  /*0920*/  LDS R53, [R4+0x2400] ;  /* 0x0024000004357984 */ /* 0x000f620000000800 */
[----:B0-----:R-:W-:-:S03]  /*0930*/  FMUL.FTZ R8, R8, UR9 ;  /* 0x0000000908087c20 */ /* 0x001fc60008410000 */
[----:B------:R-:W0:Y:S01]  /*0940*/  LDS R59, [R4+0x1800] ;  /* 0x00180000043b7984 */ /* 0x000e220000000800 */
[----:B-1----:R-:W-:-:S03]  /*0950*/  FMUL.FTZ R9, R9, UR9 ;  /* 0x0000000909097c20 */ /* 0x002fc60008410000 */
[----:B------:R-:W1:Y:S01]  /*0960*/  LDS R50, [R4+0x3000] ;  /* 0x0030000004327984 */ /* 0x000e620000000800 */
[----:B--2---:R-:W-:Y:S01]  /*0970*/  FMUL.FTZ R61, R61, UR9 ;  /* 0x000000093d3d7c20 */ /* 0x004fe20008410000 */
[----:B------:R-:W-:Y:S02]  /*0980*/  F2FP.BF16.F32.PACK_AB R62, R9, R8 ;  /* 0x00000008093e723e */ /* 0x000fe400000010ff */
[----:B------:R-:W2:Y:S01]  /*0990*/  LDS R52, [R4+0x3400] ;  /* 0x0034000004347984 */ /* 0x000ea20000000800 */
[----:B---3--:R-:W-:Y:S01]  /*09a0*/  FMUL.FTZ R64, R64, UR9 ;  /* 0x0000000940407c20 */ /* 0x008fe20008410000 */
[----:B------:R-:W-:Y:S02]  /*09b0*/  PRMT R63, R62, 0x7632, R63 ;  /* 0x000076323e3f7816 */ /* 0x000fe4000000003f */
[----:B------:R-:W3:Y:S01]  /*09c0*/  LDS R54, [R4+0x3800] ;  /* 0x0038000004367984 */ /* 0x000ee20000000800 */
[----:B----4-:R-:W-:Y:S01]  /*09d0*/  FMUL.FTZ R65, R65, UR9 ;  /* 0x0000000941417c20 */ /* 0x010fe20008410000 */
[----:B------:R-:W-:-:S02]  /*09e0*/  F2FP.BF16.F32.PACK_AB R61, R64, R61 ;  /* 0x0000003d403d723e */ /* 0x000fc400000010ff */
[----:B------:R-:W-:Y:S01]  /*09f0*/  LDS R46, [R4+0x3c00] ;  /* 0x003c0000042e7984 */ /* 0x000fe20000000800 */
[----:B-----5:R-:W-:-:S03]  /*0a00*/  FMUL.FTZ R68, R60, UR9 ;  /* 0x000000093c447c20 */ /* 0x020fc60008410000 */
[----:B------:R-:W4:Y:S01]  /*0a10*/  LDS R45, [R4+0x4000] ;  /* 0x00400000042d7984 */ /* 0x000f220000000800 */
[----:B------:R-:W-:Y:S01]  /*0a20*/  FMUL.FTZ R56, R56, UR9 ;  /* 0x0000000938387c20 */ /* 0x000fe20008410000 */
[----:B------:R-:W-:Y:S02]  /*0a30*/  F2FP.BF16.F32.PACK_AB R65, R68, R65 ;  /* 0x000000414441723e */ /* 0x000fe400000010ff */
[----:B------:R-:W-:Y:S01]  /*0a40*/  LDS R49, [R4+0x4400] ;  /* 0x0044000004317984 */ /* 0x000fe20000000800 */
[----:B------:R-:W-:-:S03]  /*0a50*/  FMUL.FTZ R55, R55, UR9 ;  /* 0x0000000937377c20 */ /* 0x000fc60008410000 */
[----:B------:R-:W5:Y:S01]  /*0a60*/  LDS R51, [R4+0x4800] ;  /* 0x0048000004337984 */ /* 0x000f620000000800 */
[----:B------:R-:W-:Y:S01]  /*0a70*/  FMUL.FTZ R64, R57, UR9 ;  /* 0x0000000939407c20 */ /* 0x000fe20008410000 */
[----:B------:R-:W-:Y:S02]  /*0a80*/  PRMT R57, R61, 0x7632, R57 ;  /* 0x000076323d397816 */ /* 0x000fe40000000039 */
[----:B------:R-:W-:Y:S01]  /*0a90*/  LDS R43, [R4+0x4c00] ;  /* 0x004c0000042b7984 */ /* 0x000fe20000000800 */
[----:B------:R-:W-:Y:S01]  /*0aa0*/  FMUL.FTZ R58, R58, UR9 ;  /* 0x000000093a3a7c20 */ /* 0x000fe20008410000 */
[----:B------:R-:W-:Y:S02]  /*0ab0*/  F2FP.BF16.F32.PACK_AB R55, R55, R56 ;  /* 0x000000383737723e */ /* 0x000fe400000010ff */
[----:B------:R-:W5:Y:S01]  /*0ac0*/  LDS R48, [R4+0x5000] ;  /* 0x0050000004307984 */ /* 0x000f620000000800 */
[----:B------:R-:W-:Y:S01]  /*0ad0*/  FMUL.FTZ R53, R53, UR9 ;  /* 0x0000000935357c20 */ /* 0x000fe20008410000 */
[----:B------:R-:W-:-:S02]  /*0ae0*/  PRMT R56, R55, 0x7610, R56 ;  /* 0x0000761037387816 */ /* 0x000fc40000000038 */
[----:B------:R-:W5:Y:S01]  /*0af0*/  LDS R47, [R4+0x5400] ;  /* 0x00540000042f7984 */ /* 0x000f620000000800 */
[----:B0-----:R-:W-:Y:S01]  /*0b00*/  FMUL.FTZ R59, R59, UR9 ;  /* 0x000000093b3b7c20 */ /* 0x001fe20008410000 */
[----:B------:R-:W-:Y:S02]  /*0b10*/  F2FP.BF16.F32.PACK_AB R58, R53, R58 ;  /* 0x0000003a353a723e */ /* 0x000fe400000010ff */
[----:B------:R-:W0:Y:S01]  /*0b20*/  LDS R40, [R4+0x5800] ;  /* 0x0058000004287984 */ /* 0x000e220000000800 */
[----:B-1----:R-:W-:Y:S01]  /*0b30*/  FMUL.FTZ R50, R50, UR9 ;  /* 0x0000000932327c20 */ /* 0x002fe20008410000 */
[----:B------:R-:W-:Y:S02]  /*0b40*/  F2FP.BF16.F32.PACK_AB R59, R64, R59 ;  /* 0x0000003b403b723e */ /* 0x000fe400000010ff */
[----:B------:R-:W-:Y:S01]  /*0b50*/  LDS R42, [R4+0x5c00] ;  /* 0x005c0000042a7984 */ /* 0x000fe20000000800 */
[----:B--2---:R-:W-:Y:S01]  /*0b60*/  FMUL.FTZ R53, R52, UR9 ;  /* 0x0000000934357c20 */ /* 0x004fe20008410000 */
[----:B------:R-:W-:-:S02]  /*0b70*/  PRMT R52, R58, 0x7632, R52 ;  /* 0x000076323a347816 */ /* 0x000fc40000000034 */
[----:B------:R-:W1:Y:S01]  /*0b80*/  LDS R44, [R4+0x6000] ;  /* 0x00600000042c7984 */ /* 0x000e620000000800 */
[----:B---3--:R-:W-:Y:S01]  /*0b90*/  FMUL.FTZ R54, R54, UR9 ;  /* 0x0000000936367c20 */ /* 0x008fe20008410000 */
[----:B------:R-:W-:Y:S02]  /*0ba0*/  F2FP.BF16.F32.PACK_AB R50, R53, R50 ;  /* 0x000000323532723e */ /* 0x000fe400000010ff */
[----:B------:R-:W-:Y:S04]  /*0bb0*/  LDS R36, [R4+0x6400] ;  /* 0x0064000004247984 */ /* 0x000fe80000000800 */
[----:B------:R-:W2:Y:S01]  /*0bc0*/  LDS R35, [R4+0x6800] ;  /* 0x0068000004237984 */ /* 0x000ea20000000800 */
[----:B----4-:R-:W-:-:S03]  /*0bd0*/  FMUL.FTZ R45, R45, UR9 ;  /* 0x000000092d2d7c20 */ /* 0x010fc60008410000 */
[----:B------:R-:W-:Y:S04]  /*0be0*/  LDS R39, [R4+0x6c00] ;  /* 0x006c000004277984 */ /* 0x000fe80000000800 */
[----:B------:R-:W3:Y:S01]  /*0bf0*/  LDS R41, [R4+0x7000] ;  /* 0x0070000004297984 */ /* 0x000ee20000000800 */
[----:B-----5:R-:W-:-:S03]  /*0c00*/  FMUL.FTZ R51, R51, UR9 ;  /* 0x0000000933337c20 */ /* 0x020fc60008410000 */
[----:B------:R-:W-:Y:S04]  /*0c10*/  LDS R33, [R4+0x7400] ;  /* 0x0074000004217984 */ /* 0x000fe80000000800 */
[----:B------:R-:W4:Y:S01]  /*0c20*/  LDS R25, [R4+0x9000] ;  /* 0x0090000004197984 */ /* 0x000f220000000800 */
[----:B------:R-:W-:-:S03]  /*0c30*/  FMUL.FTZ R48, R48, UR9 ;  /* 0x0000000930307c20 */ /* 0x000fc60008410000 */
[----:B------:R-:W-:Y:S01]  /*0c40*/  LDS R29, [R4+0x9400] ;  /* 0x00940000041d7984 */ /* 0x000fe20000000800 */
[----:B------:R-:W-:-:S03]  /*0c50*/  FMUL.FTZ R47, R47, UR9 ;  /* 0x000000092f2f7c20 */ /* 0x000fc60008410000 */
[----:B------:R-:W5:Y:S01]  /*0c60*/  LDS R31, [R4+0x9800] ;  /* 0x00980000041f7984 */ /* 0x000f620000000800 */
[----:B0-----:R-:W-:Y:S01]  /*0c70*/  FMUL.FTZ R40, R40, UR9 ;  /* 0x0000000928287c20 */ /* 0x001fe20008410000 */
[----:B------:R-:W-:Y:S02]  /*0c80*/  F2FP.BF16.F32.PACK_AB R47, R47, R48 ;  /* 0x000000302f2f723e */ /* 0x000fe400000010ff */
[----:B------:R-:W0:Y:S02]  /*0c90*/  LDS R24, [R4+0x9c00] ;  /* 0x009c000004187984 */ /* 0x000e240000000800 */
[----:B------:R-:W-:Y:S02]  /*0ca0*/  PRMT R48, R47, 0x7632, R48 ;  /* 0x000076322f307816 */ /* 0x000fe40000000030 */
[----:B------:R-:W0:Y:S01]  /*0cb0*/  LDS R38, [R4+0x7800] ;  /* 0x0078000004267984 */ /* 0x000e220000000800 */
[----:B-1----:R-:W-:-:S03]  /*0cc0*/  FMUL.FTZ R44, R44, UR9 ;  /* 0x000000092c2c7c20 */ /* 0x002fc60008410000 */
[----:B------:R-:W1:Y:S04]  /*0cd0*/  LDS R37, [R4+0x7c00] ;  /* 0x007c000004257984 */ /* 0x000e680000000800 */
[----:B------:R-:W1:Y:S01]  /*0ce0*/  LDS R30, [R4+0x8000] ;  /* 0x00800000041e7984 */ /* 0x000e620000000800 */
[----:B--2---:R-:W-:-:S03]  /*0cf0*/  FMUL.FTZ R35, R35, UR9 ;  /* 0x0000000923237c20 */ /* 0x004fc60008410000 */
[----:B------:R-:W-:Y:S04]  /*0d00*/  LDS R32, [R4+0x8400] ;  /* 0x0084000004207984 */ /* 0x000fe80000000800 */
[----:B------:R-:W2:Y:S01]  /*0d10*/  LDS R34, [R4+0x8800] ;  /* 0x0088000004227984 */ /* 0x000ea20000000800 */
[----:B---3--:R-:W-:-:S03]  /*0d20*/  FMUL.FTZ R41, R41, UR9 ;  /* 0x0000000929297c20 */ /* 0x008fc60008410000 */
[----:B------:R-:W-:Y:S04]  /*0d30*/  LDS R26, [R4+0x8c00] ;  /* 0x008c0000041a7984 */ /* 0x000fe80000000800 */
[----:B------:R-:W3:Y:S01]  /*0d40*/  LDS R28, [R4+0xa000] ;  /* 0x00a00000041c7984 */ /* 0x000ee20000000800 */
[----:B----4-:R-:W-:-:S03]  /*0d50*/  FMUL.FTZ R25, R25, UR9 ;  /* 0x0000000919197c20 */ /* 0x010fc60008410000 */
[----:B------:R-:W4:Y:S04]  /*0d60*/  LDS R27, [R4+0xa400] ;  /* 0x00a40000041b7984 */ /* 0x000f280000000800 */
[----:B------:R-:W4:Y:S01]  /*0d70*/  LDS R19, [R4+0xa800] ;  /* 0x00a8000004137984 */ /* 0x000f220000000800 */
[----:B-----5:R-:W-:-:S03]  /*0d80*/  FMUL.FTZ R31, R31, UR9 ;  /* 0x000000091f1f7c20 */ /* 0x020fc60008410000 */
[----:B------:R-:W-:Y:S01]  /*0d90*/  LDS R23, [R4+0xac00] ;  /* 0x00ac000004177984 */ /* 0x000fe20000000800 */
[----:B0-----:R-:W-:-:S03]  /*0da0*/  FMUL.FTZ R24, R24, UR9 ;  /* 0x0000000918187c20 */ /* 0x001fc60008410000 */
[----:B------:R-:W0:Y:S01]  /*0db0*/  LDS R22, [R4+0xb000] ;  /* 0x00b0000004167984 */ /* 0x000e220000000800 */
[----:B------:R-:W-:Y:S01]  /*0dc0*/  FMUL.FTZ R38, R38, UR9 ;  /* 0x0000000926267c20 */ /* 0x000fe20008410000 */
[----:B------:R-:W-:Y:S02]  /*0dd0*/  F2FP.BF16.F32.PACK_AB R24, R24, R31 ;  /* 0x0000001f1818723e */ /* 0x000fe400000010ff */
[----:B------:R-:W-:Y:S01]  /*0de0*/  LDS R18, [R4+0xb400] ;  /* 0x00b4000004127984 */ /* 0x000fe20000000800 */
[----:B-1----:R-:W-:-:S03]  /*0df0*/  FMUL.FTZ R37, R37, UR9 ;  /* 0x0000000925257c20 */ /* 0x002fc60008410000 */
[----:B------:R-:W1:Y:S01]  /*0e00*/  LDS R21, [R4+0xb800] ;  /* 0x00b8000004157984 */ /* 0x000e620000000800 */
[----:B------:R-:W-:Y:S01]  /*0e10*/  FMUL.FTZ R30, R30, UR9 ;  /* 0x000000091e1e7c20 */ /* 0x000fe20008410000 */
[----:B------:R-:W-:Y:S02]  /*0e20*/  F2FP.BF16.F32.PACK_AB R37, R37, R38 ;  /* 0x000000262525723e */ /* 0x000fe400000010ff */
[----:B------:R-:W5:Y:S02]  /*0e30*/  LDS R20, [R4+0xbc00] ;  /* 0x00bc000004147984 */ /* 0x000f640000000800 */
[----:B------:R-:W-:Y:S02]  /*0e40*/  PRMT R38, R37, 0x7632, R38 ;  /* 0x0000763225267816 */ /* 0x000fe40000000026 */
[----:B------:R-:W5:Y:S01]  /*0e50*/  LDS R15, [R4+0xc000] ;  /* 0x00c00000040f7984 */ /* 0x000f620000000800 */
[----:B--2---:R-:W-:-:S03]  /*0e60*/  FMUL.FTZ R34, R34, UR9 ;  /* 0x0000000922227c20 */ /* 0x004fc60008410000 */
[----:B------:R-:W2:Y:S04]  /*0e70*/  LDS R16, [R4+0xc400] ;  /* 0x00c4000004107984 */ /* 0x000ea80000000800 */
[----:B------:R-:W2:Y:S01]  /*0e80*/  LDS R17, [R4+0xc800] ;  /* 0x00c8000004117984 */ /* 0x000ea20000000800 */
[----:B---3--:R-:W-:-:S03]  /*0e90*/  FMUL.FTZ R28, R28, UR9 ;  /* 0x000000091c1c7c20 */ /* 0x008fc60008410000 */
[----:B------:R-:W-:Y:S01]  /*0ea0*/  LDS R9, [R4+0xcc00] ;  /* 0x00cc000004097984 */ /* 0x000fe20000000800 */
[----:B----4-:R-:W-:-:S03]  /*0eb0*/  FMUL.FTZ R27, R27, UR9 ;  /* 0x000000091b1b7c20 */ /* 0x010fc60008410000 */
[----:B------:R-:W3:Y:S01]  /*0ec0*/  LDS R11, [R4+0xd000] ;  /* 0x00d00000040b7984 */ /* 0x000ee20000000800 */
[----:B------:R-:W-:Y:S01]  /*0ed0*/  FMUL.FTZ R19, R19, UR9 ;  /* 0x0000000913137c20 */ /* 0x000fe20008410000 */
[----:B------:R-:W-:Y:S02]  /*0ee0*/  F2FP.BF16.F32.PACK_AB R27, R27, R28 ;  /* 0x0000001c1b1b723e */ /* 0x000fe400000010ff */
[----:B------:R-:W4:Y:S02]  /*0ef0*/  LDS R12, [R4+0xd400] ;  /* 0x00d40000040c7984 */ /* 0x000f240000000800 */
[----:B------:R-:W-:Y:S02]  /*0f00*/  PRMT R28, R27, 0x7632, R28 ;  /* 0x000076321b1c7816 */ /* 0x000fe4000000001c */
[----:B------:R-:W4:Y:S01]  /*0f10*/  LDS R14, [R4+0xd800] ;  /* 0x00d80000040e7984 */ /* 0x000f220000000800 */
[----:B0-----:R-:W-:-:S03]  /*0f20*/  FMUL.FTZ R22, R22, UR9 ;  /* 0x0000000916167c20 */ /* 0x001fc60008410000 */
[----:B------:R-:W-:Y:S04]  /*0f30*/  LDS R10, [R4+0xdc00] ;  /* 0x00dc0000040a7984 */ /* 0x000fe80000000800 */
[----:B------:R-:W0:Y:S01]  /*0f40*/  LDS R13, [R4+0xe000] ;  /* 0x00e00000040d7984 */ /* 0x000e220000000800 */
[----:B-1----:R-:W-:-:S03]  /*0f50*/  FMUL.FTZ R21, R21, UR9 ;  /* 0x0000000915157c20 */ /* 0x002fc60008410000 */
[----:B------:R-:W1:Y:S01]  /*0f60*/  LDS R8, [R4+0xe400] ;  /* 0x00e4000004087984 */ /* 0x000e620000000800 */
[----:B-----5:R-:W-:-:S03]  /*0f70*/  FMUL.FTZ R20, R20, UR9 ;  /* 0x0000000914147c20 */ /* 0x020fc60008410000 */
[----:B------:R-:W5:Y:S01]  /*0f80*/  LDS R7, [R4+0xe800] ;  /* 0x00e8000004077984 */ /* 0x000f620000000800 */
[----:B------:R-:W-:Y:S01]  /*0f90*/  FMUL.FTZ R15, R15, UR9 ;  /* 0x000000090f0f7c20 */ /* 0x000fe20008410000 */
[----:B------:R-:W-:Y:S02]  /*0fa0*/  F2FP.BF16.F32.PACK_AB R20, R20, R21 ;  /* 0x000000151414723e */ /* 0x000fe400000010ff */
[----:B------:R3:W5:Y:S01]  /*0fb0*/  LDS R60, [R4+0xec00] ;  /* 0x00ec0000043c7984 */ /* 0x0007620000000800 */
[----:B--2---:R-:W-:Y:S01]  /*0fc0*/  FMUL.FTZ R16, R16, UR9 ;  /* 0x0000000910107c20 */ /* 0x004fe20008410000 */
[----:B------:R-:W-:Y:S02]  /*0fd0*/  PRMT R21, R20, 0x7632, R21 ;  /* 0x0000763214157816 */ /* 0x000fe40000000015 */
[----:B------:R2:W-:Y:S01]  /*0fe0*/  STS.U16 [R6+0xf000], R62 ;  /* 0x00f0003e06007388 */ /* 0x0005e20000000400 */
[----:B------:R-:W-:Y:S01]  /*0ff0*/  FMUL.FTZ R17, R17, UR9 ;  /* 0x0000000911117c20 */ /* 0x000fe20008410000 */
[----:B------:R-:W-:-:S02]  /*1000*/  F2FP.BF16.F32.PACK_AB R15, R16, R15 ;  /* 0x0000000f100f723e */ /* 0x000fc400000010ff */
[----:B------:R-:W-:Y:S01]  /*1010*/  STS.U16 [R6+0xf020], R63 ;  /* 0x00f0203f06007388 */ /* 0x000fe20000000400 */
[----:B---3--:R-:W-:-:S03]  /*1020*/  PRMT R4, R65, 0x7632, R4 ;  /* 0x0000763241047816 */ /* 0x008fc60000000004 */
[----:B------:R3:W-:Y:S01]  /*1030*/  STS.U16 [R3+0x20], R57 ;  /* 0x0000203903007388 */ /* 0x0007e20000000400 */
[----:B------:R-:W-:Y:S01]  /*1040*/  FMUL.FTZ R11, R11, UR9 ;  /* 0x000000090b0b7c20 */ /* 0x000fe20008410000 */
[----:B--2---:R-:W-:Y:S02]  /*1050*/  PRMT R62, R59, 0x7632, R62 ;  /* 0x000076323b3e7816 */ /* 0x004fe4000000003e */
[----:B------:R-:W-:Y:S01]  /*1060*/  STS.U16 [R3], R61 ;  /* 0x0000003d03007388 */ /* 0x000fe20000000400 */
[----:B----4-:R-:W-:-:S03]  /*1070*/  FMUL.FTZ R12, R12, UR9 ;  /* 0x000000090c0c7c20 */ /* 0x010fc60008410000 */
[----:B------:R2:W-:Y:S01]  /*1080*/  STS.U16 [R6+0x11820], R4 ;  /* 0x0118200406007388 */ /* 0x0005e20000000400 */
[----:B------:R-:W-:Y:S01]  /*1090*/  FMUL.FTZ R14, R14, UR9 ;  /* 0x000000090e0e7c20 */ /* 0x000fe20008410000 */
[----:B---3--:R-:W-:Y:S01]  /*10a0*/  PRMT R57, R55, 0x7632, R57 ;  /* 0x0000763237397816 */ /* 0x008fe20000000039 */
[----:B------:R-:W-:Y:S01]  /*10b0*/  FMUL.FTZ R55, R46, UR9 ;  /* 0x000000092e377c20 */ /* 0x000fe20008410000 */
[----:B------:R-:W-:Y:S01]  /*10c0*/  STS.U16 [R6+0x11800], R65 ;  /* 0x0118004106007388 */ /* 0x000fe20000000400 */
[----:B------:R-:W-:Y:S01]  /*10d0*/  FMUL.FTZ R46, R43, UR9 ;  /* 0x000000092b2e7c20 */ /* 0x000fe20008410000 */
[----:B------:R-:W-:Y:S01]  /*10e0*/  FMUL.FTZ R43, R42, UR9 ;  /* 0x000000092a2b7c20 */ /* 0x000fe20008410000 */
[----:B------:R-:W-:Y:S01]  /*10f0*/  F2FP.BF16.F32.PACK_AB R11, R12, R11 ;  /* 0x0000000b0c0b723e */ /* 0x000fe200000010ff */
[----:B------:R-:W-:Y:S01]  /*1100*/  STS.U16 [R3+0x2800], R59 ;  /* 0x0028003b03007388 */ /* 0x000fe20000000400 */
[----:B------:R-:W-:Y:S01]  /*1110*/  F2FP.BF16.F32.PACK_AB R54, R55, R54 ;  /* 0x000000363736723e */ /* 0x000fe200000010ff */
[----:B--2---:R-:W-:Y:S01]  /*1120*/  FMUL.FTZ R4, R49, UR9 ;  /* 0x0000000931047c20 */ /* 0x004fe20008410000 */
[----:B------:R-:W-:Y:S01]  /*1130*/  PRMT R49, R50, 0x7632, R49 ;  /* 0x0000763232317816 */ /* 0x000fe20000000031 */
[----:B------:R-:W-:Y:S01]  /*1140*/  STS.U16 [R3+0x2820], R62 ;  /* 0x0028203e03007388 */ /* 0x000fe20000000400 */
[----:B------:R-:W-:Y:S01]  /*1150*/  F2FP.BF16.F32.PACK_AB R46, R46, R51 ;  /* 0x000000332e2e723e */ /* 0x000fe200000010ff */
[----:B0-----:R-:W-:Y:S01]  /*1160*/  FMUL.FTZ R13, R13, UR9 ;  /* 0x000000090d0d7c20 */ /* 0x001fe20008410000 */
[----:B------:R-:W-:Y:S01]  /*1170*/  F2FP.BF16.F32.PACK_AB R4, R4, R45 ;  /* 0x0000002d0404723e */ /* 0x000fe200000010ff */
[----:B------:R-:W-:Y:S01]  /*1180*/  STS.U16 [R6+0x14000], R58 ;  /* 0x0140003a06007388 */ /* 0x000fe20000000400 */
[----:B------:R-:W-:Y:S01]  /*1190*/  PRMT R45, R54, 0x7632, R45 ;  /* 0x00007632362d7816 */ /* 0x000fe2000000002d */
[----:B-1----:R-:W-:Y:S01]  /*11a0*/  FMUL.FTZ R8, R8, UR9 ;  /* 0x0000000908087c20 */ /* 0x002fe20008410000 */
[----:B------:R-:W-:Y:S01]  /*11b0*/  PRMT R51, R4, 0x7632, R51 ;  /* 0x0000763204337816 */ /* 0x000fe20000000033 */
[----:B------:R-:W-:Y:S01]  /*11c0*/  STS.U16 [R6+0x14020], R52 ;  /* 0x0140203406007388 */ /* 0x000fe20000000400 */
[----:B------:R-:W-:Y:S01]  /*11d0*/  F2FP.BF16.F32.PACK_AB R40, R43, R40 ;  /* 0x000000282b28723e */ /* 0x000fe200000010ff */
[----:B-----5:R-:W-:Y:S01]  /*11e0*/  FMUL.FTZ R7, R7, UR9 ;  /* 0x0000000907077c20 */ /* 0x020fe20008410000 */
[----:B------:R-:W-:Y:S01]  /*11f0*/  PRMT R42, R46, 0x7632, R42 ;  /* 0x000076322e2a7816 */ /* 0x000fe2000000002a */
[----:B------:R-:W-:Y:S01]  /*1200*/  STS.U16 [R3+0x5000], R56 ;  /* 0x0050003803007388 */ /* 0x000fe20000000400 */
[----:B------:R-:W-:Y:S01]  /*1210*/  PRMT R12, R15, 0x7632, R12 ;  /* 0x000076320f0c7816 */ /* 0x000fe2000000000c */
[----:B------:R-:W-:Y:S01]  /*1220*/  FMUL.FTZ R60, R60, UR9 ;  /* 0x000000093c3c7c20 */ /* 0x000fe20008410000 */
[----:B------:R-:W-:Y:S01]  /*1230*/  F2FP.BF16.F32.PACK_AB R13, R8, R13 ;  /* 0x0000000d080d723e */ /* 0x000fe200000010ff */
[----:B------:R-:W-:Y:S03]  /*1240*/  STS.U16 [R3+0x5020], R57 ;  /* 0x0050203903007388 */ /* 0x000fe60000000400 */
[----:B------:R-:W-:Y:S01]  /*1250*/  F2FP.BF16.F32.PACK_AB R7, R60, R7 ;  /* 0x000000073c07723e */ /* 0x000fe200000010ff */
[----:B------:R-:W-:Y:S04]  /*1260*/  STS.U16 [R6+0xf200], R50 ;  /* 0x00f2003206007388 */ /* 0x000fe80000000400 */
[----:B------:R-:W-:Y:S04]  /*1270*/  STS.U16 [R6+0xf220], R49 ;  /* 0x00f2203106007388 */ /* 0x000fe80000000400 */
[----:B------:R0:W-:Y:S04]  /*1280*/  STS.U16 [R3+0x220], R45 ;  /* 0x0002202d03007388 */ /* 0x0001e80000000400 */
[----:B------:R-:W-:Y:S04]  /*1290*/  STS.U16 [R3+0x200], R54 ;  /* 0x0002003603007388 */ /* 0x000fe80000000400 */
[----:B------:R1:W-:Y:S01]  /*12a0*/  STS.U16 [R6+0x11a00], R4 ;  /* 0x011a000406007388 */ /* 0x0003e20000000400 */
[----:B0-----:R-:W-:Y:S01]  /*12b0*/  FMUL.FTZ R45, R36, UR9 ;  /* 0x00000009242d7c20 */ /* 0x001fe20008410000 */
[----:B------:R-:W-:-:S02]  /*12c0*/  FMUL.FTZ R36, R33, UR9 ;  /* 0x0000000921247c20 */ /* 0x000fc40008410000 */
[----:B------:R-:W-:Y:S01]  /*12d0*/  STS.U16 [R6+0x11a20], R51 ;  /* 0x011a203306007388 */ /* 0x000fe20000000400 */
[----:B------:R-:W-:Y:S01]  /*12e0*/  FMUL.FTZ R33, R32, UR9 ;  /* 0x0000000920217c20 */ /* 0x000fe20008410000 */
[----:B------:R-:W-:Y:S02]  /*12f0*/  F2FP.BF16.F32.PACK_AB R44, R45, R44 ;  /* 0x0000002c2d2c723e */ /* 0x000fe400000010ff */
[----:B------:R-:W-:Y:S01]  /*1300*/  STS.U16 [R3+0x2a00], R46 ;  /* 0x002a002e03007388 */ /* 0x000fe20000000400 */
[----:B------:R-:W-:Y:S01]  /*1310*/  F2FP.BF16.F32.PACK_AB R36, R36, R41 ;  /* 0x000000292424723e */ /* 0x000fe200000010ff */
[----:B-1----:R-:W-:Y:S01]  /*1320*/  FMUL.FTZ R4, R39, UR9 ;  /* 0x0000000927047c20 */ /* 0x002fe20008410000 */
[----:B------:R-:W-:Y:S01]  /*1330*/  PRMT R39, R40, 0x7632, R39 ;  /* 0x0000763228277816 */ /* 0x000fe20000000027 */
[----:B------:R-:W-:Y:S01]  /*1340*/  STS.U16 [R3+0x2a20], R42 ;  /* 0x002a202a03007388 */ /* 0x000fe20000000400 */
[----:B------:R-:W-:Y:S02]  /*1350*/  F2FP.BF16.F32.PACK_AB R30, R33, R30 ;  /* 0x0000001e211e723e */ /* 0x000fe400000010ff */
[----:B------:R-:W-:Y:S01]  /*1360*/  F2FP.BF16.F32.PACK_AB R4, R4, R35 ;  /* 0x000000230404723e */ /* 0x000fe200000010ff */
[----:B------:R-:W-:Y:S01]  /*1370*/  STS.U16 [R6+0x14200], R47 ;  /* 0x0142002f06007388 */ /* 0x000fe20000000400 */
[----:B------:R-:W-:-:S02]  /*1380*/  PRMT R35, R44, 0x7632, R35 ;  /* 0x000076322c237816 */ /* 0x000fc40000000023 */
[----:B------:R-:W-:Y:S01]  /*1390*/  PRMT R41, R4, 0x7632, R41 ;  /* 0x0000763204297816 */ /* 0x000fe20000000029 */
[----:B------:R-:W-:Y:S01]  /*13a0*/  STS.U16 [R6+0x14220], R48 ;  /* 0x0142203006007388 */ /* 0x000fe20000000400 */
[----:B------:R-:W-:-:S03]  /*13b0*/  PRMT R32, R36, 0x7632, R32 ;  /* 0x0000763224207816 */ /* 0x000fc60000000020 */
[----:B------:R-:W-:Y:S04]  /*13c0*/  STS.U16 [R3+0x5200], R40 ;  /* 0x0052002803007388 */ /* 0x000fe80000000400 */
[----:B------:R-:W-:Y:S04]  /*13d0*/  STS.U16 [R3+0x5220], R39 ;  /* 0x0052202703007388 */ /* 0x000fe80000000400 */
[----:B------:R-:W-:Y:S04]  /*13e0*/  STS.U16 [R6+0xf400], R44 ;  /* 0x00f4002c06007388 */ /* 0x000fe80000000400 */
[----:B------:R0:W-:Y:S04]  /*13f0*/  STS.U16 [R6+0xf420], R35 ;  /* 0x00f4202306007388 */ /* 0x0001e80000000400 */
[----:B------:R1:W-:Y:S04]  /*1400*/  STS.U16 [R3+0x400], R4 ;  /* 0x0004000403007388 */ /* 0x0003e80000000400 */
[----:B------:R-:W-:Y:S01]  /*1410*/  STS.U16 [R3+0x420], R41 ;  /* 0x0004202903007388 */ /* 0x000fe20000000400 */
[----:B0-----:R-:W-:Y:S01]  /*1420*/  FMUL.FTZ R35, R26, UR9 ;  /* 0x000000091a237c20 */ /* 0x001fe20008410000 */
[----:B------:R-:W-:-:S02]  /*1430*/  PRMT R26, R30, 0x7632, R26 ;  /* 0x000076321e1a7816 */ /* 0x000fc4000000001a */
[----:B------:R-:W-:Y:S01]  /*1440*/  STS.U16 [R6+0x11c00], R36 ;  /* 0x011c002406007388 */ /* 0x000fe20000000400 */
[----:B-1----:R-:W-:Y:S01]  /*1450*/  FMUL.FTZ R4, R29, UR9 ;  /* 0x000000091d047c20 */ /* 0x002fe20008410000 */
[----:B------:R-:W-:Y:S02]  /*1460*/  F2FP.BF16.F32.PACK_AB R34, R35, R34 ;  /* 0x000000222322723e */ /* 0x000fe400000010ff */
[----:B------:R-:W-:Y:S02]  /*1470*/  STS.U16 [R6+0x11c20], R32 ;  /* 0x011c202006007388 */ /* 0x000fe40000000400 */
[----:B------:R-:W-:Y:S02]  /*1480*/  F2FP.BF16.F32.PACK_AB R4, R4, R25 ;  /* 0x000000190404723e */ /* 0x000fe400000010ff */
[----:B------:R-:W-:Y:S01]  /*1490*/  STS.U16 [R3+0x2c00], R37 ;  /* 0x002c002503007388 */ /* 0x000fe20000000400 */
[----:B------:R-:W-:Y:S02]  /*14a0*/  PRMT R25, R34, 0x7632, R25 ;  /* 0x0000763222197816 */ /* 0x000fe40000000019 */
[C---:B------:R-:W-:Y:S01]  /*14b0*/  PRMT R29, R4.reuse, 0x7610, R29 ;  /* 0x00007610041d7816 */ /* 0x040fe2000000001d */
[----:B------:R-:W-:Y:S01]  /*14c0*/  STS.U16 [R3+0x2c20], R38 ;  /* 0x002c202603007388 */ /* 0x000fe20000000400 */
[----:B------:R-:W-:Y:S01]  /*14d0*/  PRMT R31, R4, 0x7632, R31 ;  /* 0x00007632041f7816 */ /* 0x000fe2000000001f */
[----:B------:R-:W-:Y:S01]  /*14e0*/  FMUL.FTZ R4, R23, UR9 ;  /* 0x0000000917047c20 */ /* 0x000fe20008410000 */
[----:B------:R-:W-:Y:S01]  /*14f0*/  FMUL.FTZ R23, R18, UR9 ;  /* 0x0000000912177c20 */ /* 0x000fe20008410000 */
[----:B------:R0:W-:Y:S03]  /*1500*/  STS.U16 [R6+0x14420], R26 ;  /* 0x0144201a06007388 */ /* 0x0001e60000000400 */
[----:B------:R-:W-:Y:S01]  /*1510*/  F2FP.BF16.F32.PACK_AB R4, R4, R19 ;  /* 0x000000130404723e */ /* 0x000fe200000010ff */
[----:B------:R-:W-:Y:S01]  /*1520*/  STS.U16 [R6+0x14400], R30 ;  /* 0x0144001e06007388 */ /* 0x000fe20000000400 */
[----:B------:R-:W-:-:S02]  /*1530*/  F2FP.BF16.F32.PACK_AB R22, R23, R22 ;  /* 0x000000161716723e */ /* 0x000fc400000010ff */
[C---:B------:R-:W-:Y:S01]  /*1540*/  PRMT R18, R4.reuse, 0x7610, R18 ;  /* 0x0000761004127816 */ /* 0x040fe20000000012 */
[----:B------:R1:W-:Y:S01]  /*1550*/  STS.U16 [R3+0x5400], R34 ;  /* 0x0054002203007388 */ /* 0x0003e20000000400 */
[----:B------:R-:W-:Y:S01]  /*1560*/  PRMT R19, R4, 0x7632, R19 ;  /* 0x0000763204137816 */ /* 0x000fe20000000013 */
[----:B------:R-:W-:Y:S01]  /*1570*/  FMUL.FTZ R4, R9, UR9 ;  /* 0x0000000909047c20 */ /* 0x000fe20008410000 */
[----:B0-----:R-:W-:Y:S01]  /*1580*/  PRMT R26, R24, 0x7632, R26 ;  /* 0x00007632181a7816 */ /* 0x001fe2000000001a */
[----:B------:R-:W-:Y:S01]  /*1590*/  STS.U16 [R3+0x5420], R25 ;  /* 0x0054201903007388 */ /* 0x000fe20000000400 */
[----:B------:R-:W-:Y:S01]  /*15a0*/  PRMT R23, R22, 0x7632, R23 ;  /* 0x0000763216177816 */ /* 0x000fe20000000017 */
[----:B------:R-:W-:Y:S01]  /*15b0*/  FMUL.FTZ R9, R10, UR9 ;  /* 0x000000090a097c20 */ /* 0x000fe20008410000 */
[----:B------:R-:W-:Y:S01]  /*15c0*/  F2FP.BF16.F32.PACK_AB R4, R4, R17 ;  /* 0x000000110404723e */ /* 0x000fe200000010ff */
[----:B------:R-:W-:Y:S01]  /*15d0*/  STS.U16 [R6+0xf600], R29 ;  /* 0x00f6001d06007388 */ /* 0x000fe20000000400 */
[----:B------:R-:W0:Y:S01]  /*15e0*/  LDC.64 R16, c[0x0][0x3c8] ;  /* 0x0000f200ff107b82 */ /* 0x000e220000000a00 */
[----:B-1----:R-:W-:-:S02]  /*15f0*/  LEA R34, R2, UR5, 0x1 ;  /* 0x0000000502227c11 */ /* 0x002fc4000f8e08ff */
[----:B------:R-:W-:Y:S01]  /*1600*/  STS.U16 [R6+0xf620], R31 ;  /* 0x00f6201f06007388 */ /* 0x000fe20000000400 */
[----:B------:R-:W-:-:S03]  /*1610*/  F2FP.BF16.F32.PACK_AB R9, R9, R14 ;  /* 0x0000000e0909723e */ /* 0x000fc600000010ff */
        /* <DEDUP_REMOVED lines=8> */
[----:B-1----:R-:W-:-:S03]  /*16a0*/  PRMT R18, R4, 0x7610, R18 ;  /* 0x0000761004127816 */ /* 0x002fc60000000012 */
[----:B------:R1:W-:Y:S01]  /*16b0*/  STS.U16 [R6+0x14620], R23 ;  /* 0x0146201706007388 */ /* 0x0003e20000000400 */
[----:B--2---:R-:W-:-:S03]  /*16c0*/  PRMT R19, R4, 0x7632, R19 ;  /* 0x0000763204137816 */ /* 0x004fc60000000013 */
[----:B------:R2:W-:Y:S01]  /*16d0*/  STS.U16 [R3+0x5600], R20 ;  /* 0x0056001403007388 */ /* 0x0005e20000000400 */
[----:B------:R-:W-:Y:S01]  /*16e0*/  LOP3.LUT R4, R5, 0x38, RZ, 0xc0, !PT ;  /* 0x0000003805047812 */ /* 0x000fe200078ec0ff */
[----:B------:R-:W-:Y:S02]  /*16f0*/  IMAD.MOV.U32 R5, RZ, RZ, RZ ;  /* 0x000000ffff057224 */ /* 0x000fe400078e00ff */
[----:B------:R-:W-:Y:S01]  /*1700*/  STS.U16 [R3+0x5620], R21 ;  /* 0x0056201503007388 */ /* 0x000fe20000000400 */
[----:B------:R-:W-:Y:S02]  /*1710*/  LOP3.LUT R2, R4, 0x40, RZ, 0xfc, !PT ;  /* 0x0000004004027812 */ /* 0x000fe400078efcff */
[----:B-1----:R-:W-:Y:S01]  /*1720*/  CS2R R22, SRZ ;  /* 0x0000000000167805 */ /* 0x002fe2000001ff00 */
[----:B------:R1:W-:Y:S01]  /*1730*/  STS.U16 [R6+0xf800], R15 ;  /* 0x00f8000f06007388 */ /* 0x0003e20000000400 */
[----:B--2---:R-:W-:-:S03]  /*1740*/  PRMT R20, R11, 0x7632, R20 ;  /* 0x000076320b147816 */ /* 0x004fc60000000014 */
[----:B------:R-:W-:Y:S04]  /*1750*/  STS.U16 [R6+0xf820], R12 ;  /* 0x00f8200c06007388 */ /* 0x000fe80000000400 */
[----:B------:R-:W-:Y:S01]  /*1760*/  STS.U16 [R3+0x800], R18 ;  /* 0x0008001203007388 */ /* 0x000fe20000000400 */
[----:B-1----:R-:W-:-:S03]  /*1770*/  PRMT R15, R13, 0x7632, R15 ;  /* 0x000076320d0f7816 */ /* 0x002fc6000000000f */
[----:B------:R1:W-:Y:S04]  /*1780*/  STS.U16 [R3+0x820], R19 ;  /* 0x0008201303007388 */ /* 0x0003e80000000400 */
[----:B------:R2:W-:Y:S04]  /*1790*/  STS.U16 [R6+0x12000], R11 ;  /* 0x0120000b06007388 */ /* 0x0005e80000000400 */
[----:B------:R3:W-:Y:S01]  /*17a0*/  STS.U16 [R6+0x12020], R20 ;  /* 0x0120201406007388 */ /* 0x0007e20000000400 */
[----:B-1----:R-:W-:-:S03]  /*17b0*/  PRMT R19, R7, 0x7632, R19 ;  /* 0x0000763207137816 */ /* 0x002fc60000000013 */
[----:B------:R-:W-:Y:S01]  /*17c0*/  STS.U16 [R3+0x3000], R10 ;  /* 0x0030000a03007388 */ /* 0x000fe20000000400 */
[----:B--2---:R-:W-:Y:S01]  /*17d0*/  PRMT R11, R9, 0x7632, R11 ;  /* 0x00007632090b7816 */ /* 0x004fe2000000000b */
[----:B0-----:R-:W-:Y:S01]  /*17e0*/  IMAD.WIDE.U32 R8, R16, UR8, R4 ;  /* 0x0000000810087c25 */ /* 0x001fe2000f8e0004 */
[----:B---3--:R-:W-:-:S03]  /*17f0*/  CS2R R20, SRZ ;  /* 0x0000000000147805 */ /* 0x008fc6000001ff00 */
[----:B------:R0:W-:Y:S01]  /*1800*/  STS.U16 [R3+0x3020], R11 ;  /* 0x0030200b03007388 */ /* 0x0001e20000000400 */
[----:B------:R-:W-:-:S03]  /*1810*/  IMAD R9, R17, UR8, R9 ;  /* 0x0000000811097c24 */ /* 0x000fc6000f8e0209 */
[----:B------:R1:W-:Y:S01]  /*1820*/  STS.U16 [R6+0x14800], R13 ;  /* 0x0148000d06007388 */ /* 0x0003e20000000400 */
[----:B------:R-:W-:Y:S01]  /*1830*/  IMAD.WIDE.U32 R16, R0, UR10, R8 ;  /* 0x0000000a00107c25 */ /* 0x000fe2000f8e0008 */
[----:B------:R-:W-:Y:S02]  /*1840*/  CS2R R8, SRZ ;  /* 0x0000000000087805 */ /* 0x000fe4000001ff00 */
[----:B------:R2:W-:Y:S01]  /*1850*/  STS.U16 [R6+0x14820], R15 ;  /* 0x0148200f06007388 */ /* 0x0005e20000000400 */
[----:B0-----:R-:W-:-:S03]  /*1860*/  CS2R R10, SRZ ;  /* 0x00000000000a7805 */ /* 0x001fc6000001ff00 */
[----:B------:R-:W-:Y:S01]  /*1870*/  STS.U16 [R3+0x5800], R7 ;  /* 0x0058000703007388 */ /* 0x000fe20000000400 */
[----:B-1----:R-:W-:-:S03]  /*1880*/  CS2R R12, SRZ ;  /* 0x00000000000c7805 */ /* 0x002fc6000001ff00 */
[----:B------:R0:W-:Y:S01]  /*1890*/  STS.U16 [R3+0x5820], R19 ;  /* 0x0058201303007388 */ /* 0x0001e20000000400 */
[----:B--2---:R-:W-:Y:S01]  /*18a0*/  CS2R R14, SRZ ;  /* 0x00000000000e7805 */ /* 0x004fe2000001ff00 */
[----:B------:R-:W-:Y:S01]  /*18b0*/  BAR.SYNC.DEFER_BLOCKING 0x0 ;  /* 0x0000000000007b1d */ /* 0x000fe20000010000 */
[----:B0-----:R-:W-:Y:S01]  /*18c0*/  IMAD R19, R0, UR11, R17 ;  /* 0x0000000b00137c24 */ /* 0x001fe2000f8e0211 */
[----:B------:R-:W-:-:S04]  /*18d0*/  LOP3.LUT R0, R4, 0x80, RZ, 0xfc, !PT ;  /* 0x0000008004007812 */ /* 0x000fc800078efcff */
[----:B------:R0:W1:Y:S04]  /*18e0*/  @!P5 LDS.128 R20, [R34] ;  /* 0x000000002214d984 */ /* 0x0000680000000c00 */
[----:B------:R0:W2:Y:S04]  /*18f0*/  @!P5 LDS.128 R12, [R34+0x2800] ;  /* 0x00280000220cd984 */ /* 0x0000a80000000c00 */
[----:B------:R0:W3:Y:S01]  /*1900*/  @!P5 LDS.128 R8, [R34+0x5000] ;  /* 0x005000002208d984 */ /* 0x0000e20000000c00 */
[----:B------:R-:W-:Y:S05]  /*1910*/  @P6 BRA `(.L_x_65) ;  /* 0x0000000000406947 */ /* 0x000fea0003800000 */
[----:B------:R-:W4:Y:S01]  /*1920*/  LDCU.64 UR8, c[0x0][0x3c0] ;  /* 0x00007800ff0877ac */ /* 0x000f220008000a00 */
[----:B------:R-:W-:Y:S01]  /*1930*/  IMAD.MOV.U32 R18, RZ, RZ, R16 ;  /* 0x000000ffff127224 */ /* 0x000fe200078e0010 */
[----:B------:R-:W5:Y:S01]  /*1940*/  LDCU.64 UR10, c[0x0][0x3a8] ;  /* 0x00007500ff0a77ac */ /* 0x000f620008000a00 */
[----:B------:R-:W0:Y:S01]  /*1950*/  LDCU UR4, c[0x0][0x3b4] ;  /* 0x00007680ff0477ac */ /* 0x000e220008000800 */
[----:B----4-:R-:W-:Y:S02]  /*1960*/  IMAD R3, R67, UR8, RZ ;  /* 0x0000000843037c24 */ /* 0x010fe4000f8e02ff */
[----:B------:R-:W-:-:S04]  /*1970*/  IMAD.WIDE.U32 R6, R66, UR8, R18 ;  /* 0x0000000842067c25 */ /* 0x000fc8000f8e0012 */
[----:B------:R-:W-:Y:S01]  /*1980*/  IMAD R3, R66, UR9, R3 ;  /* 0x0000000942037c24 */ /* 0x000fe2000f8e0203 */
[----:B-----5:R-:W-:Y:S02]  /*1990*/  LEA R24, P6, R6, UR10, 0x1 ;  /* 0x0000000a06187c11 */ /* 0x020fe4000f8c08ff */
[----:B0-----:R-:W-:Y:S01]  /*19a0*/  ISETP.GE.AND P4, PT, R4, UR4, PT ;  /* 0x0000000404007c0c */ /* 0x001fe2000bf86270 */
[----:B------:R-:W-:Y:S01]  /*19b0*/  IMAD.IADD R3, R7, 0x1, R3 ;  /* 0x0000000107037824 */ /* 0x000fe200078e0203 */
[----:B------:R-:W-:-:S04]  /*19c0*/  ISETP.GE.AND P5, PT, R2, UR4, PT ;  /* 0x0000000402007c0c */ /* 0x000fc8000bfa6270 */
[----:B------:R-:W-:Y:S02]  /*19d0*/  LEA.HI.X R25, R6, UR11, R3, 0x1, P6 ;  /* 0x0000000b06197c11 */ /* 0x000fe4000b0f0c03 */
[----:B------:R-:W-:-:S05]  /*19e0*/  ISETP.GE.AND P6, PT, R0, UR4, PT ;  /* 0x0000000400007c0c */ /* 0x000fca000bfc6270 */
[----:B-1----:R4:W-:Y:S04]  /*19f0*/  @!P4 STG.E.128 desc[UR6][R24.64], R20 ;  /* 0x000000141800c986 */ /* 0x0029e8000c101d06 */
[----:B--2---:R4:W-:Y:S04]  /*1a00*/  @!P5 STG.E.128 desc[UR6][R24.64+0x80], R12 ;  /* 0x0000800c1800d986 */ /* 0x0049e8000c101d06 */
[----:B---3--:R4:W-:Y:S02]  /*1a10*/  @!P6 STG.E.128 desc[UR6][R24.64+0x100], R8 ;  /* 0x000100081800e986 */ /* 0x0089e4000c101d06 */
.L_x_65:
[----:B------:R-:W-:Y:S05]  /*1a20*/  BSYNC.RECONVERGENT B0 ;  /* 0x0000000000007941 */ /* 0x000fea0003800200 */
.L_x_64:
[----:B------:R-:W-:Y:S02]  /*1a30*/  CS2R R30, SRZ ;  /* 0x00000000001e7805 */ /* 0x000fe4000001ff00 */
[----:B------:R-:W-:Y:S02]  /*1a40*/  CS2R R28, SRZ ;  /* 0x00000000001c7805 */ /* 0x000fe4000001ff00 */
[----:B------:R-:W-:Y:S02]  /*1a50*/  CS2R R26, SRZ ;  /* 0x00000000001a7805 */ /* 0x000fe4000001ff00 */
[----:B----4-:R-:W-:Y:S02]  /*1a60*/  CS2R R24, SRZ ;  /* 0x0000000000187805 */ /* 0x010fe4000001ff00 */
[----:B-1----:R-:W-:Y:S02]  /*1a70*/  CS2R R22, SRZ ;  /* 0x0000000000167805 */ /* 0x002fe4000001ff00 */
[----:B------:R-:W-:Y:S01]  /*1a80*/  CS2R R20, SRZ ;  /* 0x0000000000147805 */ /* 0x000fe2000001ff00 */
[----:B------:R-:W-:Y:S01]  /*1a90*/  BSSY.RECONVERGENT B0, `(.L_x_66) ;  /* 0x000001c000007945 */ /* 0x000fe20003800200 */
[----:B------:R1:W4:Y:S01]  /*1aa0*/  @!P3 LDS.128 R28, [R34+0x400] ;  /* 0x00040000221cb984 */ /* 0x0003220000000c00 */
[----:B---3--:R-:W-:-:S02]  /*1ab0*/  CS2R R10, SRZ ;  /* 0x00000000000a7805 */ /* 0x008fc4000001ff00 */
[----:B------:R-:W-:Y:S02]  /*1ac0*/  CS2R R8, SRZ ;  /* 0x0000000000087805 */ /* 0x000fe4000001ff00 */
[----:B--2---:R-:W-:Y:S01]  /*1ad0*/  CS2R R14, SRZ ;  /* 0x00000000000e7805 */ /* 0x004fe2000001ff00 */
[----:B------:R1:W2:Y:S01]  /*1ae0*/  @!P3 LDS.128 R24, [R34+0x2c00] ;  /* 0x002c00002218b984 */ /* 0x0002a20000000c00 */
[----:B------:R-:W-:-:S03]  /*1af0*/  CS2R R12, SRZ ;  /* 0x00000000000c7805 */ /* 0x000fc6000001ff00 */
[----:B------:R1:W3:Y:S01]  /*1b00*/  @!P3 LDS.128 R20, [R34+0x5400] ;  /* 0x005400002214b984 */ /* 0x0002e20000000c00 */
[----:B------:R-:W-:Y:S05]  /*1b10*/  @P1 BRA `(.L_x_67) ;  /* 0x00000000004c1947 */ /* 0x000fea0003800000 */
[----:B------:R-:W5:Y:S01]  /*1b20*/  LDCU.64 UR8, c[0x0][0x3c0] ;  /* 0x00007800ff0877ac */ /* 0x000f620008000a00 */
[----:B------:R-:W-:Y:S01]  /*1b30*/  IADD3 R3, P1, PT, R66, 0x20, RZ ;  /* 0x0000002042037810 */ /* 0x000fe20007f3e0ff */
[----:B------:R-:W-:Y:S01]  /*1b40*/  IMAD.MOV.U32 R7, RZ, RZ, R19 ;  /* 0x000000ffff077224 */ /* 0x000fe200078e0013 */
[----:B------:R-:W0:Y:S03]  /*1b50*/  LDCU UR4, c[0x0][0x3b4] ;  /* 0x00007680ff0477ac */ /* 0x000e260008000800 */
[----:B------:R-:W-:Y:S01]  /*1b60*/  IMAD.X R6, RZ, RZ, R67, P1 ;  /* 0x000000ffff067224 */ /* 0x000fe200008e0643 */
[----:B------:R-:W1:Y:S03]  /*1b70*/  LDCU.64 UR10, c[0x0][0x3a8] ;  /* 0x00007500ff0a77ac */ /* 0x000e660008000a00 */
[----:B-----5:R-:W-:-:S02]  /*1b80*/  IMAD R32, R6, UR8, RZ ;  /* 0x0000000806207c24 */ /* 0x020fc4000f8e02ff */
[----:B------:R-:W-:Y:S01]  /*1b90*/  IMAD.MOV.U32 R6, RZ, RZ, R16 ;  /* 0x000000ffff067224 */ /* 0x000fe200078e0010 */
[----:B0-----:R-:W-:-:S03]  /*1ba0*/  ISETP.GE.AND P3, PT, R4, UR4, PT ;  /* 0x0000000404007c0c */ /* 0x001fc6000bf66270 */
[C---:B------:R-:W-:Y:S01]  /*1bb0*/  IMAD.WIDE.U32 R6, R3.reuse, UR8, R6 ;  /* 0x0000000803067c25 */ /* 0x040fe2000f8e0006 */
[----:B------:R-:W-:Y:S02]  /*1bc0*/  ISETP.GE.AND P4, PT, R2, UR4, PT ;  /* 0x0000000402007c0c */ /* 0x000fe4000bf86270 */
[----:B------:R-:W-:Y:S01]  /*1bd0*/  ISETP.GE.AND P5, PT, R0, UR4, PT ;  /* 0x0000000400007c0c */ /* 0x000fe2000bfa6270 */
[----:B------:R-:W-:Y:S01]  /*1be0*/  IMAD R3, R3, UR9, R32 ;  /* 0x0000000903037c24 */ /* 0x000fe2000f8e0220 */
[----:B-1----:R-:W-:-:S03]  /*1bf0*/  LEA R32, P1, R6, UR10, 0x1 ;  /* 0x0000000a06207c11 */ /* 0x002fc6000f8208ff */
[----:B------:R-:W-:-:S05]  /*1c00*/  IMAD.IADD R3, R7, 0x1, R3 ;  /* 0x0000000107037824 */ /* 0x000fca00078e0203 */
[----:B------:R-:W-:-:S05]  /*1c10*/  LEA.HI.X R33, R6, UR11, R3, 0x1, P1 ;  /* 0x0000000b06217c11 */ /* 0x000fca00088f0c03 */
[----:B----4-:R0:W-:Y:S04]  /*1c20*/  @!P3 STG.E.128 desc[UR6][R32.64], R28 ;  /* 0x0000001c2000b986 */ /* 0x0101e8000c101d06 */
[----:B--2---:R0:W-:Y:S04]  /*1c30*/  @!P4 STG.E.128 desc[UR6][R32.64+0x80], R24 ;  /* 0x000080182000c986 */ /* 0x0041e8000c101d06 */
[----:B---3--:R0:W-:Y:S02]  /*1c40*/  @!P5 STG.E.128 desc[UR6][R32.64+0x100], R20 ;  /* 0x000100142000d986 */ /* 0x0081e4000c101d06 */
.L_x_67:
[----:B------:R-:W-:Y:S05]  /*1c50*/  BSYNC.RECONVERGENT B0 ;  /* 0x0000000000007941 */ /* 0x000fea0003800200 */
.L_x_66:
[----:B------:R1:W1:Y:S01]  /*1c60*/  @!P2 LDS.128 R8, [R34+0x800] ;  /* 0x000800002208a984 */ /* 0x0002620000000c00 */
[----:B0--3--:R-:W-:-:S03]  /*1c70*/  CS2R R22, SRZ ;  /* 0x0000000000167805 */ /* 0x009fc6000001ff00 */
[----:B------:R0:W3:Y:S01]  /*1c80*/  @!P2 LDS.128 R12, [R34+0x3000] ;  /* 0x00300000220ca984 */ /* 0x0000e20000000c00 */
[----:B------:R-:W-:Y:S05]  /*1c90*/  @P0 EXIT ;  /* 0x000000000000094d */ /* 0x000fea0003800000 */
[----:B------:R-:W5:Y:S01]  /*1ca0*/  LDCU.64 UR8, c[0x0][0x3c0] ;  /* 0x00007800ff0877ac */ /* 0x000f620008000a00 */
[----:B------:R-:W-:Y:S02]  /*1cb0*/  IADD3 R3, P0, PT, R66, 0x40, RZ ;  /* 0x0000004042037810 */ /* 0x000fe40007f1e0ff */
[----:B------:R-:W-:Y:S01]  /*1cc0*/  CS2R R20, SRZ ;  /* 0x0000000000147805 */ /* 0x000fe2000001ff00 */
[----:B------:R-:W-:Y:S01]  /*1cd0*/  IMAD.MOV.U32 R6, RZ, RZ, R16 ;  /* 0x000000ffff067224 */ /* 0x000fe200078e0010 */
[----:B------:R-:W0:Y:S01]  /*1ce0*/  LDCU UR4, c[0x0][0x3b4] ;  /* 0x00007680ff0477ac */ /* 0x000e220008000800 */
[----:B------:R-:W-:Y:S02]  /*1cf0*/  IMAD.MOV.U32 R7, RZ, RZ, R19 ;  /* 0x000000ffff077224 */ /* 0x000fe400078e0013 */
[----:B------:R-:W-:Y:S01]  /*1d00*/  IMAD.X R66, RZ, RZ, R67, P0 ;  /* 0x000000ffff427224 */ /* 0x000fe200000e0643 */
[----:B------:R-:W4:Y:S01]  /*1d10*/  LDCU.64 UR10, c[0x0][0x3a8] ;  /* 0x00007500ff0a77ac */ /* 0x000f220008000a00 */
[----:B------:R0:W2:Y:S02]  /*1d20*/  @!P2 LDS.128 R20, [R34+0x5800] ;  /* 0x005800002214a984 */ /* 0x0000a40000000c00 */
[----:B-----5:R-:W-:-:S02]  /*1d30*/  IMAD R66, R66, UR8, RZ ;  /* 0x0000000842427c24 */ /* 0x020fc4000f8e02ff */
[----:B------:R-:W-:Y:S01]  /*1d40*/  IMAD.WIDE.U32 R6, R3, UR8, R6 ;  /* 0x0000000803067c25 */ /* 0x000fe2000f8e0006 */
[----:B0-----:R-:W-:-:S03]  /*1d50*/  ISETP.GE.AND P1, PT, R4, UR4, PT ;  /* 0x0000000404007c0c */ /* 0x001fc6000bf26270 */
[----:B------:R-:W-:Y:S01]  /*1d60*/  IMAD R3, R3, UR9, R66 ;  /* 0x0000000903037c24 */ /* 0x000fe2000f8e0242 */
[----:B------:R-:W-:Y:S02]  /*1d70*/  ISETP.GE.AND P2, PT, R2, UR4, PT ;  /* 0x0000000402007c0c */ /* 0x000fe4000bf46270 */
[----:B------:R-:W-:Y:S01]  /*1d80*/  ISETP.GE.AND P3, PT, R0, UR4, PT ;  /* 0x0000000400007c0c */ /* 0x000fe2000bf66270 */
[----:B------:R-:W-:Y:S01]  /*1d90*/  IMAD.IADD R3, R7, 0x1, R3 ;  /* 0x0000000107037824 */ /* 0x000fe200078e0203 */
[----:B----4-:R-:W-:-:S04]  /*1da0*/  LEA R2, P0, R6, UR10, 0x1 ;  /* 0x0000000a06027c11 */ /* 0x010fc8000f8008ff */
[----:B------:R-:W-:-:S05]  /*1db0*/  LEA.HI.X R3, R6, UR11, R3, 0x1, P0 ;  /* 0x0000000b06037c11 */ /* 0x000fca00080f0c03 */
[----:B-1----:R0:W-:Y:S04]  /*1dc0*/  @!P1 STG.E.128 desc[UR6][R2.64], R8 ;  /* 0x0000000802009986 */ /* 0x0021e8000c101d06 */
[----:B---3--:R0:W-:Y:S01]  /*1dd0*/  @!P2 STG.E.128 desc[UR6][R2.64+0x80], R12 ;  /* 0x0000800c0200a986 */ /* 0x0081e2000c101d06 */
[----:B------:R-:W-:Y:S05]  /*1de0*/  @P3 EXIT ;  /* 0x000000000000394d */ /* 0x000fea0003800000 */
[----:B--2---:R-:W-:Y:S01]  /*1df0*/  STG.E.128 desc[UR6][R2.64+0x100], R20 ;  /* 0x0001001402007986 */ /* 0x004fe2000c101d06 */
[----:B------:R-:W-:Y:S05]  /*1e00*/  EXIT ;  /* 0x000000000000794d */ /* 0x000fea0003800000 */
.L_x_68:
        /* <DEDUP_REMOVED lines=15> */
.L_x_142:


//--------------------- .text._ZN7cutlass13device_kernelIN5flash32FlashAttnBwdPostprocessConvertdQIN4cute5tupleIJNS3_1CILi64EEENS5_ILi192EEEEEENS_10bfloat16_tEfNS_4arch4Sm80ELi256ENS3_8TiledMMAINS3_8MMA_AtomIJNS3_30SM80_16x8x16_F32BF16BF16F32_TNEEEENS3_6LayoutINS4_IJNS5_ILi2EEENS5_ILi4EEENS5_ILi1EEEEEENS4_IJSJ_SH_NS5_ILi0EEEEEEEENS4_IJNS5_ILi32EEES6_NS5_ILi16EEEEEEEELb0EEEEEvNT_6ParamsE --------------------------
	.section	.text._ZN7cutlass13device_kernelIN5flash32FlashAttnBwdPostprocessConvertdQIN4cute5tupleIJNS3_1CILi64EEENS5_ILi192EEEEEENS_10bfloat16_tEfNS_4arch4Sm80ELi256ENS3_8TiledMMAINS3_8MMA_AtomIJNS3_30SM80_16x8x16_F32BF16BF16F32_TNEEEENS3_6LayoutINS4_IJNS5_ILi2EEENS5_ILi4EEENS5_ILi1EEEEEENS4_IJSJ_SH_NS5_ILi0EEEEEEEENS4_IJNS5_ILi32EEES6_NS5_ILi16EEEEEEEELb0EEEEEvNT_6ParamsE,"ax",@progbits
	.align	128
.text._ZN7cutlass13device_kernelIN5flash32FlashAttnBwdPostprocessConvertdQIN4cute5tupleIJNS3_1CILi64EEENS5_ILi192EEEEEENS_10bfloat16_tEfNS_4arch4Sm80ELi256ENS3_8TiledMMAINS3_8MMA_AtomIJNS3_30SM80_16x8x16_F32BF16BF16F32_TNEEEENS3_6LayoutINS4_IJNS5_ILi2EEENS5_ILi4EEENS5_ILi1EEEEEENS4_IJSJ_SH_NS5_ILi0EEEEEEEENS4_IJNS5_ILi32EEES6_NS5_ILi16EEEEEEEELb0EEEEEvNT_6ParamsE:
        .type           _ZN7cutlass13device_kernelIN5flash32FlashAttnBwdPostprocessConvertdQIN4cute5tupleIJNS3_1CILi64EEENS5_ILi192EEEEEENS_10bfloat16_tEfNS_4arch4Sm80ELi256ENS3_8TiledMMAINS3_8MMA_AtomIJNS3_30SM80_16x8x16_F32BF16BF16F32_TNEEEENS3_6LayoutINS4_IJNS5_ILi2EEENS5_ILi4EEENS5_ILi1EEEEEENS4_IJSJ_SH_NS5_ILi0EEEEEEEENS4_IJNS5_ILi32EEES6_NS5_ILi16EEEEEEEELb0EEEEEvNT_6ParamsE,@function
        .size           _ZN7cutlass13device_kernelIN5flash32FlashAttnBwdPostprocessConvertdQIN4cute5tupleIJNS3_1CILi64EEENS5_ILi192EEEEEENS_10bfloat16_tEfNS_4arch4Sm80ELi256ENS3_8TiledMMAINS3_8MMA_AtomIJNS3_30SM80_16x8x16_F32BF16BF16F32_TNEEEENS3_6LayoutINS4_IJNS5_ILi2EEENS5_ILi4EEENS5_ILi1EEEEEENS4_IJSJ_SH_NS5_ILi0EEEEEEEENS4_IJNS5_ILi32EEES6_NS5_ILi16EEEEEEEELb0EEEEEvNT_6ParamsE,(.L_x_143 - _ZN7cutlass13device_kernelIN5flash32FlashAttnBwdPostprocessConvertdQIN4cute5tupleIJNS3_1CILi64EEENS5_ILi192EEEEEENS_10bfloat16_tEfNS_4arch4Sm80ELi256ENS3_8TiledMMAINS3_8MMA_AtomIJNS3_30SM80_16x8x16_F32BF16BF16F32_TNEEEENS3_6LayoutINS4_IJNS5_ILi2EEENS5_ILi4EEENS5_ILi1EEEEEENS4_IJSJ_SH_NS5_ILi0EEEEEEEENS4_IJNS5_ILi32EEES6_NS5_ILi16EEEEEEEELb0EEEEEvNT_6ParamsE)
        .other          _ZN7cutlass13device_kernelIN5flash32FlashAttnBwdPostprocessConvertdQIN4cute5tupleIJNS3_1CILi64EEENS5_ILi192EEEEEENS_10bfloat16_tEfNS_4arch4Sm80ELi256ENS3_8TiledMMAINS3_8MMA_AtomIJNS3_30SM80_16x8x16_F32BF16BF16F32_TNEEEENS3_6LayoutINS4_IJNS5_ILi2EEENS5_ILi4EEENS5_ILi1EEEEEENS4_IJSJ_SH_NS5_ILi0EEEEEEEENS4_IJNS5_ILi32EEES6_NS5_ILi16EEEEEEEELb0EEEEEvNT_6ParamsE,@"STO_CUDA_ENTRY STV_DEFAULT"
_ZN7cutlass13device_kernelIN5flash32FlashAttnBwdPostprocessConvertdQIN4cute5tupleIJNS3_1CILi64EEENS5_ILi192EEEEEENS_10bfloat16_tEfNS_4arch4Sm80ELi256ENS3_8TiledMMAINS3_8MMA_AtomIJNS3_30SM80_16x8x16_F32BF16BF16F32_TNEEEENS3_6LayoutINS4_IJNS5_ILi2EEENS5_ILi4EEENS5_ILi1EEEEEENS4_IJSJ_SH_NS5_ILi0EEEEEEEENS4_IJNS5_ILi32EEES6_NS5_ILi16EEEEEEEELb0EEEEEvNT_6ParamsE:
        /* <DEDUP_REMOVED lines=9> */
[----:B------:R-:W-:Y:S02]  /*0090*/  CS2R R4, SRZ ;  /* 0x0000000000047805 */ /* 0x000fe4000001ff00 */
[----:B------:R-:W-:Y:S01]  /*00a0*/  CS2R R2, SRZ ;  /* 0x0000000000027805 */ /* 0x000fe2000001ff00 */
[----:B------:R-:W1:Y:S01]  /*00b0*/  LDCU UR8, c[0x0][0x3b0] ;  /* 0x00007600ff0877ac */ /* 0x000e620008000800 */
[----:B0-----:R-:W-:-:S04]  /*00c0*/  UISETP.NE.U32.AND UP0, UPT, UR4, URZ, UPT ;  /* 0x000000ff0400728c */ /* 0x001fc8000bf05070 */
[----:B------:R-:W-:Y:S01]  /*00d0*/  UISETP.NE.AND.EX UP0, UPT, UR5, URZ, UPT, UP0 ;  /* 0x000000ff0500728c */ /* 0x000fe2000bf05300 */
[----:B-1----:R-:W-:-:S08]  /*00e0*/  IMAD.U32 R56, RZ, RZ, UR8 ;  /* 0x00000008ff387e24 */ /* 0x002fd0000f8e00ff */
[----:B------:R-:W-:Y:S05]  /*00f0*/  BRA.U !UP0, `(.L_x_70) ;  /* 0x0000000108547547 */ /* 0x000fea000b800000 */
[----:B------:R-:W-:Y:S05]  /*0100*/  BRA `(.L_x_71) ;  /* 0x0000000000387947 */ /* 0x000fea0003800000 */
.L_x_69:
[----:B------:R-:W0:Y:S01]  /*0110*/  LDC.64 R6, c[0x0][0x3e0] ;  /* 0x0000f800ff067b82 */ /* 0x000e220000000a00 */
[----:B------:R-:W1:Y:S01]  /*0120*/  LDCU.64 UR4, c[0x0][0x3e8] ;  /* 0x00007d00ff0477ac */ /* 0x000e620008000a00 */
[----:B0-----:R-:W-:-:S05]  /*0130*/  IMAD.WIDE.U32 R6, R9, 0x4, R6 ;  /* 0x0000000409067825 */ /* 0x001fca00078e0006 */
[----:B------:R-:W2:Y:S01]  /*0140*/  LDG.E R2, desc[UR6][R6.64] ;  /* 0x0000000606027981 */ /* 0x000ea2000c1e1900 */
[----:B-1----:R-:W-:-:S04]  /*0150*/  UISETP.NE.U32.AND UP0, UPT, UR4, URZ, UPT ;  /* 0x000000ff0400728c */ /* 0x002fc8000bf05070 */
[----:B------:R-:W-:Y:S01]  /*0160*/  UISETP.NE.AND.EX UP0, UPT, UR5, URZ, UPT, UP0 ;  /* 0x000000ff0500728c */ /* 0x000fe2000bf05300 */
[----:B--2---:R-:W-:-:S05]  /*0170*/  IMAD R0, R9, 0x40, R2 ;  /* 0x0000004009007824 */ /* 0x004fca00078e0202 */
[----:B------:R-:W-:-:S04]  /*0180*/  SHF.R.S32.HI R3, RZ, 0x1f, R0 ;  /* 0x0000001fff037819 */ /* 0x000fc80000011400 */
[----:B------:R-:W-:-:S04]  /*0190*/  LEA.HI R3, R3, R0, RZ, 0x6 ;  /* 0x0000000003037211 */ /* 0x000fc800078f30ff */
[----:B------:R-:W-:-:S05]  /*01a0*/  SHF.R.U32.HI R3, RZ, 0x6, R3 ;  /* 0x00000006ff037819 */ /* 0x000fca0000011603 */
[----:B------:R-:W-:Y:S01]  /*01b0*/  IMAD R4, R3, 0x3000, RZ ;  /* 0x0000300003047824 */ /* 0x000fe200078e02ff */
[----:B------:R-:W-:-:S04]  /*01c0*/  SHF.R.S32.HI R3, RZ, 0x1f, R2 ;  /* 0x0000001fff037819 */ /* 0x000fc80000011402 */
[----:B------:R-:W-:Y:S01]  /*01d0*/  SHF.R.S32.HI R5, RZ, 0x1f, R4 ;  /* 0x0000001fff057819 */ /* 0x000fe20000011404 */
[----:B------:R-:W-:Y:S06]  /*01e0*/  BRA.U !UP0, `(.L_x_72) ;  /* 0x0000000108107547 */ /* 0x000fec000b800000 */
.L_x_71:
[----:B------:R-:W0:Y:S02]  /*01f0*/  LDC.64 R56, c[0x0][0x3e8] ;  /* 0x0000fa00ff387b82 */ /* 0x000e240000000a00 */
[----:B0-----:R-:W-:-:S06]  /*0200*/  IMAD.WIDE.U32 R56, R9, 0x4, R56 ;  /* 0x0000000409387825 */ /* 0x001fcc00078e0038 */
[----:B------:R0:W5:Y:S01]  /*0210*/  LDG.E R56, desc[UR6][R56.64] ;  /* 0x0000000638387981 */ /* 0x000162000c1e1900 */
[----:B------:R-:W-:Y:S05]  /*0220*/  BRA `(.L_x_70) ;  /* 0x0000000000087947 */ /* 0x000fea0003800000 */
.L_x_72:
[----:B------:R-:W2:Y:S02]  /*0230*/  LDG.E R7, desc[UR6][R6.64+0x4] ;  /* 0x0000040606077981 */ /* 0x000ea4000c1e1900 */
[----:B--2---:R-:W-:-:S07]  /*0240*/  IMAD.IADD R56, R7, 0x1, -R2 ;  /* 0x0000000107387824 */ /* 0x004fce00078e0a02 */
.L_x_70:
[----:B------:R-:W-:Y:S02]  /*0250*/  SHF.L.U32 R55, R53, 0x6, RZ ;  /* 0x0000000635377819 */ /* 0x000fe400000006ff */
[----:B------:R-:W-:Y:S02]  /*0260*/  ISETP.NE.AND.EX P0, PT, R11, RZ, PT, P0 ;  /* 0x000000ff0b00720c */ /* 0x000fe40003f05300 */
[----:B-----5:R-:W-:-:S13]  /*0270*/  ISETP.GT.AND P2, PT, R56, R55, PT ;  /* 0x000000373800720c */ /* 0x020fda0003f44270 */
[----:B------:R-:W-:Y:S05]  /*0280*/  @!P2 EXIT P0 ;  /* 0x000000000000a94d */ /* 0x000fea0000000000 */
[----:B------:R-:W1:Y:S01]  /*0290*/  S2R R54, SR_TID.X ;  /* 0x0000000000367919 */ /* 0x000e620000002100 */
[----:B------:R-:W2:Y:S01]  /*02a0*/  S2UR UR8, SR_CTAID.Y ;  /* 0x00000000000879c3 */ /* 0x000ea20000002600 */
[----:B------:R-:W-:Y:S01]  /*02b0*/  IMAD R7, R53, 0x3000, RZ ;  /* 0x0000300035077824 */ /* 0x000fe200078e02ff */
[----:B------:R-:W3:Y:S01]  /*02c0*/  LDCU.64 UR4, c[0x0][0x3a0] ;  /* 0x00007400ff0477ac */ /* 0x000ee20008000a00 */
[----:B------:R-:W-:Y:S01]  /*02d0*/  SEL R0, R9, RZ, !P1 ;  /* 0x000000ff09007207 */ /* 0x000fe20004800000 */
[----:B------:R-:W4:Y:S04]  /*02e0*/  LDCU.64 UR10, c[0x0][0x380] ;  /* 0x00007000ff0a77ac */ /* 0x000f280008000a00 */
[----:B------:R-:W2:Y:S01]  /*02f0*/  LDC.64 R10, c[0x0][0x398] ;  /* 0x0000e600ff0a7b82 */ /* 0x000ea20000000a00 */
[----:B-1----:R-:W-:-:S05]  /*0300*/  IMAD.SHL.U32 R52, R54, 0x4, RZ ;  /* 0x0000000436347824 */ /* 0x002fca00078e00ff */
[----:B------:R-:W-:-:S04]  /*0310*/  LOP3.LUT R7, R52, R7, RZ, 0xfc, !PT ;  /* 0x0000000734077212 */ /* 0x000fc800078efcff */
[----:B------:R-:W-:-:S05]  /*0320*/  IADD3 R4, P0, PT, R7, R4, RZ ;  /* 0x0000000407047210 */ /* 0x000fca0007f1e0ff */
[----:B------:R-:W-:Y:S02]  /*0330*/  IMAD.X R5, RZ, RZ, R5, P0 ;  /* 0x000000ffff057224 */ /* 0x000fe400000e0605 */
[----:B--2---:R-:W-:-:S04]  /*0340*/  IMAD.WIDE.U32 R4, R10, UR8, R4 ;  /* 0x000000080a047c25 */ /* 0x004fc8000f8e0004 */
[----:B------:R-:W-:Y:S02]  /*0350*/  IMAD R5, R11, UR8, R5 ;  /* 0x000000080b057c24 */ /* 0x000fe4000f8e0205 */
[----:B---3--:R-:W-:-:S04]  /*0360*/  IMAD.WIDE.U32 R4, R0, UR4, R4 ;  /* 0x0000000400047c25 */ /* 0x008fc8000f8e0004 */
[----:B------:R-:W-:Y:S01]  /*0370*/  IMAD R5, R0, UR5, R5 ;  /* 0x0000000500057c24 */ /* 0x000fe2000f8e0205 */
[----:B----4-:R-:W-:-:S04]  /*0380*/  LEA R58, P0, R4, UR10, 0x2 ;  /* 0x0000000a043a7c11 */ /* 0x010fc8000f8010ff */
[----:B------:R-:W-:Y:S01]  /*0390*/  LEA.HI.X R59, R4, UR11, R5, 0x2, P0 ;  /* 0x0000000b043b7c11 */ /* 0x000fe200080f1405 */
[----:B------:R-:W1:Y:S01]  /*03a0*/  S2UR UR5, SR_CgaCtaId ;  /* 0x00000000000579c3 */ /* 0x000e620000008800 */
[----:B------:R-:W-:Y:S01]  /*03b0*/  UMOV UR4, 0x400 ;  /* 0x0000040000047882 */ /* 0x000fe20000000000 */
[----:B------:R-:W-:Y:S01]  /*03c0*/  VIADDMNMX R56, R56, -R55, 0x40, PT ;  /* 0x0000004038387446 */ /* 0x000fe20003800937 */
[----:B------:R-:W2:Y:S01]  /*03d0*/  LDCU.64 UR10, c[0x0][0x3d0] ;  /* 0x00007a00ff0a77ac */ /* 0x000ea20008000a00 */
[----:B------:R-:W3:Y:S04]  /*03e0*/  LDG.E.128 R4, desc[UR6][R58.64] ;  /* 0x000000063a047981 */ /* 0x000ee8000c1e1d00 */
[----:B------:R-:W4:Y:S04]  /*03f0*/  LDG.E.128 R8, desc[UR6][R58.64+0x1000] ;  /* 0x001000063a087981 */ /* 0x000f28000c1e1d00 */
[----:B------:R-:W5:Y:S04]  /*0400*/  LDG.E.128 R12, desc[UR6][R58.64+0x2000] ;  /* 0x002000063a0c7981 */ /* 0x000f68000c1e1d00 */
[----:B------:R-:W2:Y:S04]  /*0410*/  LDG.E.128 R16, desc[UR6][R58.64+0x3000] ;  /* 0x003000063a107981 */ /* 0x000ea8000c1e1d00 */
[----:B------:R-:W2:Y:S04]  /*0420*/  LDG.E.128 R20, desc[UR6][R58.64+0x4000] ;  /* 0x004000063a147981 */ /* 0x000ea8000c1e1d00 */
[----:B------:R-:W2:Y:S04]  /*0430*/  LDG.E.128 R24, desc[UR6][R58.64+0x5000] ;  /* 0x005000063a187981 */ /* 0x000ea8000c1e1d00 */
[----:B------:R-:W2:Y:S04]  /*0440*/  LDG.E.128 R28, desc[UR6][R58.64+0x6000] ;  /* 0x006000063a1c7981 */ /* 0x000ea8000c1e1d00 */
[----:B------:R-:W2:Y:S04]  /*0450*/  LDG.E.128 R32, desc[UR6][R58.64+0x7000] ;  /* 0x007000063a207981 */ /* 0x000ea8000c1e1d00 */
[----:B------:R-:W2:Y:S04]  /*0460*/  LDG.E.128 R36, desc[UR6][R58.64+0x8000] ;  /* 0x008000063a247981 */ /* 0x000ea8000c1e1d00 */
[----:B------:R-:W2:Y:S04]  /*0470*/  LDG.E.128 R40, desc[UR6][R58.64+0x9000] ;  /* 0x009000063a287981 */ /* 0x000ea8000c1e1d00 */
[----:B------:R-:W2:Y:S04]  /*0480*/  LDG.E.128 R44, desc[UR6][R58.64+0xa000] ;  /* 0x00a000063a2c7981 */ /* 0x000ea8000c1e1d00 */
[----:B------:R-:W2:Y:S01]  /*0490*/  LDG.E.128 R48, desc[UR6][R58.64+0xb000] ;  /* 0x00b000063a307981 */ /* 0x000ea2000c1e1d00 */
[----:B-1----:R-:W-:Y:S01]  /*04a0*/  ULEA UR4, UR5, UR4, 0x18 ;  /* 0x0000000405047291 */ /* 0x002fe2000f8ec0ff */
[----:B------:R-:W-:Y:S01]  /*04b0*/  BSSY.RECONVERGENT B0, `(.L_x_73) ;  /* 0x00000dd000007945 */ /* 0x000fe20003800200 */
[----:B------:R-:W1:Y:S04]  /*04c0*/  LDCU UR5, c[0x0][0x3d8] ;  /* 0x00007b00ff0577ac */ /* 0x000e680008000800 */
[----:B0-----:R-:W-:-:S05]  /*04d0*/  LEA R57, R54, UR4, 0x4 ;  /* 0x0000000436397c11 */ /* 0x001fca000f8e20ff */
[----:B---3--:R0:W-:Y:S04]  /*04e0*/  STS.128 [R57], R4 ;  /* 0x0000000439007388 */ /* 0x0081e80000000c00 */
[----:B----4-:R3:W-:Y:S04]  /*04f0*/  STS.128 [R57+0x1000], R8 ;  /* 0x0010000839007388 */ /* 0x0107e80000000c00 */
[----:B-----5:R4:W-:Y:S04]  /*0500*/  STS.128 [R57+0x2000], R12 ;  /* 0x0020000c39007388 */ /* 0x0209e80000000c00 */
[----:B--2---:R2:W-:Y:S04]  /*0510*/  STS.128 [R57+0x3000], R16 ;  /* 0x0030001039007388 */ /* 0x0045e80000000c00 */
[----:B------:R5:W-:Y:S01]  /*0520*/  STS.128 [R57+0x4000], R20 ;  /* 0x0040001439007388 */ /* 0x000be20000000c00 */
[C---:B0-----:R-:W-:Y:S01]  /*0530*/  IMAD.SHL.U32 R4, R54.reuse, 0x8, RZ ;  /* 0x0000000836047824 */ /* 0x041fe200078e00ff */
[----:B------:R-:W-:Y:S01]  /*0540*/  SHF.R.U32.HI R5, RZ, 0x2, R54 ;  /* 0x00000002ff057819 */ /* 0x000fe20000011636 */
[C---:B------:R-:W-:Y:S01]  /*0550*/  IMAD R6, R54.reuse, -0xc, R57 ;  /* 0xfffffff436067824 */ /* 0x040fe200078e0239 */
[----:B------:R-:W-:Y:S01]  /*0560*/  STS.128 [R57+0x5000], R24 ;  /* 0x0050001839007388 */ /* 0x000fe20000000c00 */
[----:B---3--:R-:W-:-:S02]  /*0570*/  SHF.L.U32 R8, R54, 0x1, RZ ;  /* 0x0000000136087819 */ /* 0x008fc400000006ff */
[----:B------:R-:W-:Y:S01]  /*0580*/  SHF.R.U32.HI R7, RZ, 0x3, R54 ;  /* 0x00000003ff077819 */ /* 0x000fe20000011636 */
[----:B------:R-:W-:Y:S01]  /*0590*/  STS.128 [R57+0x6000], R28 ;  /* 0x0060001c39007388 */ /* 0x000fe20000000c00 */
[----:B----4-:R-:W-:Y:S02]  /*05a0*/  LOP3.LUT R13, R4, 0x8, RZ, 0xc0, !PT ;  /* 0x00000008040d7812 */ /* 0x010fe400078ec0ff */
[----:B------:R-:W-:Y:S01]  /*05b0*/  IADD3 R2, P0, PT, R7, R2, RZ ;  /* 0x0000000207027210 */ /* 0x000fe20007f1e0ff */
[----:B------:R-:W-:Y:S01]  /*05c0*/  STS.128 [R57+0x7000], R32 ;  /* 0x0070002039007388 */ /* 0x000fe20000000c00 */
[----:B------:R-:W-:Y:S02]  /*05d0*/  LOP3.LUT R14, R13, 0x40, R8, 0xf8, !PT ;  /* 0x000000400d0e7812 */ /* 0x000fe400078ef808 */
[C---:B------:R-:W-:Y:S01]  /*05e0*/  ISETP.GE.AND P1, PT, R7.reuse, R56, PT ;  /* 0x000000380700720c */ /* 0x040fe20003f26270 */
[----:B------:R-:W-:Y:S01]  /*05f0*/  STS.128 [R57+0x8000], R36 ;  /* 0x0080002439007388 */ /* 0x000fe20000000c00 */
[----:B--2---:R-:W-:Y:S01]  /*0600*/  LOP3.LUT R16, R14, 0x8, R5, 0x78, !PT ;  /* 0x000000080e107812 */ /* 0x004fe200078e7805 */
[----:B------:R-:W-:Y:S01]  /*0610*/  IMAD.X R3, RZ, RZ, R3, P0 ;  /* 0x000000ffff037224 */ /* 0x000fe200000e0603 */
[----:B------:R-:W-:Y:S01]  /*0620*/  SHF.R.U32.HI R14, RZ, 0x1, R54 ;  /* 0x00000001ff0e7819 */ /* 0x000fe20000011636 */
[----:B------:R-:W-:Y:S01]  /*0630*/  STS.128 [R57+0x9000], R40 ;  /* 0x0090002839007388 */ /* 0x000fe20000000c00 */
[----:B------:R-:W-:Y:S01]  /*0640*/  LOP3.LUT R5, R52, 0x40, RZ, 0xc0, !PT ;  /* 0x0000004034057812 */ /* 0x000fe200078ec0ff */
[----:B------:R-:W-:Y:S01]  /*0650*/  IMAD.SHL.U32 R54, R54, 0x200, RZ ;  /* 0x0000020036367824 */ /* 0x000fe200078e00ff */
[----:B-----5:R-:W-:Y:S01]  /*0660*/  IADD3 R23, PT, PT, R7, 0x20, RZ ;  /* 0x0000002007177810 */ /* 0x020fe20007ffe0ff */
[----:B------:R-:W-:Y:S01]  /*0670*/  STS.128 [R57+0xa000], R44 ;  /* 0x00a0002c39007388 */ /* 0x000fe20000000c00 */
[----:B------:R-:W-:Y:S01]  /*0680*/  LOP3.LUT R5, R5, 0x8, R7, 0xf8, !PT ;  /* 0x0000000805057812 */ /* 0x000fe200078ef807 */
[----:B------:R-:W-:Y:S01]  /*0690*/  IMAD.WIDE.U32 R2, R53, 0x40, R2 ;  /* 0x0000004035027825 */ /* 0x000fe200078e0002 */
[----:B------:R-:W-:Y:S01]  /*06a0*/  LOP3.LUT R7, R54, 0xc00, RZ, 0xc0, !PT ;  /* 0x00000c0036077812 */ /* 0x000fe200078ec0ff */
[----:B------:R-:W-:Y:S01]  /*06b0*/  STS.128 [R57+0xb000], R48 ;  /* 0x00b0003039007388 */ /* 0x000fe20000000c00 */
[----:B------:R-:W-:-:S02]  /*06c0*/  LOP3.LUT R22, R8, 0x7b0, RZ, 0xc0, !PT ;  /* 0x000007b008167812 */ /* 0x000fc400078ec0ff */
[----:B------:R-:W-:Y:S01]  /*06d0*/  LOP3.LUT R15, R8, 0x6, RZ, 0xc0, !PT ;  /* 0x00000006080f7812 */ /* 0x000fe200078ec0ff */
[----:B------:R-:W-:Y:S01]  /*06e0*/  BAR.SYNC.DEFER_BLOCKING 0x0 ;  /* 0x0000000000007b1d */ /* 0x000fe20000010000 */
[----:B------:R-:W-:Y:S02]  /*06f0*/  LOP3.LUT R8, R5, 0x8, R14, 0x78, !PT ;  /* 0x0000000805087812 */ /* 0x000fe400078e780e */
[----:B------:R-:W-:Y:S02]  /*0700*/  IADD3 R5, PT, PT, R16, R22, R7 ;  /* 0x0000001610057210 */ /* 0x000fe40007ffe007 */
[--C-:B------:R-:W-:Y:S02]  /*0710*/  LOP3.LUT R15, R15, 0x1c00, R4.reuse, 0xf8, !PT ;  /* 0x00001c000f0f7812 */ /* 0x100fe400078ef804 */
[----:B------:R-:W-:Y:S02]  /*0720*/  ISETP.GE.AND P0, PT, R23, R56, PT ;  /* 0x000000381700720c */ /* 0x000fe40003f06270 */
[----:B------:R-:W-:-:S04]  /*0730*/  LOP3.LUT R15, R15, 0x100, R4, 0xf8, !PT ;  /* 0x000001000f0f7812 */ /* 0x000fc800078ef804 */
[----:B------:R-:W-:-:S04]  /*0740*/  LOP3.LUT R15, R15, 0x30, R52, 0xf8, !PT ;  /* 0x000000300f0f7812 */ /* 0x000fc800078ef834 */
[----:B------:R-:W-:Y:S01]  /*0750*/  LOP3.LUT R8, R15, R8, RZ, 0xfc, !PT ;  /* 0x000000080f087212 */ /* 0x000fe200078efcff */
[----:B------:R-:W1:Y:S04]  /*0760*/  LDS R9, [R6] ;  /* 0x0000000006097984 */ /* 0x000e680000000800 */
[----:B------:R-:W0:Y:S04]  /*0770*/  LDS R10, [R6+0x400] ;  /* 0x00040000060a7984 */ /* 0x000e280000000800 */
        /* <DEDUP_REMOVED lines=9> */
[----:B-1----:R-:W-:-:S03]  /*0810*/  FMUL.FTZ R9, R9, UR5 ;  /* 0x0000000509097c20 */ /* 0x002fc60008410000 */
[----:B------:R-:W1:Y:S01]  /*0820*/  LDS R16, [R6+0x2c00] ;  /* 0x002c000006107984 */ /* 0x000e620000000800 */
[----:B0-----:R-:W-:-:S03]  /*0830*/  FMUL.FTZ R10, R10, UR5 ;  /* 0x000000050a0a7c20 */ /* 0x001fc60008410000 */
[----:B------:R-:W0:Y:S01]  /*0840*/  LDS R14, [R6+0x3000] ;  /* 0x00300000060e7984 */ /* 0x000e220000000800 */
[----:B--2---:R-:W-:Y:S01]  /*0850*/  FMUL.FTZ R11, R11, UR5 ;  /* 0x000000050b0b7c20 */ /* 0x004fe20008410000 */
[----:B------:R-:W-:Y:S02]  /*0860*/  F2FP.BF16.F32.PACK_AB R9, R10, R9 ;  /* 0x000000090a09723e */ /* 0x000fe400000010ff */
[----:B------:R-:W2:Y:S01]  /*0870*/  LDS R15, [R6+0x3400] ;  /* 0x00340000060f7984 */ /* 0x000ea20000000800 */
[----:B---3--:R-:W-:-:S03]  /*0880*/  FMUL.FTZ R12, R12, UR5 ;  /* 0x000000050c0c7c20 */ /* 0x008fc60008410000 */
[----:B------:R-:W3:Y:S02]  /*0890*/  LDS R21, [R6+0x2400] ;  /* 0x0024000006157984 */ /* 0x000ee40000000800 */
[----:B------:R-:W-:Y:S01]  /*08a0*/  F2FP.BF16.F32.PACK_AB R10, R12, R11 ;  /* 0x0000000b0c0a723e */ /* 0x000fe200000010ff */
[----:B----4-:R-:W-:Y:S01]  /*08b0*/  FMUL.FTZ R11, R13, UR5 ;  /* 0x000000050d0b7c20 */ /* 0x010fe20008410000 */
[----:B------:R-:W4:Y:S01]  /*08c0*/  LDS R28, [R6+0x3c00] ;  /* 0x003c0000061c7984 */ /* 0x000f220000000800 */
[----:B-----5:R-:W-:-:S03]  /*08d0*/  FMUL.FTZ R12, R17, UR5 ;  /* 0x00000005110c7c20 */ /* 0x020fc60008410000 */
[----:B------:R-:W5:Y:S01]  /*08e0*/  LDS R26, [R6+0x4000] ;  /* 0x00400000061a7984 */ /* 0x000f620000000800 */
[----:B------:R-:W-:Y:S01]  /*08f0*/  FMUL.FTZ R18, R18, UR5 ;  /* 0x0000000512127c20 */ /* 0x000fe20008410000 */
[----:B------:R-:W-:Y:S02]  /*0900*/  F2FP.BF16.F32.PACK_AB R11, R12, R11 ;  /* 0x0000000b0c0b723e */ /* 0x000fe400000010ff */
[----:B------:R-:W5:Y:S01]  /*0910*/  LDS R27, [R6+0x4400] ;  /* 0x00440000061b7984 */ /* 0x000f620000000800 */
[----:B------:R-:W-:-:S03]  /*0920*/  FMUL.FTZ R19, R19, UR5 ;  /* 0x0000000513137c20 */ /* 0x000fc60008410000 */
[----:B------:R-:W5:Y:S01]  /*0930*/  LDS R39, [R6+0x4800] ;  /* 0x0048000006277984 */ /* 0x000f620000000800 */
[----:B------:R-:W-:Y:S01]  /*0940*/  FMUL.FTZ R43, R7, UR5 ;  /* 0x00000005072b7c20 */ /* 0x000fe20008410000 */
[----:B------:R-:W-:Y:S02]  /*0950*/  F2FP.BF16.F32.PACK_AB R12, R19, R18 ;  /* 0x00000012130c723e */ /* 0x000fe400000010ff */
[----:B------:R-:W5:Y:S01]  /*0960*/  LDS R40, [R6+0x4c00] ;  /* 0x004c000006287984 */ /* 0x000f620000000800 */
[----:B------:R-:W-:-:S03]  /*0970*/  FMUL.FTZ R13, R20, UR5 ;  /* 0x00000005140d7c20 */ /* 0x000fc60008410000 */
[----:B------:R-:W5:Y:S01]  /*0980*/  LDS R19, [R6+0x9800] ;  /* 0x0098000006137984 */ /* 0x000f620000000800 */
[----:B------:R-:W-:-:S03]  /*0990*/  FMUL.FTZ R41, R41, UR5 ;  /* 0x0000000529297c20 */ /* 0x000fc60008410000 */
[----:B------:R-:W-:Y:S01]  /*09a0*/  LDS R7, [R6+0x9c00] ;  /* 0x009c000006077984 */ /* 0x000fe20000000800 */
[----:B-1----:R-:W-:-:S03]  /*09b0*/  FMUL.FTZ R16, R16, UR5 ;  /* 0x0000000510107c20 */ /* 0x002fc60008410000 */
[----:B------:R-:W1:Y:S01]  /*09c0*/  LDS R31, [R6+0x5400] ;  /* 0x00540000061f7984 */ /* 0x000e620000000800 */
[----:B0-----:R-:W-:Y:S01]  /*09d0*/  FMUL.FTZ R42, R14, UR5 ;  /* 0x000000050e2a7c20 */ /* 0x001fe20008410000 */
[----:B------:R-:W-:Y:S02]  /*09e0*/  F2FP.BF16.F32.PACK_AB R14, R16, R41 ;  /* 0x00000029100e723e */ /* 0x000fe400000010ff */
[----:B------:R-:W0:Y:S01]  /*09f0*/  LDS R34, [R6+0x6800] ;  /* 0x0068000006227984 */ /* 0x000e220000000800 */
[----:B--2---:R-:W-:-:S03]  /*0a00*/  FMUL.FTZ R15, R15, UR5 ;  /* 0x000000050f0f7c20 */ /* 0x004fc60008410000 */
[----:B------:R-:W2:Y:S01]  /*0a10*/  LDS R32, [R6+0x6c00] ;  /* 0x006c000006207984 */ /* 0x000ea20000000800 */
[----:B---3--:R-:W-:Y:S01]  /*0a20*/  FMUL.FTZ R20, R21, UR5 ;  /* 0x0000000515147c20 */ /* 0x008fe20008410000 */
[----:B------:R-:W-:Y:S02]  /*0a30*/  F2FP.BF16.F32.PACK_AB R15, R15, R42 ;  /* 0x0000002a0f0f723e */ /* 0x000fe400000010ff */
[----:B------:R-:W3:Y:S01]  /*0a40*/  LDS R18, [R6+0x8000] ;  /* 0x0080000006127984 */ /* 0x000ee20000000800 */
[----:B----4-:R-:W-:Y:S01]  /*0a50*/  FMUL.FTZ R28, R28, UR5 ;  /* 0x000000051c1c7c20 */ /* 0x010fe20008410000 */
[----:B------:R-:W-:Y:S02]  /*0a60*/  F2FP.BF16.F32.PACK_AB R13, R20, R13 ;  /* 0x0000000d140d723e */ /* 0x000fe400000010ff */
[----:B------:R-:W4:Y:S01]  /*0a70*/  LDS R25, [R6+0x8400] ;  /* 0x0084000006197984 */ /* 0x000f220000000800 */
[----:B-----5:R-:W-:Y:S01]  /*0a80*/  FMUL.FTZ R26, R26, UR5 ;  /* 0x000000051a1a7c20 */ /* 0x020fe20008410000 */
[----:B------:R-:W-:-:S02]  /*0a90*/  F2FP.BF16.F32.PACK_AB R16, R28, R43 ;  /* 0x0000002b1c10723e */ /* 0x000fc400000010ff */
        /* <DEDUP_REMOVED lines=10> */
[----:B------:R-:W5:Y:S04]  /*0b40*/  LDS R37, [R6+0x5000] ;  /* 0x0050000006257984 */ /* 0x000f680000000800 */
[----:B------:R-:W5:Y:S01]  /*0b50*/  LDS R35, [R6+0x6000] ;  /* 0x0060000006237984 */ /* 0x000f620000000800 */
[----:B-1----:R-:W-:-:S03]  /*0b60*/  FMUL.FTZ R46, R31, UR5 ;  /* 0x000000051f2e7c20 */ /* 0x002fc60008410000 */
[----:B------:R-:W1:Y:S01]  /*0b70*/  LDS R30, [R6+0x6400] ;  /* 0x00640000061e7984 */ /* 0x000e620000000800 */
[----:B0-----:R-:W-:-:S03]  /*0b80*/  FMUL.FTZ R31, R34, UR5 ;  /* 0x00000005221f7c20 */ /* 0x001fc60008410000 */
[----:B------:R-:W0:Y:S01]  /*0b90*/  LDS R36, [R6+0x7000] ;  /* 0x0070000006247984 */ /* 0x000e220000000800 */
[----:B--2---:R-:W-:-:S03]  /*0ba0*/  FMUL.FTZ R34, R32, UR5 ;  /* 0x0000000520227c20 */ /* 0x004fc60008410000 */
[----:B------:R-:W2:Y:S01]  /*0bb0*/  LDS R29, [R6+0x7400] ;  /* 0x00740000061d7984 */ /* 0x000ea20000000800 */
[----:B---3--:R-:W-:Y:S01]  /*0bc0*/  FMUL.FTZ R18, R18, UR5 ;  /* 0x0000000512127c20 */ /* 0x008fe20008410000 */
[----:B------:R-:W-:Y:S02]  /*0bd0*/  F2FP.BF16.F32.PACK_AB R31, R34, R31 ;  /* 0x0000001f221f723e */ /* 0x000fe400000010ff */
[----:B------:R-:W3:Y:S01]  /*0be0*/  LDS R21, [R6+0x7800] ;  /* 0x0078000006157984 */ /* 0x000ee20000000800 */
[----:B------:R-:W-:Y:S01]  /*0bf0*/  LEA R34, R8, UR4, 0x1 ;  /* 0x0000000408227c11 */ /* 0x000fe2000f8e08ff */
[----:B----4-:R-:W-:Y:S01]  /*0c00*/  FMUL.FTZ R25, R25, UR5 ;  /* 0x0000000519197c20 */ /* 0x010fe20008410000 */
[----:B------:R-:W-:Y:S01]  /*0c10*/  LOP3.LUT R8, R4, 0x38, RZ, 0xc0, !PT ;  /* 0x0000003804087812 */ /* 0x000fe200078ec0ff */
[----:B------:R-:W4:Y:S01]  /*0c20*/  LDS R22, [R6+0x7c00] ;  /* 0x007c000006167984 */ /* 0x000f220000000800 */
[----:B-----5:R-:W-:Y:S02]  /*0c30*/  FMUL.FTZ R17, R17, UR5 ;  /* 0x0000000511117c20 */ /* 0x020fe40008410000 */
[----:B------:R-:W-:Y:S01]  /*0c40*/  F2FP.BF16.F32.PACK_AB R25, R25, R18 ;  /* 0x000000121919723e */ /* 0x000fe200000010ff */
        /* <DEDUP_REMOVED lines=9> */
[----:B------:R-:W5:Y:S01]  /*0ce0*/  LDS R27, [R6+0xa800] ;  /* 0x00a80000061b7984 */ /* 0x000f620000000800 */
[----:B------:R-:W-:-:S03]  /*0cf0*/  FMUL.FTZ R35, R35, UR5 ;  /* 0x0000000523237c20 */ /* 0x000fc60008410000 */
[----:B------:R-:W5:Y:S01]  /*0d00*/  LDS R28, [R6+0xac00] ;  /* 0x00ac0000061c7984 */ /* 0x000f620000000800 */
[----:B-1----:R-:W-:Y:S01]  /*0d10*/  FMUL.FTZ R48, R30, UR5 ;  /* 0x000000051e307c20 */ /* 0x002fe20008410000 */
[----:B------:R-:W-:Y:S02]  /*0d20*/  F2FP.BF16.F32.PACK_AB R30, R38, R33 ;  /* 0x00000021261e723e */ /* 0x000fe400000010ff */
[----:B------:R-:W1:Y:S01]  /*0d30*/  LDS R39, [R6+0xb000] ;  /* 0x00b0000006277984 */ /* 0x000e620000000800 */
[----:B0-----:R-:W-:Y:S01]  /*0d40*/  FMUL.FTZ R36, R36, UR5 ;  /* 0x0000000524247c20 */ /* 0x001fe20008410000 */
[----:B------:R-:W-:Y:S02]  /*0d50*/  F2FP.BF16.F32.PACK_AB R32, R48, R35 ;  /* 0x000000233020723e */ /* 0x000fe400000010ff */
[----:B------:R-:W0:Y:S01]  /*0d60*/  LDS R43, [R6+0xb400] ;  /* 0x00b40000062b7984 */ /* 0x000e220000000800 */
[----:B--2---:R-:W-:Y:S01]  /*0d70*/  FMUL.FTZ R47, R29, UR5 ;  /* 0x000000051d2f7c20 */ /* 0x004fe20008410000 */
[----:B------:R-:W-:-:S02]  /*0d80*/  F2FP.BF16.F32.PACK_AB R29, R46, R37 ;  /* 0x000000252e1d723e */ /* 0x000fc400000010ff */
[----:B------:R-:W2:Y:S01]  /*0d90*/  LDS R40, [R6+0xb800] ;  /* 0x00b8000006287984 */ /* 0x000ea20000000800 */
[----:B---3--:R-:W-:Y:S01]  /*0da0*/  FMUL.FTZ R21, R21, UR5 ;  /* 0x0000000515157c20 */ /* 0x008fe20008410000 */
[----:B------:R-:W-:Y:S02]  /*0db0*/  F2FP.BF16.F32.PACK_AB R33, R47, R36 ;  /* 0x000000242f21723e */ /* 0x000fe400000010ff */
[----:B------:R3:W2:Y:S01]  /*0dc0*/  LDS R44, [R6+0xbc00] ;  /* 0x00bc0000062c7984 */ /* 0x0006a20000000800 */
[----:B----4-:R-:W-:-:S03]  /*0dd0*/  FMUL.FTZ R22, R22, UR5 ;  /* 0x0000000516167c20 */ /* 0x010fc60008410000 */
[----:B------:R4:W-:Y:S01]  /*0de0*/  STS [R34+0xc000], R9 ;  /* 0x00c0000922007388 */ /* 0x0009e20000000800 */
[----:B-----5:R-:W-:Y:S01]  /*0df0*/  FMUL.FTZ R20, R20, UR5 ;  /* 0x0000000514147c20 */ /* 0x020fe20008410000 */
[----:B------:R-:W-:Y:S01]  /*0e00*/  F2FP.BF16.F32.PACK_AB R21, R22, R21 ;  /* 0x000000151615723e */ /* 0x000fe200000010ff */
[----:B---3--:R-:W-:Y:S01]  /*0e10*/  FMUL.FTZ R6, R7, UR5 ;  /* 0x0000000507067c20 */ /* 0x008fe20008410000 */
[----:B------:R-:W-:Y:S01]  /*0e20*/  STS [R34+0xc100], R10 ;  /* 0x00c1000a22007388 */ /* 0x000fe20000000800 */
[----:B------:R-:W-:Y:S01]  /*0e30*/  FMUL.FTZ R23, R23, UR5 ;  /* 0x0000000517177c20 */ /* 0x000fe20008410000 */
[----:B------:R-:W-:Y:S02]  /*0e40*/  FMUL.FTZ R26, R26, UR5 ;  /* 0x000000051a1a7c20 */ /* 0x000fe40008410000 */
[----:B------:R-:W-:Y:S01]  /*0e50*/  F2FP.BF16.F32.PACK_AB R19, R6, R19 ;  /* 0x000000130613723e */ /* 0x000fe200000010ff */
[----:B----4-:R-:W-:Y:S01]  /*0e60*/  IMAD.MOV.U32 R9, RZ, RZ, RZ ;  /* 0x000000ffff097224 */ /* 0x010fe200078e00ff */
[----:B------:R-:W3:Y:S01]  /*0e70*/  LDC.64 R6, c[0x0][0x3c8] ;  /* 0x0000f200ff067b82 */ /* 0x000ee20000000a00 */
[----:B------:R3:W-:Y:S01]  /*0e80*/  STS [R34+0xc400], R11 ;  /* 0x00c4000b22007388 */ /* 0x0007e20000000800 */
[----:B------:R-:W-:Y:S01]  /*0e90*/  FMUL.FTZ R41, R41, UR5 ;  /* 0x0000000529297c20 */ /* 0x000fe20008410000 */
[----:B------:R-:W-:Y:S01]  /*0ea0*/  F2FP.BF16.F32.PACK_AB R20, R23, R20 ;  /* 0x000000141714723e */ /* 0x000fe200000010ff */
[----:B------:R-:W-:Y:S01]  /*0eb0*/  FMUL.FTZ R27, R27, UR5 ;  /* 0x000000051b1b7c20 */ /* 0x000fe20008410000 */
[----:B------:R-:W-:Y:S02]  /*0ec0*/  STS [R34+0xd000], R13 ;  /* 0x00d0000d22007388 */ /* 0x000fe40000000800 */
[----:B------:R-:W-:Y:S01]  /*0ed0*/  F2FP.BF16.F32.PACK_AB R26, R41, R26 ;  /* 0x0000001a291a723e */ /* 0x000fe200000010ff */
[----:B------:R-:W-:Y:S01]  /*0ee0*/  FMUL.FTZ R28, R28, UR5 ;  /* 0x000000051c1c7c20 */ /* 0x000fe20008410000 */
[----:B------:R-:W-:Y:S01]  /*0ef0*/  STS [R34+0xd100], R14 ;  /* 0x00d1000e22007388 */ /* 0x000fe20000000800 */
[----:B-1----:R-:W-:-:S03]  /*0f00*/  FMUL.FTZ R39, R39, UR5 ;  /* 0x0000000527277c20 */ /* 0x002fc60008410000 */
[----:B------:R-:W-:Y:S01]  /*0f10*/  F2FP.BF16.F32.PACK_AB R27, R28, R27 ;  /* 0x0000001b1c1b723e */ /* 0x000fe200000010ff */
[----:B------:R-:W-:Y:S01]  /*0f20*/  STS [R34+0xc500], R12 ;  /* 0x00c5000c22007388 */ /* 0x000fe20000000800 */
[----:B------:R-:W-:Y:S01]  /*0f30*/  LEA R28, R5, UR4, 0x1 ;  /* 0x00000004051c7c11 */ /* 0x000fe2000f8e08ff */
[----:B0-----:R-:W-:Y:S02]  /*0f40*/  FMUL.FTZ R18, R43, UR5 ;  /* 0x000000052b127c20 */ /* 0x001fe40008410000 */
[----:B------:R-:W-:Y:S01]  /*0f50*/  STS [R34+0xd400], R15 ;  /* 0x00d4000f22007388 */ /* 0x000fe20000000800 */
[----:B--2---:R-:W-:Y:S02]  /*0f60*/  FMUL.FTZ R40, R40, UR5 ;  /* 0x0000000528287c20 */ /* 0x004fe40008410000 */
[----:B------:R-:W-:Y:S01]  /*0f70*/  F2FP.BF16.F32.PACK_AB R18, R18, R39 ;  /* 0x000000271212723e */ /* 0x000fe200000010ff */
[----:B------:R-:W-:Y:S01]  /*0f80*/  STS [R34+0xd500], R16 ;  /* 0x00d5001022007388 */ /* 0x000fe20000000800 */
[----:B---3--:R-:W-:-:S04]  /*0f90*/  IMAD.WIDE.U32 R10, R6, UR8, R8 ;  /* 0x00000008060a7c25 */ /* 0x008fc8000f8e0008 */
[----:B------:R-:W-:Y:S01]  /*0fa0*/  FMUL.FTZ R17, R44, UR5 ;  /* 0x000000052c117c20 */ /* 0x000fe20008410000 */
[----:B------:R-:W-:Y:S01]  /*0fb0*/  UIADD3 UR5, UPT, UPT, UR4, 0xc000, URZ ;  /* 0x0000c00004057890 */ /* 0x000fe2000fffe0ff */
[----:B------:R-:W-:Y:S01]  /*0fc0*/  STS [R34+0xe000], R42 ;  /* 0x00e0002a22007388 */ /* 0x000fe20000000800 */
[----:B------:R-:W-:Y:S02]  /*0fd0*/  IMAD R11, R7, UR8, R11 ;  /* 0x00000008070b7c24 */ /* 0x000fe4000f8e020b */
[----:B------:R-:W-:Y:S01]  /*0fe0*/  F2FP.BF16.F32.PACK_AB R17, R17, R40 ;  /* 0x000000281111723e */ /* 0x000fe200000010ff */
[----:B------:R-:W-:Y:S01]  /*0ff0*/  STS [R34+0xe100], R45 ;  /* 0x00e1002d22007388 */ /* 0x000fe20000000800 */
[----:B------:R-:W-:-:S03]  /*1000*/  IMAD.WIDE.U32 R10, R0, UR10, R10 ;  /* 0x0000000a000a7c25 */ /* 0x000fc6000f8e000a */
[----:B------:R-:W-:Y:S01]  /*1010*/  STS [R34+0xf000], R32 ;  /* 0x00f0002022007388 */ /* 0x000fe20000000800 */
[----:B------:R-:W-:Y:S01]  /*1020*/  IMAD R23, R0, UR11, R11 ;  /* 0x0000000b00177c24 */ /* 0x000fe2000f8e020b */
[C---:B------:R-:W-:Y:S02]  /*1030*/  LOP3.LUT R0, R8.reuse, 0x40, RZ, 0xfc, !PT ;  /* 0x0000004008007812 */ /* 0x040fe400078efcff */
[----:B------:R-:W-:Y:S04]  /*1040*/  STS [R34+0xf100], R31 ;  /* 0x00f1001f22007388 */ /* 0x000fe80000000800 */
[----:B------:R-:W-:Y:S04]  /*1050*/  STS [R34+0xe400], R29 ;  /* 0x00e4001d22007388 */ /* 0x000fe80000000800 */
[----:B------:R-:W-:Y:S04]  /*1060*/  STS [R34+0xe500], R30 ;  /* 0x00e5001e22007388 */ /* 0x000fe80000000800 */
[----:B------:R-:W-:Y:S04]  /*1070*/  STS [R34+0xf400], R33 ;  /* 0x00f4002122007388 */ /* 0x000fe80000000800 */
[----:B------:R-:W-:Y:S04]  /*1080*/  STS [R34+0xf500], R21 ;  /* 0x00f5001522007388 */ /* 0x000fe80000000800 */
[----:B------:R-:W-:Y:S04]  /*1090*/  STS [R34+0x10000], R25 ;  /* 0x0100001922007388 */ /* 0x000fe80000000800 */
[----:B------:R-:W-:Y:S04]  /*10a0*/  STS [R34+0x10100], R24 ;  /* 0x0101001822007388 */ /* 0x000fe80000000800 */
[----:B------:R0:W-:Y:S04]  /*10b0*/  STS [R34+0x11000], R26 ;  /* 0x0110001a22007388 */ /* 0x0001e80000000800 */
[----:B------:R1:W-:Y:S04]  /*10c0*/  STS [R34+0x11100], R27 ;  /* 0x0111001b22007388 */ /* 0x0003e80000000800 */
[----:B------:R2:W-:Y:S01]  /*10d0*/  STS [R34+0x10400], R20 ;  /* 0x0104001422007388 */ /* 0x0005e20000000800 */
[----:B0-----:R-:W-:-:S03]  /*10e0*/  LOP3.LUT R26, R8, 0x80, RZ, 0xfc, !PT ;  /* 0x00000080081a7812 */ /* 0x001fc600078efcff */
[----:B------:R2:W-:Y:S01]  /*10f0*/  STS [R34+0x10500], R19 ;  /* 0x0105001322007388 */ /* 0x0005e20000000800 */
[----:B-1----:R-:W-:-:S03]  /*1100*/  LEA R27, R5, UR5, 0x1 ;  /* 0x00000005051b7c11 */ /* 0x002fc6000f8e08ff */
[----:B------:R2:W-:Y:S04]  /*1110*/  STS [R34+0x11400], R18 ;  /* 0x0114001222007388 */ /* 0x0005e80000000800 */
[----:B------:R2:W-:Y:S01]  /*1120*/  STS [R34+0x11500], R17 ;  /* 0x0115001122007388 */ /* 0x0005e20000000800 */
[----:B------:R-:W-:Y:S06]  /*1130*/  BAR.SYNC.DEFER_BLOCKING 0x0 ;  /* 0x0000000000007b1d */ /* 0x000fec0000010000 */
[----:B------:R-:W-:Y:S05]  /*1140*/  @P1 BRA `(.L_x_74) ;  /* 0x00000000004c1947 */ /* 0x000fea0003800000 */
[----:B------:R-:W0:Y:S01]  /*1150*/  LDCU UR4, c[0x0][0x3b4] ;  /* 0x00007680ff0477ac */ /* 0x000e220008000800 */
[----:B------:R-:W1:Y:S01]  /*1160*/  LDS.128 R12, [R27+0x2000] ;  /* 0x002000001b0c7984 */ /* 0x000e620000000c00 */
[----:B------:R-:W-:Y:S01]  /*1170*/  IMAD.MOV.U32 R22, RZ, RZ, R10 ;  /* 0x000000ffff167224 */ /* 0x000fe200078e000a */
[----:B------:R-:W3:Y:S02]  /*1180*/  LDCU.64 UR8, c[0x0][0x3c0] ;  /* 0x00007800ff0877ac */ /* 0x000ee40008000a00 */
[----:B--2---:R-:W2:Y:S01]  /*1190*/  LDS.128 R16, [R27+0x4000] ;  /* 0x004000001b107984 */ /* 0x004ea20000000c00 */
[----:B------:R-:W4:Y:S01]  /*11a0*/  LDCU.64 UR10, c[0x0][0x3a8] ;  /* 0x00007500ff0a77ac */ /* 0x000f220008000a00 */
[----:B0-----:R-:W-:Y:S02]  /*11b0*/  ISETP.GE.AND P1, PT, R8, UR4, PT ;  /* 0x0000000408007c0c */ /* 0x001fe4000bf26270 */
[----:B------:R-:W-:Y:S01]  /*11c0*/  ISETP.GE.AND P2, PT, R0, UR4, PT ;  /* 0x0000000400007c0c */ /* 0x000fe2000bf46270 */
[----:B---3--:R-:W-:Y:S01]  /*11d0*/  IMAD R25, R3, UR8, RZ ;  /* 0x0000000803197c24 */ /* 0x008fe2000f8e02ff */
[----:B------:R-:W-:Y:S01]  /*11e0*/  ISETP.GE.AND P3, PT, R26, UR4, PT ;  /* 0x000000041a007c0c */ /* 0x000fe2000bf66270 */
[----:B------:R-:W-:-:S04]  /*11f0*/  IMAD.WIDE.U32 R20, R2, UR8, R22 ;  /* 0x0000000802147c25 */ /* 0x000fc8000f8e0016 */
[----:B------:R-:W-:Y:S01]  /*1200*/  IMAD R25, R2, UR9, R25 ;  /* 0x0000000902197c24 */ /* 0x000fe2000f8e0219 */
[----:B----4-:R-:W-:-:S03]  /*1210*/  LEA R24, P4, R20, UR10, 0x1 ;  /* 0x0000000a14187c11 */ /* 0x010fc6000f8808ff */
[----:B------:R-:W0:Y:S01]  /*1220*/  @!P1 LDS.128 R4, [R27] ;  /* 0x000000001b049984 */ /* 0x000e220000000c00 */
[----:B------:R-:W-:-:S04]  /*1230*/  IADD3 R21, PT, PT, R21, R25, RZ ;  /* 0x0000001915157210 */ /* 0x000fc80007ffe0ff */
[----:B------:R-:W-:-:S05]  /*1240*/  LEA.HI.X R25, R20, UR11, R21, 0x1, P4 ;  /* 0x0000000b14197c11 */ /* 0x000fca000a0f0c15 */
[----:B-1----:R1:W-:Y:S04]  /*1250*/  @!P2 STG.E.128 desc[UR6][R24.64+0x80], R12 ;  /* 0x0000800c1800a986 */ /* 0x0023e8000c101d06 */
[----:B--2---:R1:W-:Y:S04]  /*1260*/  @!P3 STG.E.128 desc[UR6][R24.64+0x100], R16 ;  /* 0x000100101800b986 */ /* 0x0043e8000c101d06 */
[----:B0-----:R1:W-:Y:S02]  /*1270*/  @!P1 STG.E.128 desc[UR6][R24.64], R4 ;  /* 0x0000000418009986 */ /* 0x0013e4000c101d06 */
.L_x_74:
[----:B------:R-:W-:Y:S05]  /*1280*/  BSYNC.RECONVERGENT B0 ;  /* 0x0000000000007941 */ /* 0x000fea0003800200 */
.L_x_73:
[----:B-1----:R0:W1:Y:S04]  /*1290*/  LDS.128 R12, [R28+0xc400] ;  /* 0x00c400001c0c7984 */ /* 0x0020680000000c00 */
[----:B------:R0:W3:Y:S01]  /*12a0*/  LDS.128 R4, [R28+0xe400] ;  /* 0x00e400001c047984 */ /* 0x0000e20000000c00 */
[----:B------:R-:W-:Y:S05]  /*12b0*/  @P0 EXIT ;  /* 0x000000000000094d */ /* 0x000fea0003800000 */
[----:B------:R-:W4:Y:S01]  /*12c0*/  LDCU.64 UR8, c[0x0][0x3c0] ;  /* 0x00007800ff0877ac */ /* 0x000f220008000a00 */
[----:B--2---:R2:W0:Y:S01]  /*12d0*/  LDS.128 R16, [R28+0x10400] ;  /* 0x010400001c107984 */ /* 0x0044220000000c00 */
[----:B------:R-:W-:Y:S01]  /*12e0*/  IADD3 R9, P0, PT, R2, 0x20, RZ ;  /* 0x0000002002097810 */ /* 0x000fe20007f1e0ff */
[----:B------:R-:W5:Y:S04]  /*12f0*/  LDCU UR4, c[0x0][0x3b4] ;  /* 0x00007680ff0477ac */ /* 0x000f680008000800 */
[----:B------:R-:W-:Y:S01]  /*1300*/  IMAD.X R2, RZ, RZ, R3, P0 ;  /* 0x000000ffff027224 */ /* 0x000fe200000e0603 */
[----:B------:R-:W2:Y:S01]  /*1310*/  LDCU.64 UR10, c[0x0][0x3a8] ;  /* 0x00007500ff0a77ac */ /* 0x000ea20008000a00 */
[----:B------:R-:W-:Y:S02]  /*1320*/  MOV R3, R23 ;  /* 0x0000001700037202 */ /* 0x000fe40000000f00 */
[----:B----4-:R-:W-:-:S02]  /*1330*/  IMAD R20, R2, UR8, RZ ;  /* 0x0000000802147c24 */ /* 0x010fc4000f8e02ff */
[----:B------:R-:W-:Y:S01]  /*1340*/  IMAD.MOV.U32 R2, RZ, RZ, R10 ;  /* 0x000000ffff027224 */ /* 0x000fe200078e000a */
[----:B-----5:R-:W-:-:S03]  /*1350*/  ISETP.GE.AND P1, PT, R8, UR4, PT ;  /* 0x0000000408007c0c */ /* 0x020fc6000bf26270 */
[C---:B------:R-:W-:Y:S01]  /*1360*/  IMAD.WIDE.U32 R2, R9.reuse, UR8, R2 ;  /* 0x0000000809027c25 */ /* 0x040fe2000f8e0002 */
[----:B------:R-:W-:Y:S02]  /*1370*/  ISETP.GE.AND P2, PT, R0, UR4, PT ;  /* 0x0000000400007c0c */ /* 0x000fe4000bf46270 */
[----:B------:R-:W-:Y:S01]  /*1380*/  ISETP.GE.AND P3, PT, R26, UR4, PT ;  /* 0x000000041a007c0c */ /* 0x000fe2000bf66270 */
[----:B------:R-:W-:Y:S01]  /*1390*/  IMAD R9, R9, UR9, R20 ;  /* 0x0000000909097c24 */ /* 0x000fe2000f8e0214 */
[----:B--2---:R-:W-:-:S03]  /*13a0*/  LEA R8, P0, R2, UR10, 0x1 ;  /* 0x0000000a02087c11 */ /* 0x004fc6000f8008ff */
[----:B------:R-:W-:-:S05]  /*13b0*/  IMAD.IADD R3, R3, 0x1, R9 ;  /* 0x0000000103037824 */ /* 0x000fca00078e0209 */
[----:B------:R-:W-:-:S05]  /*13c0*/  LEA.HI.X R9, R2, UR11, R3, 0x1, P0 ;  /* 0x0000000b02097c11 */ /* 0x000fca00080f0c03 */
[----:B-1----:R1:W-:Y:S04]  /*13d0*/  @!P1 STG.E.128 desc[UR6][R8.64], R12 ;  /* 0x0000000c08009986 */ /* 0x0023e8000c101d06 */
[----:B---3--:R1:W-:Y:S01]  /*13e0*/  @!P2 STG.E.128 desc[UR6][R8.64+0x80], R4 ;  /* 0x000080040800a986 */ /* 0x0083e2000c101d06 */
[----:B0-----:R-:W-:Y:S05]  /*13f0*/  @P3 EXIT ;  /* 0x000000000000394d */ /* 0x001fea0003800000 */
[----:B------:R-:W-:Y:S01]  /*1400*/  STG.E.128 desc[UR6][R8.64+0x100], R16 ;  /* 0x0001001008007986 */ /* 0x000fe2000c101d06 */
[----:B------:R-:W-:Y:S05]  /*1410*/  EXIT ;  /* 0x000000000000794d */ /* 0x000fea0003800000 */
.L_x_75:
        /* <DEDUP_REMOVED lines=14> */
.L_x_143:


//--------------------- .text._ZN7cutlass13device_kernelIN5flash19enable_sm80_to_sm89INS1_16FlashAttnBwdSm80INS1_25CollectiveMainloopBwdSm80ILi2ELi1EN4cute5tupleIJNS5_1CILi64EEENS7_ILi80EEENS7_ILi192EEEEEENS_10bfloat16_tEfNS_4arch4Sm80ELb1ELb0ELb0ELb1ELb1ELb0ELb1ELb0ELi2ELi4ELi2ELi2ELb0EEENS1_24CollectiveEpilogueBwdGQAISB_fSE_Li256ELb1ELb1EEENS1_25SingleTileBwdLPTSchedulerILb1ELi80ELb1EEEEEEEEEvNT_6ParamsE --------------------------
	.section	.text._ZN7cutlass13device_kernelIN5flash19enable_sm80_to_sm89INS1_16FlashAttnBwdSm80INS1_25CollectiveMainloopBwdSm80ILi2ELi1EN4cute5tupleIJNS5_1CILi64EEENS7_ILi80EEENS7_ILi192EEEEEENS_10bfloat16_tEfNS_4arch4Sm80ELb1ELb0ELb0ELb1ELb1ELb0ELb1ELb0ELi2ELi4ELi2ELi2ELb0EEENS1_24CollectiveEpilogueBwdGQAISB_fSE_Li256ELb1ELb1EEENS1_25SingleTileBwdLPTSchedulerILb1ELi80ELb1EEEEEEEEEvNT_6ParamsE,"ax",@progbits
	.align	128
.text._ZN7cutlass13device_kernelIN5flash19enable_sm80_to_sm89INS1_16FlashAttnBwdSm80INS1_25CollectiveMainloopBwdSm80ILi2ELi1EN4cute5tupleIJNS5_1CILi64EEENS7_ILi80EEENS7_ILi192EEEEEENS_10bfloat16_tEfNS_4arch4Sm80ELb1ELb0ELb0ELb1ELb1ELb0ELb1ELb0ELi2ELi4ELi2ELi2ELb0EEENS1_24CollectiveEpilogueBwdGQAISB_fSE_Li256ELb1ELb1EEENS1_25SingleTileBwdLPTSchedulerILb1ELi80ELb1EEEEEEEEEvNT_6ParamsE:
        .type           _ZN7cutlass13device_kernelIN5flash19enable_sm80_to_sm89INS1_16FlashAttnBwdSm80INS1_25CollectiveMainloopBwdSm80ILi2ELi1EN4cute5tupleIJNS5_1CILi64EEENS7_ILi80EEENS7_ILi192EEEEEENS_10bfloat16_tEfNS_4arch4Sm80ELb1ELb0ELb0ELb1ELb1ELb0ELb1ELb0ELi2ELi4ELi2ELi2ELb0EEENS1_24CollectiveEpilogueBwdGQAISB_fSE_Li256ELb1ELb1EEENS1_25SingleTileBwdLPTSchedulerILb1ELi80ELb1EEEEEEEEEvNT_6ParamsE,@function
        .size           _ZN7cutlass13device_kernelIN5flash19enable_sm80_to_sm89INS1_16FlashAttnBwdSm80INS1_25CollectiveMainloopBwdSm80ILi2ELi1EN4cute5tupleIJNS5_1CILi64EEENS7_ILi80EEENS7_ILi192EEEEEENS_10bfloat16_tEfNS_4arch4Sm80ELb1ELb0ELb0ELb1ELb1ELb0ELb1ELb0ELi2ELi4ELi2ELi2ELb0EEENS1_24CollectiveEpilogueBwdGQAISB_fSE_Li256ELb1ELb1EEENS1_25SingleTileBwdLPTSchedulerILb1ELi80ELb1EEEEEEEEEvNT_6ParamsE,(.L_x_144 - _ZN7cutlass13device_kernelIN5flash19enable_sm80_to_sm89INS1_16FlashAttnBwdSm80INS1_25CollectiveMainloopBwdSm80ILi2ELi1EN4cute5tupleIJNS5_1CILi64EEENS7_ILi80EEENS7_ILi192EEEEEENS_10bfloat16_tEfNS_4arch4Sm80ELb1ELb0ELb0ELb1ELb1ELb0ELb1ELb0ELi2ELi4ELi2ELi2ELb0EEENS1_24CollectiveEpilogueBwdGQAISB_fSE_Li256ELb1ELb1EEENS1_25SingleTileBwdLPTSchedulerILb1ELi80ELb1EEEEEEEEEvNT_6ParamsE)
        .other          _ZN7cutlass13device_kernelIN5flash19enable_sm80_to_sm89INS1_16FlashAttnBwdSm80INS1_25CollectiveMainloopBwdSm80ILi2ELi1EN4cute5tupleIJNS5_1CILi64EEENS7_ILi80EEENS7_ILi192EEEEEENS_10bfloat16_tEfNS_4arch4Sm80ELb1ELb0ELb0ELb1ELb1ELb0ELb1ELb0ELi2ELi4ELi2ELi2ELb0EEENS1_24CollectiveEpilogueBwdGQAISB_fSE_Li256ELb1ELb1EEENS1_25SingleTileBwdLPTSchedulerILb1ELi80ELb1EEEEEEEEEvNT_6ParamsE,@"STO_CUDA_ENTRY STV_DEFAULT"
_ZN7cutlass13device_kernelIN5flash19enable_sm80_to_sm89INS1_16FlashAttnBwdSm80INS1_25CollectiveMainloopBwdSm80ILi2ELi1EN4cute5tupleIJNS5_1CILi64EEENS7_ILi80EEENS7_ILi192EEEEEENS_10bfloat16_tEfNS_4arch4Sm80ELb1ELb0ELb0ELb1ELb1ELb0ELb1ELb0ELi2ELi4ELi2ELi2ELb0EEENS1_24CollectiveEpilogueBwdGQAISB_fSE_Li256ELb1ELb1EEENS1_25SingleTileBwdLPTSchedulerILb1ELi80ELb1EEEEEEEEEvNT_6ParamsE:
[----:B------:R-:W-:Y:S01]  /*0000*/  LDC R1, c[0x0][0x37c] ;  /* 0x0000df00ff017b82 */ /* 0x000fe20000000800 */
[----:B------:R-:W-:Y:S05]  /*0010*/  EXIT ;  /* 0x000000000000794d */ /* 0x000fea0003800000 */
.L_x_76:
        /* <DEDUP_REMOVED lines=14> */
.L_x_144:


//--------------------- .text._ZN7cutlass13device_kernelIN5flash22FlashAttnBwdPreprocessIN4cute5tupleIJNS3_1CILi64EEENS5_ILi192EEEEEENS_10bfloat16_tEfNS_4arch4Sm80ELb1ELb1EEEEEvNT_6ParamsE --------------------------
	.section	.text._ZN7cutlass13device_kernelIN5flash22FlashAttnBwdPreprocessIN4cute5tupleIJNS3_1CILi64EEENS5_ILi192EEEEEENS_10bfloat16_tEfNS_4arch4Sm80ELb1ELb1EEEEEvNT_6ParamsE,"ax",@progbits
	.align	128
.text._ZN7cutlass13device_kernelIN5flash22FlashAttnBwdPreprocessIN4cute5tupleIJNS3_1CILi64EEENS5_ILi192EEEEEENS_10bfloat16_tEfNS_4arch4Sm80ELb1ELb1EEEEEvNT_6ParamsE:
        .type           _ZN7cutlass13device_kernelIN5flash22FlashAttnBwdPreprocessIN4cute5tupleIJNS3_1CILi64EEENS5_ILi192EEEEEENS_10bfloat16_tEfNS_4arch4Sm80ELb1ELb1EEEEEvNT_6ParamsE,@function
        .size           _ZN7cutlass13device_kernelIN5flash22FlashAttnBwdPreprocessIN4cute5tupleIJNS3_1CILi64EEENS5_ILi192EEEEEENS_10bfloat16_tEfNS_4arch4Sm80ELb1ELb1EEEEEvNT_6ParamsE,(.L_x_145 - _ZN7cutlass13device_kernelIN5flash22FlashAttnBwdPreprocessIN4cute5tupleIJNS3_1CILi64EEENS5_ILi192EEEEEENS_10bfloat16_tEfNS_4arch4Sm80ELb1ELb1EEEEEvNT_6ParamsE)
        .other          _ZN7cutlass13device_kernelIN5flash22FlashAttnBwdPreprocessIN4cute5tupleIJNS3_1CILi64EEENS5_ILi192EEEEEENS_10bfloat16_tEfNS_4arch4Sm80ELb1ELb1EEEEEvNT_6ParamsE,@"STO_CUDA_ENTRY STV_DEFAULT"
_ZN7cutlass13device_kernelIN5flash22FlashAttnBwdPreprocessIN4cute5tupleIJNS3_1CILi64EEENS5_ILi192EEEEEENS_10bfloat16_tEfNS_4arch4Sm80ELb1ELb1EEEEEvNT_6ParamsE:
[----:B------:R-:W-:Y:S08]  /*0000*/  LDC R1, c[0x0][0x37c] ;  /* 0x0000df00ff017b82 */ /* 0x000ff00000000800 */
[----:B------:R-:W0:Y:S01]  /*0010*/  LDC.64 R6, c[0x0][0x460] ;  /* 0x00011800ff067b82 */ /* 0x000e220000000a00 */
[----:B------:R-:W1:Y:S01]  /*0020*/  S2R R61, SR_CTAID.X ;  /* 0x00000000003d7919 */ /* 0x000e620000002500 */
[----:B------:R-:W2:Y:S01]  /*0030*/  LDCU.64 UR4, c[0x0][0x358] ;  /* 0x00006b00ff0477ac */ /* 0x000ea20008000a00 */
[----:B------:R-:W3:Y:S05]  /*0040*/  S2R R56, SR_CTAID.Z ;  /* 0x0000000000387919 */ /* 0x000eea0000002700 */
[----:B------:R-:W4:Y:S01]  /*0050*/  S2UR UR6, SR_CTAID.Y ;  /* 0x00000000000679c3 */ /* 0x000f220000002600 */
[----:B0-----:R-:W-:-:S04]  /*0060*/  ISETP.NE.U32.AND P0, PT, R6, RZ, PT ;  /* 0x000000ff0600720c */ /* 0x001fc80003f05070 */
[----:B------:R-:W-:-:S13]  /*0070*/  ISETP.NE.AND.EX P1, PT, R7, RZ, PT, P0 ;  /* 0x000000ff0700720c */ /* 0x000fda0003f25300 */
[----:B-1234-:R-:W-:Y:S05]  /*0080*/  @P1 BRA `(.L_x_77) ;  /* 0x0000000000241947 */ /* 0x01efea0003800000 */
[----:B------:R-:W0:Y:S01]  /*0090*/  LDCU.64 UR8, c[0x0][0x468] ;  /* 0x00008d00ff0877ac */ /* 0x000e220008000a00 */
[----:B------:R-:W-:Y:S01]  /*00a0*/  IMAD.MOV.U32 R59, RZ, RZ, RZ ;  /* 0x000000ffff3b7224 */ /* 0x000fe200078e00ff */
[----:B------:R-:W-:Y:S01]  /*00b0*/  CS2R R4, SRZ ;  /* 0x0000000000047805 */ /* 0x000fe2000001ff00 */
[----:B------:R-:W1:Y:S01]  /*00c0*/  LDCU UR7, c[0x0][0x388] ;  /* 0x00007100ff0777ac */ /* 0x000e620008000800 */
[----:B0-----:R-:W-:-:S04]  /*00d0*/  UISETP.NE.U32.AND UP0, UPT, UR8, URZ, UPT ;  /* 0x000000ff0800728c */ /* 0x001fc8000bf05070 */
[----:B------:R-:W-:Y:S01]  /*00e0*/  UISETP.NE.AND.EX UP0, UPT, UR9, URZ, UPT, UP0 ;  /* 0x000000ff0900728c */ /* 0x000fe2000bf05300 */
[----:B-1----:R-:W-:-:S08]  /*00f0*/  IMAD.U32 R57, RZ, RZ, UR7 ;  /* 0x00000007ff397e24 */ /* 0x002fd0000f8e00ff */
[----:B------:R-:W-:Y:S05]  /*0100*/  BRA.U !UP0, `(.L_x_78) ;  /* 0x00000001084c7547 */ /* 0x000fea000b800000 */
[----:B------:R-:W-:Y:S05]  /*0110*/  BRA `(.L_x_79) ;  /* 0x0000000000307947 */ /* 0x000fea0003800000 */
.L_x_77:
        /* <DEDUP_REMOVED lines=8> */
[----:B------:R-:W-:Y:S02]  /*01a0*/  LEA.HI R0, R5, R0, RZ, 0x6 ;  /* 0x0000000005007211 */ /* 0x000fe400078f30ff */
[----:B------:R-:W-:Y:S02]  /*01b0*/  SHF.R.S32.HI R5, RZ, 0x1f, R4 ;  /* 0x0000001fff057819 */ /* 0x000fe40000011404 */
[----:B------:R-:W-:Y:S01]  /*01c0*/  LOP3.LUT R59, R0, 0xffffffc0, RZ, 0xc0, !PT ;  /* 0xffffffc0003b7812 */ /* 0x000fe200078ec0ff */
[----:B------:R-:W-:Y:S06]  /*01d0*/  BRA.U !UP0, `(.L_x_80) ;  /* 0x0000000108107547 */ /* 0x000fec000b800000 */
.L_x_79:
[----:B------:R-:W0:Y:S02]  /*01e0*/  LDC.64 R2, c[0x0][0x468] ;  /* 0x00011a00ff027b82 */ /* 0x000e240000000a00 */
[----:B0-----:R-:W-:-:S05]  /*01f0*/  IMAD.WIDE.U32 R2, R56, 0x4, R2 ;  /* 0x0000000438027825 */ /* 0x001fca00078e0002 */
[----:B------:R0:W5:Y:S01]  /*0200*/  LDG.E R57, desc[UR4][R2.64] ;  /* 0x0000000402397981 */ /* 0x000162000c1e1900 */
[----:B------:R-:W-:Y:S05]  /*0210*/  BRA `(.L_x_78) ;  /* 0x0000000000087947 */ /* 0x000fea0003800000 */
.L_x_80:
[----:B------:R-:W2:Y:S02]  /*0220*/  LDG.E R3, desc[UR4][R2.64+0x4] ;  /* 0x0000040402037981 */ /* 0x000ea4000c1e1900 */
[----:B--2---:R-:W-:-:S07]  /*0230*/  IMAD.IADD R57, R3, 0x1, -R4 ;  /* 0x0000000103397824 */ /* 0x004fce00078e0a04 */
.L_x_78:
[----:B------:R-:W1:Y:S01]  /*0240*/  S2R R55, SR_TID.X ;  /* 0x0000000000377919 */ /* 0x000e620000002100 */
[----:B------:R-:W-:Y:S02]  /*0250*/  SHF.L.U32 R54, R61, 0x6, RZ ;  /* 0x000000063d367819 */ /* 0x000fe400000006ff */
[----:B------:R-:W-:Y:S02]  /*0260*/  ISETP.NE.AND.EX P0, PT, R7, RZ, PT, P0 ;  /* 0x000000ff0700720c */ /* 0x000fe40003f05300 */
[----:B-----5:R-:W-:-:S13]  /*0270*/  ISETP.GT.AND P2, PT, R57, R54, PT ;  /* 0x000000363900720c */ /* 0x020fda0003f44270 */
[----:B------:R-:W-:Y:S05]  /*0280*/  @!P2 EXIT P0 ;  /* 0x000000000000a94d */ /* 0x000fea0000000000 */
[----:B------:R-:W-:Y:S01]  /*0290*/  IMAD.IADD R53, R57, 0x1, -R54 ;  /* 0x0000000139357824 */ /* 0x000fe200078e0a36 */
[----:B------:R-:W2:Y:S01]  /*02a0*/  LDC.64 R6, c[0x0][0x400] ;  /* 0x00010000ff067b82 */ /* 0x000ea20000000a00 */
[----:B------:R-:W-:Y:S01]  /*02b0*/  SEL R52, R56, RZ, !P1 ;  /* 0x000000ff38347207 */ /* 0x000fe20004800000 */
[----:B------:R-:W-:Y:S02]  /*02c0*/  IMAD.MOV.U32 R74, RZ, RZ, 0x7f800000 ;  /* 0x7f800000ff4a7424 */ /* 0x000fe400078e00ff */
[----:B-1----:R-:W-:-:S04]  /*02d0*/  ISETP.GE.AND P0, PT, R55, R53, PT ;  /* 0x000000353700720c */ /* 0x002fc80003f06270 */
[----:B------:R-:W-:Y:S01]  /*02e0*/  ISETP.GT.U32.OR P0, PT, R55, 0x3f, P0 ;  /* 0x0000003f3700780c */ /* 0x000fe20000704470 */
[----:B------:R-:W1:Y:S08]  /*02f0*/  LDC.64 R8, c[0x0][0x408] ;  /* 0x00010200ff087b82 */ /* 0x000e700000000a00 */
[----:B------:R-:W3:Y:S04]  /*0300*/  LDC.64 R12, c[0x0][0x3a0] ;  /* 0x0000e800ff0c7b82 */ /* 0x000ee80000000a00 */
[----:B0-----:R-:W-:-:S04]  /*0310*/  @!P0 IMAD.IADD R3, R54, 0x1, R55 ;  /* 0x0000000136038824 */ /* 0x001fc800078e0237 */
[----:B------:R-:W0:Y:S01]  /*0320*/  @!P0 LDC.64 R10, c[0x0][0x3f8] ;  /* 0x0000fe00ff0a8b82 */ /* 0x000e220000000a00 */
[----:B------:R-:W-:-:S05]  /*0330*/  @!P0 IADD3 R2, P2, PT, R3, R4, RZ ;  /* 0x0000000403028210 */ /* 0x000fca0007f5e0ff */
[----:B------:R-:W-:Y:S02]  /*0340*/  @!P0 IMAD.X R3, RZ, RZ, R5, P2 ;  /* 0x000000ffff038224 */ /* 0x000fe400010e0605 */
[----:B------:R-:W4:Y:S01]  /*0350*/  LDC.64 R14, c[0x0][0x3c0] ;  /* 0x0000f000ff0e7b82 */ /* 0x000f220000000a00 */
[----:B--2---:R-:W-:-:S04]  /*0360*/  @!P0 IMAD.WIDE.U32 R2, R6, UR6, R2 ;  /* 0x0000000606028c25 */ /* 0x004fc8000f8e0002 */
[----:B------:R-:W-:-:S03]  /*0370*/  @!P0 IMAD R3, R7, UR6, R3 ;  /* 0x0000000607038c24 */ /* 0x000fc6000f8e0203 */
[----:B------:R-:W2:Y:S01]  /*0380*/  LDC.64 R32, c[0x0][0x3a8] ;  /* 0x0000ea00ff207b82 */ /* 0x000ea20000000a00 */
[----:B-1----:R-:W-:-:S04]  /*0390*/  @!P0 IMAD.WIDE.U32 R2, R52, R8, R2 ;  /* 0x0000000834028225 */ /* 0x002fc800078e0002 */
[----:B------:R-:W-:Y:S01]  /*03a0*/  @!P0 IMAD R0, R52, R9, R3 ;  /* 0x0000000934008224 */ /* 0x000fe200078e0203 */
[C---:B0-----:R-:W-:Y:S02]  /*03b0*/  @!P0 LEA R6, P1, R2.reuse, R10, 0x2 ;  /* 0x0000000a02068211 */ /* 0x041fe400078210ff */
[----:B------:R-:W0:Y:S02]  /*03c0*/  LDC.64 R64, c[0x0][0x3c8] ;  /* 0x0000f200ff407b82 */ /* 0x000e240000000a00 */
[----:B------:R-:W-:Y:S02]  /*03d0*/  @!P0 LEA.HI.X R7, R2, R11, R0, 0x2, P1 ;  /* 0x0000000b02078211 */ /* 0x000fe400008f1400 */
[----:B------:R-:W-:Y:S02]  /*03e0*/  SHF.R.U32.HI R0, RZ, 0x3, R55 ;  /* 0x00000003ff007819 */ /* 0x000fe40000011637 */
[----:B------:R-:W-:Y:S01]  /*03f0*/  SHF.L.U32 R2, R55, 0x3, RZ ;  /* 0x0000000337027819 */ /* 0x000fe200000006ff */
[----:B------:R1:W5:Y:S01]  /*0400*/  @!P0 LDG.E R74, desc[UR4][R6.64] ;  /* 0x00000004064a8981 */ /* 0x000362000c1e1900 */
[----:B------:R-:W-:Y:S01]  /*0410*/  IADD3 R66, P0, PT, R0, R4, RZ ;  /* 0x0000000400427210 */ /* 0x000fe20007f1e0ff */
[----:B------:R-:W-:Y:S01]  /*0420*/  IMAD.MOV.U32 R3, RZ, RZ, RZ ;  /* 0x000000ffff037224 */ /* 0x000fe200078e00ff */
[----:B------:R-:W-:Y:S01]  /*0430*/  LOP3.LUT R2, R2, 0x38, RZ, 0xc0, !PT ;  /* 0x0000003802027812 */ /* 0x000fe200078ec0ff */
[C---:B------:R-:W-:Y:S01]  /*0440*/  VIADD R58, R0.reuse, 0x20 ;  /* 0x00000020003a7836 */ /* 0x040fe20000000000 */
[----:B------:R-:W-:Y:S01]  /*0450*/  BSSY.RECONVERGENT B0, `(.L_x_81) ;  /* 0x000002c000007945 */ /* 0x000fe20003800200 */
[----:B------:R-:W-:Y:S01]  /*0460*/  IMAD.X R67, RZ, RZ, R5, P0 ;  /* 0x000000ffff437224 */ /* 0x000fe200000e0605 */
[----:B------:R-:W-:Y:S01]  /*0470*/  ISETP.GE.AND P0, PT, R0, R53, PT ;  /* 0x000000350000720c */ /* 0x000fe20003f06270 */
[----:B---3--:R-:W-:Y:S01]  /*0480*/  IMAD.WIDE.U32 R8, R12, UR6, R2 ;  /* 0x000000060c087c25 */ /* 0x008fe2000f8e0002 */
[----:B------:R-:W-:-:S02]  /*0490*/  CS2R R16, SRZ ;  /* 0x0000000000107805 */ /* 0x000fc4000001ff00 */
[----:B------:R-:W-:Y:S02]  /*04a0*/  CS2R R18, SRZ ;  /* 0x0000000000127805 */ /* 0x000fe4000001ff00 */
[----:B------:R-:W-:Y:S01]  /*04b0*/  CS2R R4, SRZ ;  /* 0x0000000000047805 */ /* 0x000fe2000001ff00 */
[----:B----4-:R-:W-:Y:S01]  /*04c0*/  IMAD.WIDE.U32 R10, R14, UR6, R2 ;  /* 0x000000060e0a7c25 */ /* 0x010fe2000f8e0002 */
[----:B-1----:R-:W-:Y:S02]  /*04d0*/  CS2R R6, SRZ ;  /* 0x0000000000067805 */ /* 0x002fe4000001ff00 */
[----:B------:R-:W-:Y:S02]  /*04e0*/  CS2R R20, SRZ ;  /* 0x0000000000147805 */ /* 0x000fe4000001ff00 */
[----:B------:R-:W-:Y:S01]  /*04f0*/  CS2R R22, SRZ ;  /* 0x0000000000167805 */ /* 0x000fe2000001ff00 */
[----:B------:R-:W-:Y:S01]  /*0500*/  IMAD R9, R13, UR6, R9 ;  /* 0x000000060d097c24 */ /* 0x000fe2000f8e0209 */
[----:B------:R-:W-:Y:S01]  /*0510*/  CS2R R12, SRZ ;  /* 0x00000000000c7805 */ /* 0x000fe2000001ff00 */
[----:B------:R-:W-:Y:S01]  /*0520*/  IMAD R11, R15, UR6, R11 ;  /* 0x000000060f0b7c24 */ /* 0x000fe2000f8e020b */
[----:B------:R-:W-:Y:S01]  /*0530*/  CS2R R14, SRZ ;  /* 0x00000000000e7805 */ /* 0x000fe2000001ff00 */
[----:B--2---:R-:W-:Y:S01]  /*0540*/  IMAD.WIDE.U32 R28, R52, R32, R8 ;  /* 0x00000020341c7225 */ /* 0x004fe200078e0008 */
[----:B------:R-:W-:-:S02]  /*0550*/  CS2R R8, SRZ ;  /* 0x0000000000087805 */ /* 0x000fc4000001ff00 */
[----:B------:R-:W-:Y:S02]  /*0560*/  CS2R R24, SRZ ;  /* 0x0000000000187805 */ /* 0x000fe4000001ff00 */
[----:B------:R-:W-:Y:S01]  /*0570*/  ISETP.GE.AND P1, PT, R58, R53, PT ;  /* 0x000000353a00720c */ /* 0x000fe20003f26270 */
[----:B0-----:R-:W-:Y:S01]  /*0580*/  IMAD.WIDE.U32 R62, R52, R64, R10 ;  /* 0x00000040343e7225 */ /* 0x001fe200078e000a */
[----:B------:R-:W-:Y:S02]  /*0590*/  CS2R R10, SRZ ;  /* 0x00000000000a7805 */ /* 0x000fe4000001ff00 */
[----:B------:R-:W-:Y:S02]  /*05a0*/  CS2R R26, SRZ ;  /* 0x00000000001a7805 */ /* 0x000fe4000001ff00 */
[----:B------:R-:W-:Y:S01]  /*05b0*/  LOP3.LUT R60, R2, 0x40, RZ, 0xfc, !PT ;  /* 0x00000040023c7812 */ /* 0x000fe200078efcff */
[----:B------:R-:W-:Y:S01]  /*05c0*/  IMAD R33, R52, R33, R29 ;  /* 0x0000002134217224 */ /* 0x000fe200078e021d */
[----:B------:R-:W-:Y:S01]  /*05d0*/  LOP3.LUT R72, R2, 0x80, RZ, 0xfc, !PT ;  /* 0x0000008002487812 */ /* 0x000fe200078efcff */
[----:B------:R-:W-:-:S02]  /*05e0*/  IMAD R65, R52, R65, R63 ;  /* 0x0000004134417224 */ /* 0x000fc400078e023f */
[----:B------:R-:W-:Y:S01]  /*05f0*/  IMAD.WIDE.U32 R66, R61, 0x40, R66 ;  /* 0x000000403d427825 */ /* 0x000fe200078e0042 */
        /* <DEDUP_REMOVED lines=10> */
[----:B------:R-:W-:Y:S02]  /*06a0*/  ISETP.GE.AND P4, PT, R72, UR7, PT ;  /* 0x0000000748007c0c */ /* 0x000fe4000bf86270 */
[----:B--2---:R-:W-:Y:S02]  /*06b0*/  LEA R34, P5, R30, UR10, 0x1 ;  /* 0x0000000a1e227c11 */ /* 0x004fe4000f8a08ff */
[----:B------:R-:W-:-:S04]  /*06c0*/  IADD3 R31, PT, PT, R31, R35, RZ ;  /* 0x000000231f1f7210 */ /* 0x000fc80007ffe0ff */
[----:B------:R-:W-:-:S05]  /*06d0*/  LEA.HI.X R35, R30, UR11, R31, 0x1, P5 ;  /* 0x0000000b1e237c11 */ /* 0x000fca000a8f0c1f */
[----:B------:R0:W5:Y:S04]  /*06e0*/  @!P2 LDG.E.128 R16, desc[UR4][R34.64] ;  /* 0x000000042210a981 */ /* 0x000168000c1e1d00 */
[----:B------:R0:W5:Y:S04]  /*06f0*/  @!P3 LDG.E.128 R12, desc[UR4][R34.64+0x80] ;  /* 0x00008004220cb981 */ /* 0x000168000c1e1d00 */
[----:B------:R0:W5:Y:S02]  /*0700*/  @!P4 LDG.E.128 R8, desc[UR4][R34.64+0x100] ;  /* 0x000100042208c981 */ /* 0x000164000c1e1d00 */
.L_x_82:
[----:B------:R-:W-:Y:S05]  /*0710*/  BSYNC.RECONVERGENT B0 ;  /* 0x0000000000007941 */ /* 0x000fea0003800200 */
.L_x_81:
[----:B------:R-:W-:Y:S04]  /*0720*/  BSSY.RECONVERGENT B0, `(.L_x_83) ;  /* 0x0000014000007945 */ /* 0x000fe80003800200 */
[----:B------:R-:W-:Y:S05]  /*0730*/  @P1 BRA `(.L_x_84) ;  /* 0x0000000000481947 */ /* 0x000fea0003800000 */
[----:B------:R-:W1:Y:S01]  /*0740*/  LDCU.64 UR8, c[0x0][0x398] ;  /* 0x00007300ff0877ac */ /* 0x000e620008000a00 */
[----:B------:R-:W-:Y:S01]  /*0750*/  IADD3 R31, P2, PT, R66, 0x20, RZ ;  /* 0x00000020421f7810 */ /* 0x000fe20007f5e0ff */
[----:B------:R-:W2:Y:S04]  /*0760*/  LDCU UR7, c[0x0][0x38c] ;  /* 0x00007180ff0777ac */ /* 0x000ea80008000800 */
[----:B------:R-:W-:Y:S01]  /*0770*/  IMAD.X R29, RZ, RZ, R67, P2 ;  /* 0x000000ffff1d7224 */ /* 0x000fe200010e0643 */
[----:B------:R-:W3:Y:S03]  /*0780*/  LDCU.64 UR10, c[0x0][0x380] ;  /* 0x00007000ff0a77ac */ /* 0x000ee60008000a00 */
[----:B-1----:R-:W-:-:S02]  /*0790*/  IMAD R30, R29, UR8, RZ ;  /* 0x000000081d1e7c24 */ /* 0x002fc4000f8e02ff */
[----:B------:R-:W-:Y:S01]  /*07a0*/  IMAD.MOV.U32 R29, RZ, RZ, R33 ;  /* 0x000000ffff1d7224 */ /* 0x000fe200078e0021 */
[----:B--2---:R-:W-:Y:S01]  /*07b0*/  ISETP.GE.AND P3, PT, R2, UR7, PT ;  /* 0x0000000702007c0c */ /* 0x004fe2000bf66270 */
[C---:B------:R-:W-:Y:S01]  /*07c0*/  IMAD.WIDE.U32 R28, R31.reuse, UR8, R28 ;  /* 0x000000081f1c7c25 */ /* 0x040fe2000f8e001c */
[----:B------:R-:W-:Y:S02]  /*07d0*/  ISETP.GE.AND P4, PT, R60, UR7, PT ;  /* 0x000000073c007c0c */ /* 0x000fe4000bf86270 */
[----:B------:R-:W-:Y:S01]  /*07e0*/  ISETP.GE.AND P5, PT, R72, UR7, PT ;  /* 0x0000000748007c0c */ /* 0x000fe2000bfa6270 */
[----:B------:R-:W-:Y:S01]  /*07f0*/  IMAD R31, R31, UR9, R30 ;  /* 0x000000091f1f7c24 */ /* 0x000fe2000f8e021e */
[----:B---3--:R-:W-:-:S03]  /*0800*/  LEA R30, P2, R28, UR10, 0x1 ;  /* 0x0000000a1c1e7c11 */ /* 0x008fc6000f8408ff */
[----:B------:R-:W-:-:S05]  /*0810*/  IMAD.IADD R29, R29, 0x1, R31 ;  /* 0x000000011d1d7824 */ /* 0x000fca00078e021f */
[----:B------:R-:W-:-:S05]  /*0820*/  LEA.HI.X R31, R28, UR11, R29, 0x1, P2 ;  /* 0x0000000b1c1f7c11 */ /* 0x000fca00090f0c1d */
[----:B------:R1:W5:Y:S04]  /*0830*/  @!P3 LDG.E.128 R4, desc[UR4][R30.64] ;  /* 0x000000041e04b981 */ /* 0x000368000c1e1d00 */
[----:B------:R1:W5:Y:S04]  /*0840*/  @!P4 LDG.E.128 R20, desc[UR4][R30.64+0x80] ;  /* 0x000080041e14c981 */ /* 0x000368000c1e1d00 */
[----:B------:R1:W5:Y:S02]  /*0850*/  @!P5 LDG.E.128 R24, desc[UR4][R30.64+0x100] ;  /* 0x000100041e18d981 */ /* 0x000364000c1e1d00 */
.L_x_84:
[----:B------:R-:W-:Y:S05]  /*0860*/  BSYNC.RECONVERGENT B0 ;  /* 0x0000000000007941 */ /* 0x000fea0003800200 */
.L_x_83:
[----:B------:R-:W-:Y:S01]  /*0870*/  BSSY.RECONVERGENT B0, `(.L_x_85) ;  /* 0x000001d000007945 */ /* 0x000fe20003800200 */
[----:B------:R-:W-:Y:S02]  /*0880*/  CS2R R28, SRZ ;  /* 0x00000000001c7805 */ /* 0x000fe4000001ff00 */
[----:B-1----:R-:W-:Y:S02]  /*0890*/  CS2R R30, SRZ ;  /* 0x00000000001e7805 */ /* 0x002fe4000001ff00 */
[----:B------:R-:W-:Y:S02]  /*08a0*/  CS2R R32, SRZ ;  /* 0x0000000000207805 */ /* 0x000fe4000001ff00 */
[----:B0-----:R-:W-:Y:S02]  /*08b0*/  CS2R R34, SRZ ;  /* 0x0000000000227805 */ /* 0x001fe4000001ff00 */
[----:B------:R-:W-:Y:S02]  /*08c0*/  CS2R R48, SRZ ;  /* 0x0000000000307805 */ /* 0x000fe4000001ff00 */
[----:B------:R-:W-:-:S02]  /*08d0*/  CS2R R50, SRZ ;  /* 0x0000000000327805 */ /* 0x000fc4000001ff00 */
[----:B------:R-:W-:Y:S02]  /*08e0*/  CS2R R36, SRZ ;  /* 0x0000000000247805 */ /* 0x000fe4000001ff00 */
[----:B------:R-:W-:Y:S02]  /*08f0*/  CS2R R38, SRZ ;  /* 0x0000000000267805 */ /* 0x000fe4000001ff00 */
[----:B------:R-:W-:Y:S02]  /*0900*/  CS2R R40, SRZ ;  /* 0x0000000000287805 */ /* 0x000fe4000001ff00 */
[----:B------:R-:W-:Y:S02]  /*0910*/  CS2R R42, SRZ ;  /* 0x00000000002a7805 */ /* 0x000fe4000001ff00 */
[----:B------:R-:W-:Y:S02]  /*0920*/  CS2R R44, SRZ ;  /* 0x00000000002c7805 */ /* 0x000fe4000001ff00 */
        /* <DEDUP_REMOVED lines=17> */
.L_x_86:
[----:B------:R-:W-:Y:S05]  /*0a40*/  BSYNC.RECONVERGENT B0 ;  /* 0x0000000000007941 */ /* 0x000fea0003800200 */
.L_x_85:
        /* <DEDUP_REMOVED lines=19> */
.L_x_88:
[----:B------:R-:W-:Y:S05]  /*0b80*/  BSYNC.RECONVERGENT B0 ;  /* 0x0000000000007941 */ /* 0x000fea0003800200 */
.L_x_87:
[C---:B-----5:R-:W-:Y:S01]  /*0b90*/  LOP3.LUT R60, R16.reuse, 0xffff0000, RZ, 0xc0, !PT ;  /* 0xffff0000103c7812 */ /* 0x060fe200078ec0ff */
[----:B------:R-:W-:Y:S01]  /*0ba0*/  IMAD.U32 R3, R16, 0x10000, RZ ;  /* 0x0001000010037824 */ /* 0x000fe200078e00ff */
[C---:B-1----:R-:W-:Y:S01]  /*0bb0*/  LOP3.LUT R65, R28.reuse, 0xffff0000, RZ, 0xc0, !PT ;  /* 0xffff00001c417812 */ /* 0x042fe200078ec0ff */
[----:B------:R-:W-:Y:S01]  /*0bc0*/  IMAD.U32 R64, R28, 0x10000, RZ ;  /* 0x000100001c407824 */ /* 0x000fe200078e00ff */
[----:B------:R-:W-:Y:S01]  /*0bd0*/  LOP3.LUT R86, R4, 0xffff0000, RZ, 0xc0, !PT ;  /* 0xffff000004567812 */ /* 0x000fe200078ec0ff */
[----:B------:R-:W-:Y:S01]  /*0be0*/  IMAD.U32 R81, R49, 0x10000, RZ ;  /* 0x0001000031517824 */ /* 0x000fe200078e00ff */
[----:B------:R-:W-:Y:S01]  /*0bf0*/  LOP3.LUT R87, R36, 0xffff0000, RZ, 0xc0, !PT ;  /* 0xffff000024577812 */ /* 0x000fe200078ec0ff */
[----:B------:R-:W-:Y:S01]  /*0c00*/  FMUL.FTZ R60, R60, R65 ;  /* 0x000000413c3c7220 */ /* 0x000fe20000410000 */
[C---:B------:R-:W-:Y:S01]  /*0c10*/  SHF.L.U32 R82, R48.reuse, 0x10, RZ ;  /* 0x0000001030527819 */ /* 0x040fe200000006ff */
[----:B------:R-:W-:Y:S01]  /*0c20*/  IMAD.U32 R67, R29, 0x10000, RZ ;  /* 0x000100001d437824 */ /* 0x000fe200078e00ff */
[----:B------:R-:W-:Y:S01]  /*0c30*/  LOP3.LUT R83, R48, 0xffff0000, RZ, 0xc0, !PT ;  /* 0xffff000030537812 */ /* 0x000fe200078ec0ff */
[C---:B------:R-:W-:Y:S01]  /*0c40*/  IMAD.U32 R48, R50.reuse, 0x10000, RZ ;  /* 0x0001000032307824 */ /* 0x040fe200078e00ff */
[----:B------:R-:W-:Y:S01]  /*0c50*/  SHF.L.U32 R16, R17, 0x10, RZ ;  /* 0x0000001011107819 */ /* 0x000fe200000006ff */
[----:B------:R-:W-:Y:S01]  /*0c60*/  FFMA.FTZ R65, R3, R64, R60 ;  /* 0x0000004003417223 */ /* 0x000fe2000001003c */
[----:B------:R-:W-:Y:S01]  /*0c70*/  LOP3.LUT R84, R49, 0xffff0000, RZ, 0xc0, !PT ;  /* 0xffff000031547812 */ /* 0x000fe200078ec0ff */
[C---:B------:R-:W-:Y:S01]  /*0c80*/  IMAD.U32 R49, R51.reuse, 0x10000, RZ ;  /* 0x0001000033317824 */ /* 0x040fe200078e00ff */
[----:B------:R-:W-:Y:S01]  /*0c90*/  LOP3.LUT R85, R50, 0xffff0000, RZ, 0xc0, !PT ;  /* 0xffff000032557812 */ /* 0x000fe200078ec0ff */
[----:B------:R-:W-:Y:S01]  /*0ca0*/  FMUL.FTZ R87, R86, R87 ;  /* 0x0000005756577220 */ /* 0x000fe20000410000 */
[----:B------:R-:W-:Y:S01]  /*0cb0*/  LOP3.LUT R50, R51, 0xffff0000, RZ, 0xc0, !PT ;  /* 0xffff000033327812 */ /* 0x000fe200078ec0ff */
[----:B------:R-:W-:Y:S01]  /*0cc0*/  IMAD.U32 R51, R36, 0x10000, RZ ;  /* 0x0001000024337824 */ /* 0x000fe200078e00ff */
[----:B------:R-:W-:Y:S01]  /*0cd0*/  SHF.L.U32 R4, R4, 0x10, RZ ;  /* 0x0000001004047819 */ /* 0x000fe200000006ff */
[----:B------:R-:W-:Y:S01]  /*0ce0*/  FFMA.FTZ R65, R16, R67, R65 ;  /* 0x0000004310417223 */ /* 0x000fe20000010041 */
[----:B------:R-:W-:Y:S01]  /*0cf0*/  LOP3.LUT R62, R17, 0xffff0000, RZ, 0xc0, !PT ;  /* 0xffff0000113e7812 */ /* 0x000fe200078ec0ff */
[----:B------:R-:W-:Y:S01]  /*0d00*/  IMAD.U32 R3, R5, 0x10000, RZ ;  /* 0x0001000005037824 */ /* 0x000fe200078e00ff */
[----:B------:R-:W-:Y:S01]  /*0d10*/  LOP3.LUT R29, R29, 0xffff0000, RZ, 0xc0, !PT ;  /* 0xffff00001d1d7812 */ /* 0x000fe200078ec0ff */
[----:B------:R-:W-:-:S02]  /*0d20*/  IMAD.U32 R36, R37, 0x10000, RZ ;  /* 0x0001000025247824 */ /* 0x000fc400078e00ff */
[----:B------:R-:W-:Y:S01]  /*0d30*/  FFMA.FTZ R60, R4, R51, R87 ;  /* 0x00000033043c7223 */ /* 0x000fe20000010057 */
[----:B------:R-:W-:Y:S01]  /*0d40*/  SHF.L.U32 R28, R30, 0x10, RZ ;  /* 0x000000101e1c7819 */ /* 0x000fe200000006ff */
[----:B------:R-:W-:Y:S01]  /*0d50*/  IMAD.U32 R17, R18, 0x10000, RZ ;  /* 0x0001000012117824 */ /* 0x000fe200078e00ff */
[----:B------:R-:W-:Y:S01]  /*0d60*/  LOP3.LUT R5, R5, 0xffff0000, RZ, 0xc0, !PT ;  /* 0xffff000005057812 */ /* 0x000fe200078ec0ff */
[----:B------:R-:W-:Y:S01]  /*0d70*/  FFMA.FTZ R62, R62, R29, R65 ;  /* 0x0000001d3e3e7223 */ /* 0x000fe20000010041 */
[----:B------:R-:W-:Y:S01]  /*0d80*/  LOP3.LUT R4, R37, 0xffff0000, RZ, 0xc0, !PT ;  /* 0xffff000025047812 */ /* 0x000fe200078ec0ff */
[----:B------:R-:W-:Y:S01]  /*0d90*/  FFMA.FTZ R36, R3, R36, R60 ;  /* 0x0000002403247223 */ /* 0x000fe2000001003c */
[----:B------:R-:W-:Y:S01]  /*0da0*/  LOP3.LUT R63, R18, 0xffff0000, RZ, 0xc0, !PT ;  /* 0xffff0000123f7812 */ /* 0x000fe200078ec0ff */
[----:B------:R-:W-:Y:S01]  /*0db0*/  FFMA.FTZ R28, R17, R28, R62 ;  /* 0x0000001c111c7223 */ /* 0x000fe2000001003e */
[----:B------:R-:W-:Y:S01]  /*0dc0*/  LOP3.LUT R30, R30, 0xffff0000, RZ, 0xc0, !PT ;  /* 0xffff00001e1e7812 */ /* 0x000fe200078ec0ff */
[----:B------:R-:W-:Y:S01]  /*0dd0*/  IMAD.U32 R16, R38, 0x10000, RZ ;  /* 0x0001000026107824 */ /* 0x000fe200078e00ff */
[C---:B------:R-:W-:Y:S01]  /*0de0*/  SHF.L.U32 R3, R6.reuse, 0x10, RZ ;  /* 0x0000001006037819 */ /* 0x040fe200000006ff */
[----:B------:R-:W-:Y:S01]  /*0df0*/  FFMA.FTZ R4, R5, R4, R36 ;  /* 0x0000000405047223 */ /* 0x000fe20000010024 */
[----:B------:R-:W-:Y:S01]  /*0e00*/  IMAD.U32 R18, R19, 0x10000, RZ ;  /* 0x0001000013127824 */ /* 0x000fe200078e00ff */
[----:B------:R-:W-:Y:S01]  /*0e10*/  LOP3.LUT R6, R6, 0xffff0000, RZ, 0xc0, !PT ;  /* 0xffff000006067812 */ /* 0x000fe200078ec0ff */
[----:B------:R-:W-:Y:S01]  /*0e20*/  IMAD.U32 R69, R31, 0x10000, RZ ;  /* 0x000100001f457824 */ /* 0x000fe200078e00ff */
[----:B------:R-:W-:Y:S01]  /*0e30*/  LOP3.LUT R5, R38, 0xffff0000, RZ, 0xc0, !PT ;  /* 0xffff000026057812 */ /* 0x000fe200078ec0ff */
[----:B------:R-:W-:Y:S01]  /*0e40*/  FFMA.FTZ R63, R63, R30, R28 ;  /* 0x0000001e3f3f7223 */ /* 0x000fe2000001001c */
[----:B------:R-:W-:Y:S01]  /*0e50*/  FFMA.FTZ R17, R3, R16, R4 ;  /* 0x0000001003117223 */ /* 0x000fe20000010004 */
[----:B------:R-:W-:Y:S01]  /*0e60*/  LOP3.LUT R19, R19, 0xffff0000, RZ, 0xc0, !PT ;  /* 0xffff000013137812 */ /* 0x000fe200078ec0ff */
[----:B------:R-:W-:Y:S01]  /*0e70*/  IMAD.U32 R3, R7, 0x10000, RZ ;  /* 0x0001000007037824 */ /* 0x000fe200078e00ff */
[----:B------:R-:W-:Y:S01]  /*0e80*/  LOP3.LUT R66, R31, 0xffff0000, RZ, 0xc0, !PT ;  /* 0xffff00001f427812 */ /* 0x000fe200078ec0ff */
[----:B------:R-:W-:Y:S01]  /*0e90*/  FFMA.FTZ R18, R18, R69, R63 ;  /* 0x0000004512127223 */ /* 0x000fe2000001003f */
[----:B------:R-:W-:-:S02]  /*0ea0*/  IMAD.U32 R4, R39, 0x10000, RZ ;  /* 0x0001000027047824 */ /* 0x000fc400078e00ff */
        /* <DEDUP_REMOVED lines=19> */
[----:B0-----:R-:W-:Y:S01]  /*0fe0*/  LOP3.LUT R70, R13, 0xffff0000, RZ, 0xc0, !PT ;  /* 0xffff00000d467812 */ /* 0x001fe200078ec0ff */
        /* <DEDUP_REMOVED lines=29> */
[C---:B------:R-:W-:Y:S01]  /*11c0*/  SHF.L.U32 R35, R8.reuse, 0x10, RZ ;  /* 0x0000001008237819 */ /* 0x040fe200000006ff */
        /* <DEDUP_REMOVED lines=11> */
[----:B------:R-:W-:Y:S01]  /*1280*/  FFMA.FTZ R35, R78, R83, R35 ;  /* 0x000000534e237223 */ /* 0x000fe20000010023 */
[----:B------:R-:W-:Y:S01]  /*1290*/  LOP3.LUT R5, R44, 0xffff0000, RZ, 0xc0, !PT ;  /* 0xffff00002c057812 */ /* 0x000fe200078ec0ff */
[----:B------:R-:W-:Y:S01]  /*12a0*/  FFMA.FTZ R7, R3, R4, R6 ;  /* 0x0000000403077223 */ /* 0x000fe20000010006 */
[----:B------:R-:W-:Y:S01]  /*12b0*/  LOP3.LUT R79, R9, 0xffff0000, RZ, 0xc0, !PT ;  /* 0xffff0000094f7812 */ /* 0x000fe200078ec0ff */
[----:B------:R-:W-:Y:S01]  /*12c0*/  FFMA.FTZ R8, R8, R81, R35 ;  /* 0x0000005108087223 */ /* 0x000fe20000010023 */
[----:B------:R-:W-:-:S02]  /*12d0*/  IMAD.U32 R3, R25, 0x10000, RZ ;  /* 0x0001000019037824 */ /* 0x000fc400078e00ff */
[----:B------:R-:W-:Y:S01]  /*12e0*/  FFMA.FTZ R24, R24, R5, R7 ;  /* 0x0000000518187223 */ /* 0x000fe20000010007 */
[----:B------:R-:W-:Y:S01]  /*12f0*/  IMAD.U32 R4, R45, 0x10000, RZ ;  /* 0x000100002d047824 */ /* 0x000fe200078e00ff */
[----:B------:R-:W-:Y:S01]  /*1300*/  LOP3.LUT R25, R25, 0xffff0000, RZ, 0xc0, !PT ;  /* 0xffff000019197812 */ /* 0x000fe200078ec0ff */
[C---:B------:R-:W-:Y:S01]  /*1310*/  IMAD.U32 R9, R10.reuse, 0x10000, RZ ;  /* 0x000100000a097824 */ /* 0x040fe200078e00ff */
[----:B------:R-:W-:Y:S01]  /*1320*/  LOP3.LUT R6, R45, 0xffff0000, RZ, 0xc0, !PT ;  /* 0xffff00002d067812 */ /* 0x000fe200078ec0ff */
[----:B------:R-:W-:Y:S01]  /*1330*/  FFMA.FTZ R8, R79, R84, R8 ;  /* 0x000000544f087223 */ /* 0x000fe20000010008 */
[----:B------:R-:W-:Y:S01]  /*1340*/  FFMA.FTZ R24, R3, R4, R24 ;  /* 0x0000000403187223 */ /* 0x000fe20000010018 */
[----:B------:R-:W-:Y:S01]  /*1350*/  LOP3.LUT R80, R10, 0xffff0000, RZ, 0xc0, !PT ;  /* 0xffff00000a507812 */ /* 0x000fe200078ec0ff */
[----:B------:R-:W-:Y:S01]  /*1360*/  IMAD.U32 R4, R46, 0x10000, RZ ;  /* 0x000100002e047824 */ /* 0x000fe200078e00ff */
[C---:B------:R-:W-:Y:S01]  /*1370*/  SHF.L.U32 R3, R26.reuse, 0x10, RZ ;  /* 0x000000101a037819 */ /* 0x040fe200000006ff */
[----:B------:R-:W-:Y:S01]  /*1380*/  FFMA.FTZ R9, R9, R48, R8 ;  /* 0x0000003009097223 */ /* 0x000fe20000010008 */
        /* <DEDUP_REMOVED lines=12> */
[----:B------:R-:W-:Y:S01]  /*1450*/  FFMA.FTZ R10, R11, R50, R10 ;  /* 0x000000320b0a7223 */ /* 0x000fe2000001000a */
[----:B------:R-:W-:Y:S01]  /*1460*/  LOP3.LUT R6, R47, 0xffff0000, RZ, 0xc0, !PT ;  /* 0xffff00002f067812 */ /* 0x000fe200078ec0ff */
[----:B------:R-:W-:Y:S01]  /*1470*/  FFMA.FTZ R4, R3, R4, R26 ;  /* 0x0000000403047223 */ /* 0x000fe2000001001a */
[----:B------:R-:W-:Y:S01]  /*1480*/  IADD3 R57, PT, PT, R57, 0x3f, RZ ;  /* 0x0000003f39397810 */ /* 0x000fe20007ffe0ff */
[----:B------:R-:W-:Y:S01]  /*1490*/  IMAD R13, R61, 0x3000, RZ ;  /* 0x000030003d0d7824 */ /* 0x000fe200078e02ff */
[----:B------:R-:W0:Y:S01]  /*14a0*/  SHFL.BFLY PT, R3, R10, 0x4, 0x1f ;  /* 0x0c801f000a037f89 */ /* 0x000e2200000e0000 */
[----:B------:R-:W-:Y:S01]  /*14b0*/  FFMA.FTZ R6, R27, R6, R4 ;  /* 0x000000061b067223 */ /* 0x000fe20000010004 */
[----:B------:R-:W-:Y:S01]  /*14c0*/  ISETP.NE.AND P1, PT, R2, RZ, PT ;  /* 0x000000ff0200720c */ /* 0x000fe20003f25270 */
[----:B------:R-:W-:Y:S01]  /*14d0*/  IMAD.SHL.U32 R14, R55, 0x4, RZ ;  /* 0x00000004370e7824 */ /* 0x000fe200078e00ff */
[----:B------:R-:W-:Y:S02]  /*14e0*/  BSSY.RECONVERGENT B0, `(.L_x_89) ;  /* 0x000002e000007945 */ /* 0x000fe40003800200 */
[----:B------:R-:W1:Y:S02]  /*14f0*/  SHFL.BFLY PT, R5, R6, 0x4, 0x1f ;  /* 0x0c801f0006057f89 */ /* 0x000e6400000e0000 */
[----:B------:R-:W-:Y:S01]  /*1500*/  LOP3.LUT R14, R14, R13, RZ, 0xfc, !PT ;  /* 0x0000000d0e0e7212 */ /* 0x000fe200078efcff */
[----:B0-----:R-:W-:-:S05]  /*1510*/  FADD.FTZ R3, R10, R3 ;  /* 0x000000030a037221 */ /* 0x001fca0000010000 */
[----:B------:R-:W0:Y:S01]  /*1520*/  SHFL.BFLY PT, R4, R3, 0x2, 0x1f ;  /* 0x0c401f0003047f89 */ /* 0x000e2200000e0000 */
[----:B-1----:R-:W-:Y:S02]  /*1530*/  FADD.FTZ R5, R6, R5 ;  /* 0x0000000506057221 */ /* 0x002fe40000010000 */
[----:B------:R-:W1:Y:S03]  /*1540*/  LDC.64 R6, c[0x0][0x440] ;  /* 0x00011000ff067b82 */ /* 0x000e660000000a00 */
[----:B------:R-:W2:Y:S01]  /*1550*/  SHFL.BFLY PT, R12, R5, 0x2, 0x1f ;  /* 0x0c401f00050c7f89 */ /* 0x000ea200000e0000 */
[----:B0-----:R-:W-:Y:S01]  /*1560*/  FADD.FTZ R8, R3, R4 ;  /* 0x0000000403087221 */ /* 0x001fe20000010000 */
[----:B------:R-:W-:Y:S01]  /*1570*/  SHF.R.S32.HI R4, RZ, 0x1f, R57 ;  /* 0x0000001fff047819 */ /* 0x000fe20000011439 */
[----:B------:R-:W-:-:S03]  /*1580*/  IMAD R3, R59, 0xc0, RZ ;  /* 0x000000c03b037824 */ /* 0x000fc600078e02ff */
[-C--:B------:R-:W-:Y:S01]  /*1590*/  LEA.HI R4, R4, R57.reuse, RZ, 0x6 ;  /* 0x0000003904047211 */ /* 0x080fe200078f30ff */
[----:B--2---:R-:W-:Y:S01]  /*15a0*/  FADD.FTZ R12, R5, R12 ;  /* 0x0000000c050c7221 */ /* 0x004fe20000010000 */
[----:B------:R-:W0:Y:S02]  /*15b0*/  SHFL.BFLY PT, R9, R8, 0x1, 0x1f ;  /* 0x0c201f0008097f89 */ /* 0x000e2400000e0000 */
[----:B------:R-:W-:Y:S02]  /*15c0*/  LOP3.LUT R4, R4, 0xffffffc0, RZ, 0xc0, !PT ;  /* 0xffffffc004047812 */ /* 0x000fe400078ec0ff */
[----:B------:R-:W2:Y:S02]  /*15d0*/  SHFL.BFLY PT, R11, R12, 0x1, 0x1f ;  /* 0x0c201f000c0b7f89 */ /* 0x000ea400000e0000 */
[----:B------:R-:W-:Y:S02]  /*15e0*/  IADD3 R10, PT, PT, R54, R57, -R4 ;  /* 0x00000039360a7210 */ /* 0x000fe40007ffe804 */
[----:B------:R-:W3:Y:S03]  /*15f0*/  LDC.64 R4, c[0x0][0x448] ;  /* 0x00011200ff047b82 */ /* 0x000ee60000000a00 */
[----:B------:R-:W-:-:S05]  /*1600*/  IMAD.IADD R10, R57, 0x1, -R10 ;  /* 0x00000001390a7824 */ /* 0x000fca00078e0a0a */
[----:B------:R-:W-:Y:S02]  /*1610*/  ISETP.GE.AND P0, PT, R55, R10, PT ;  /* 0x0000000a3700720c */ /* 0x000fe40003f06270 */
[----:B------:R-:W-:Y:S02]  /*1620*/  IADD3 R10, P2, PT, R3, R14, RZ ;  /* 0x0000000e030a7210 */ /* 0x000fe40007f5e0ff */
[----:B------:R-:W-:Y:S02]  /*1630*/  ISETP.GT.U32.OR P0, PT, R55, 0x3f, P0 ;  /* 0x0000003f3700780c */ /* 0x000fe40000704470 */
[----:B------:R-:W-:Y:S01]  /*1640*/  SHF.R.S32.HI R14, RZ, 0x1f, R59 ;  /* 0x0000001fff0e7819 */ /* 0x000fe2000001143b */
[----:B0-----:R-:W-:Y:S01]  /*1650*/  FADD.FTZ R13, R8, R9 ;  /* 0x00000009080d7221 */ /* 0x001fe20000010000 */
[----:B--2---:R-:W-:Y:S01]  /*1660*/  FADD.FTZ R12, R12, R11 ;  /* 0x0000000b0c0c7221 */ /* 0x004fe20000010000 */
[----:B------:R-:W-:Y:S01]  /*1670*/  LEA.HI.X.SX32 R11, R3, RZ, 0x1, P2 ;  /* 0x000000ff030b7211 */ /* 0x000fe200010f0eff */
[----:B-1----:R-:W-:Y:S07]  /*1680*/  @P1 BRA `(.L_x_90) ;  /* 0x00000000004c1947 */ /* 0x002fee0003800000 */
[----:B------:R-:W0:Y:S01]  /*1690*/  LDC.64 R8, c[0x0][0x3e8] ;  /* 0x0000fa00ff087b82 */ /* 0x000e220000000a00 */
[----:B------:R-:W1:Y:S01]  /*16a0*/  LDCU.64 UR8, c[0x0][0x3f0] ;  /* 0x00007e00ff0877ac */ /* 0x000e620008000a00 */
[----:B------:R-:W-:Y:S02]  /*16b0*/  IADD3 R2, P1, PT, R54, R59, RZ ;  /* 0x0000003b36027210 */ /* 0x000fe40007f3e0ff */
[----:B------:R-:W-:Y:S01]  /*16c0*/  ISETP.GE.AND P2, PT, R0, R53, PT ;  /* 0x000000350000720c */ /* 0x000fe20003f46270 */
[----:B------:R-:W2:Y:S02]  /*16d0*/  LDCU.64 UR10, c[0x0][0x3d0] ;  /* 0x00007a00ff0a77ac */ /* 0x000ea40008000a00 */
[----:B------:R-:W-:Y:S02]  /*16e0*/  IMAD.X R3, RZ, RZ, R14, P1 ;  /* 0x000000ffff037224 */ /* 0x000fe400008e060e */
[----:B0-----:R-:W-:-:S04]  /*16f0*/  IMAD.WIDE.U32 R2, R8, UR6, R2 ;  /* 0x0000000608027c25 */ /* 0x001fc8000f8e0002 */
[----:B------:R-:W-:Y:S01]  /*1700*/  IMAD R3, R9, UR6, R3 ;  /* 0x0000000609037c24 */ /* 0x000fe2000f8e0203 */
[----:B------:R-:W-:Y:S01]  /*1710*/  FSEL R9, R13, RZ, !P2 ;  /* 0x000000ff0d097208 */ /* 0x000fe20005000000 */
[----:B-1----:R-:W-:-:S04]  /*1720*/  IMAD.WIDE.U32 R2, R52, UR8, R2 ;  /* 0x0000000834027c25 */ /* 0x002fc8000f8e0002 */
[----:B------:R-:W-:Y:S01]  /*1730*/  IMAD R8, R52, UR9, R3 ;  /* 0x0000000934087c24 */ /* 0x000fe2000f8e0203 */
[----:B------:R-:W-:-:S04]  /*1740*/  IADD3 R3, P1, PT, R0, R2, RZ ;  /* 0x0000000200037210 */ /* 0x000fc80007f3e0ff */
[----:B------:R-:W-:Y:S02]  /*1750*/  IADD3.X R8, PT, PT, RZ, R8, RZ, P1, !PT ;  /* 0x00000008ff087210 */ /* 0x000fe40000ffe4ff */
[C---:B--2---:R-:W-:Y:S02]  /*1760*/  LEA R2, P3, R3.reuse, UR10, 0x2 ;  /* 0x0000000a03027c11 */ /* 0x044fe4000f8610ff */
[----:B------:R-:W-:Y:S02]  /*1770*/  ISETP.GE.AND P1, PT, R58, R53, PT ;  /* 0x000000353a00720c */ /* 0x000fe40003f26270 */
[----:B------:R-:W-:Y:S02]  /*1780*/  LEA.HI.X R3, R3, UR11, R8, 0x2, P3 ;  /* 0x0000000b03037c11 */ /* 0x000fe400098f1408 */
[----:B------:R-:W-:-:S03]  /*1790*/  FSEL R13, R12, RZ, !P1 ;  /* 0x000000ff0c0d7208 */ /* 0x000fc60004800000 */
[----:B------:R0:W-:Y:S04]  /*17a0*/  STG.E desc[UR4][R2.64], R9 ;  /* 0x0000000902007986 */ /* 0x0001e8000c101904 */
[----:B------:R0:W-:Y:S02]  /*17b0*/  STG.E desc[UR4][R2.64+0x80], R13 ;  /* 0x0000800d02007986 */ /* 0x0001e4000c101904 */
.L_x_90:
[----:B------:R-:W-:Y:S05]  /*17c0*/  BSYNC.RECONVERGENT B0 ;  /* 0x0000000000007941 */ /* 0x000fea0003800200 */
.L_x_89:
[----:B------:R-:W-:Y:S04]  /*17d0*/  BSSY.RECONVERGENT B0, `(.L_x_91) ;  /* 0x0000012000007945 */ /* 0x000fe80003800200 */
[----:B------:R-:W-:Y:S05]  /*17e0*/  @P0 BRA `(.L_x_92) ;  /* 0x0000000000400947 */ /* 0x000fea0003800000 */
[----:B0-----:R-:W0:Y:S01]  /*17f0*/  LDC.64 R8, c[0x0][0x418] ;  /* 0x00010600ff087b82 */ /* 0x001e220000000a00 */
[----:B------:R-:W-:Y:S01]  /*1800*/  IMAD.IADD R2, R54, 0x1, R55 ;  /* 0x0000000136027824 */ /* 0x000fe200078e0237 */
[----:B------:R-:W1:Y:S01]  /*1810*/  LDCU.64 UR8, c[0x0][0x420] ;  /* 0x00008400ff0877ac */ /* 0x000e620008000a00 */
[----:B------:R-:W-:-:S03]  /*1820*/  FMUL.FTZ R0, R74, 1.4426950216293334961 ;  /* 0x3fb8aa3b4a007820 */ /* 0x000fc60000410000 */
[----:B------:R-:W-:Y:S02]  /*1830*/  IADD3 R2, P0, PT, R2, R59, RZ ;  /* 0x0000003b02027210 */ /* 0x000fe40007f1e0ff */
[----:B------:R-:W2:Y:S03]  /*1840*/  LDC.64 R12, c[0x0][0x410] ;  /* 0x00010400ff0c7b82 */ /* 0x000ea60000000a00 */
[----:B------:R-:W-:Y:S01]  /*1850*/  IMAD.X R3, RZ, RZ, R14, P0 ;  /* 0x000000ffff037224 */ /* 0x000fe200000e060e */
[----:B------:R-:W-:Y:S01]  /*1860*/  FSETP.NEU.FTZ.AND P0, PT, R74, -INF , PT ;  /* 0xff8000004a00780b */ /* 0x000fe20003f1d000 */
        /* <DEDUP_REMOVED lines=8> */
.L_x_92:
[----:B------:R-:W-:Y:S05]  /*18f0*/  BSYNC.RECONVERGENT B0 ;  /* 0x0000000000007941 */ /* 0x000fea0003800200 */
.L_x_91:
[----:B------:R-:W2:Y:S01]  /*1900*/  LDCU.64 UR10, c[0x0][0x458] ;  /* 0x00008b00ff0a77ac */ /* 0x000ea20008000a00 */
[----:B01----:R-:W-:Y:S01]  /*1910*/  IMAD.WIDE.U32 R2, R6, UR6, R10 ;  /* 0x0000000606027c25 */ /* 0x003fe2000f8e000a */
[----:B------:R-:W0:Y:S03]  /*1920*/  LDCU.64 UR8, c[0x0][0x428] ;  /* 0x00008500ff0877ac */ /* 0x000e260008000a00 */
[----:B------:R-:W-:Y:S02]  /*1930*/  IMAD R3, R7, UR6, R3 ;  /* 0x0000000607037c24 */ /* 0x000fe4000f8e0203 */
[----:B---3--:R-:W-:-:S04]  /*1940*/  IMAD.WIDE.U32 R2, R52, R4, R2 ;  /* 0x0000000434027225 */ /* 0x008fc800078e0002 */
[----:B------:R-:W-:Y:S01]  /*1950*/  IMAD R5, R52, R5, R3 ;  /* 0x0000000534057224 */ /* 0x000fe200078e0203 */
[----:B--2---:R-:W-:-:S04]  /*1960*/  ISETP.NE.U32.AND P0, PT, RZ, UR10, PT ;  /* 0x0000000aff007c0c */ /* 0x004fc8000bf05070 */
[----:B------:R-:W-:Y:S02]  /*1970*/  ISETP.NE.AND.EX P0, PT, RZ, UR11, PT, P0 ;  /* 0x0000000bff007c0c */ /* 0x000fe4000bf05300 */
[C---:B0-----:R-:W-:Y:S02]  /*1980*/  LEA R4, P1, R2.reuse, UR8, 0x2 ;  /* 0x0000000802047c11 */ /* 0x041fe4000f8210ff */
        /* <DEDUP_REMOVED lines=15> */
[----:B0-----:R-:W0:Y:S01]  /*1a80*/  LDC R5, c[0x0][0x390] ;  /* 0x0000e400ff057b82 */ /* 0x001e220000000800 */
[----:B------:R-:W1:Y:S07]  /*1a90*/  LDCU UR7, c[0x0][0x450] ;  /* 0x00008a00ff0777ac */ /* 0x000e6e0008000800 */
[----:B------:R-:W2:Y:S01]  /*1aa0*/  LDC.64 R2, c[0x0][0x458] ;  /* 0x00011600ff027b82 */ /* 0x000ea20000000a00 */
[----:B-1----:R-:W-:-:S04]  /*1ab0*/  IMAD R56, R61, UR7, R56 ;  /* 0x000000073d387c24 */ /* 0x002fc8000f8e0238 */
[----:B0-----:R-:W-:-:S04]  /*1ac0*/  IMAD R5, R56, R5, UR6 ;  /* 0x0000000638057e24 */ /* 0x001fc8000f8e0205 */
[----:B--2---:R-:W-:-:S05]  /*1ad0*/  IMAD.WIDE R2, R5, 0x4, R2 ;  /* 0x0000000405027825 */ /* 0x004fca00078e0202 */
[----:B------:R-:W-:Y:S01]  /*1ae0*/  STG.E desc[UR4][R2.64], RZ ;  /* 0x000000ff02007986 */ /* 0x000fe2000c101904 */
[----:B------:R-:W-:Y:S05]  /*1af0*/  EXIT ;  /* 0x000000000000794d */ /* 0x000fea0003800000 */
.L_x_93:
        /* <DEDUP_REMOVED lines=16> */
.L_x_145:


//--------------------- .nv.shared._ZN7cutlass13device_kernelIN5flash19enable_sm80_to_sm89INS1_16FlashAttnBwdSm80INS1_25CollectiveMainloopBwdSm80ILi1ELi1EN4cute5tupleIJNS5_1CILi64EEES8_NS7_ILi192EEEEEENS_10bfloat16_tEfNS_4arch4Sm80ELb0ELb0ELb0ELb0ELb0ELb0ELb0ELb0ELi2ELi2ELi2ELi2ELb1EEENS1_21CollectiveEpilogueBwdISA_SB_SD_Li256ELb0ELb0ELi4EEENS1_19SingleTileSchedulerILb0ELb0ELb0ELi64EEEEEEEEEvNT_6ParamsE --------------------------
	.section	.nv.shared._ZN7cutlass13device_kernelIN5flash19enable_sm80_to_sm89INS1_16FlashAttnBwdSm80INS1_25CollectiveMainloopBwdSm80ILi1ELi1EN4cute5tupleIJNS5_1CILi64EEES8_NS7_ILi192EEEEEENS_10bfloat16_tEfNS_4arch4Sm80ELb0ELb0ELb0ELb0ELb0ELb0ELb0ELb0ELi2ELi2ELi2ELi2ELb1EEENS1_21CollectiveEpilogueBwdISA_SB_SD_Li256ELb0ELb0ELi4EEENS1_19SingleTileSchedulerILb0ELb0ELb0ELi64EEEEEEEEEvNT_6ParamsE,"aw",@nobits
	.sectionflags	@""
	.align	16
	.zero		1024


//--------------------- .nv.shared.reserved.0     --------------------------
	.section	.nv.shared.reserved.0,"aw",@nobits
	.weak		__nv_reservedSMEM_offset_0_alias
	.size		__nv_reservedSMEM_offset_0_alias, 0, 64
	.other		__nv_reservedSMEM_offset_0_alias,@"STO_CUDA_RESERVED_SHARED STV_DEFAULT"
__nv_reservedSMEM_offset_0_alias:
	.zero		0
	.zero		64


//--------------------- .nv.global                --------------------------
	.section	.nv.global,"aw",@nobits
.nv.global:
	.type		_ZN66_INTERNAL_2631af10_30_flash_bwd_hdim192_bf16_sm80_cu_49158569_28874cute1_E,@object
	.size		_ZN66_INTERNAL_2631af10_30_flash_bwd_hdim192_bf16_sm80_cu_49158569_28874cute1_E,(_ZN66_INTERNAL_2631af10_30_flash_bwd_hdim192_bf16_sm80_cu_49158569_28874cuda3std3__45__cpo6cbeginE - _ZN66_INTERNAL_2631af10_30_flash_bwd_hdim192_bf16_sm80_cu_49158569_28874cute1_E)
_ZN66_INTERNAL_2631af10_30_flash_bwd_hdim192_bf16_sm80_cu_49158569_28874cute1_E:
	.zero		1
	.type		_ZN66_INTERNAL_2631af10_30_flash_bwd_hdim192_bf16_sm80_cu_49158569_28874cuda3std3__45__cpo6cbeginE,@object
	.size		_ZN66_INTERNAL_2631af10_30_flash_bwd_hdim192_bf16_sm80_cu_49158569_28874cuda3std3__45__cpo6cbeginE,(_ZN66_INTERNAL_2631af10_30_flash_bwd_hdim192_bf16_sm80_cu_49158569_28874cuda3std3__48in_placeE - _ZN66_INTERNAL_2631af10_30_flash_bwd_hdim192_bf16_sm80_cu_49158569_28874cuda3std3__45__cpo6cbeginE)
_ZN66_INTERNAL_2631af10_30_flash_bwd_hdim192_bf16_sm80_cu_49158569_28874cuda3std3__45__cpo6cbeginE:
	.zero		1
	.type		_ZN66_INTERNAL_2631af10_30_flash_bwd_hdim192_bf16_sm80_cu_49158569_28874cuda3std3__48in_placeE,@object
	.size		_ZN66_INTERNAL_2631af10_30_flash_bwd_hdim192_bf16_sm80_cu_49158569_28874cuda3std3__48in_placeE,(_ZN66_INTERNAL_2631af10_30_flash_bwd_hdim192_bf16_sm80_cu_49158569_28874cuda3std6ranges3__45__cpo9iter_moveE - _ZN66_INTERNAL_2631af10_30_flash_bwd_hdim192_bf16_sm80_cu_49158569_28874cuda3std3__48in_placeE)
_ZN66_INTERNAL_2631af10_30_flash_bwd_hdim192_bf16_sm80_cu_49158569_28874cuda3std3__48in_placeE:
	.zero		1
	.type		_ZN66_INTERNAL_2631af10_30_flash_bwd_hdim192_bf16_sm80_cu_49158569_28874cuda3std6ranges3__45__cpo9iter_moveE,@object
	.size		_ZN66_INTERNAL_2631af10_30_flash_bwd_hdim192_bf16_sm80_cu_49158569_28874cuda3std6ranges3__45__cpo9iter_moveE,(_ZN66_INTERNAL_2631af10_30_flash_bwd_hdim192_bf16_sm80_cu_49158569_28874cuda3std3__45__cpo5beginE - _ZN66_INTERNAL_2631af10_30_flash_bwd_hdim192_bf16_sm80_cu_49158569_28874cuda3std6ranges3__45__cpo9iter_moveE)
_ZN66_INTERNAL_2631af10_30_flash_bwd_hdim192_bf16_sm80_cu_49158569_28874cuda3std6ranges3__45__cpo9iter_moveE:
	.zero		1
	.type		_ZN66_INTERNAL_2631af10_30_flash_bwd_hdim192_bf16_sm80_cu_49158569_28874cuda3std3__45__cpo5beginE,@object
	.size		_ZN66_INTERNAL_2631af10_30_flash_bwd_hdim192_bf16_sm80_cu_49158569_28874cuda3std3__45__cpo5beginE,(_ZN66_INTERNAL_2631af10_30_flash_bwd_hdim192_bf16_sm80_cu_49158569_28874cuda3std3__468_GLOBAL__N__2631af10_30_flash_bwd_hdim192_bf16_sm80_cu_49158569_28876ignoreE - _ZN66_INTERNAL_2631af10_30_flash_bwd_hdim192_bf16_sm80_cu_49158569_28874cuda3std3__45__cpo5beginE)
_ZN66_INTERNAL_2631af10_30_flash_bwd_hdim192_bf16_sm80_cu_49158569_28874cuda3std3__45__cpo5beginE:
	.zero		1
	.type		_ZN66_INTERNAL_2631af10_30_flash_bwd_hdim192_bf16_sm80_cu_49158569_28874cuda3std3__468_GLOBAL__N__2631af10_30_flash_bwd_hdim192_bf16_sm80_cu_49158569_28876ignoreE,@object
	.size		_ZN66_INTERNAL_2631af10_30_flash_bwd_hdim192_bf16_sm80_cu_49158569_28874cuda3std3__468_GLOBAL__N__2631af10_30_flash_bwd_hdim192_bf16_sm80_cu_49158569_28876ignoreE,(_ZN66_INTERNAL_2631af10_30_flash_bwd_hdim192_bf16_sm80_cu_49158569_28874cute7productE - _ZN66_INTERNAL_2631af10_30_flash_bwd_hdim192_bf16_sm80_cu_49158569_28874cuda3std3__468_GLOBAL__N__2631af10_30_flash_bwd_hdim192_bf16_sm80_cu_49158569_28876ignoreE)
_ZN66_INTERNAL_2631af10_30_flash_bwd_hdim192_bf16_sm80_cu_49158569_28874cuda3std3__468_GLOBAL__N__2631af10_30_flash_bwd_hdim192_bf16_sm80_cu_49158569_28876ignoreE:
	.zero		1
	.type		_ZN66_INTERNAL_2631af10_30_flash_bwd_hdim192_bf16_sm80_cu_49158569_28874cute7productE,@object
	.size		_ZN66_INTERNAL_2631af10_30_flash_bwd_hdim192_bf16_sm80_cu_49158569_28874cute7productE,(_ZN66_INTERNAL_2631af10_30_flash_bwd_hdim192_bf16_sm80_cu_49158569_28874cuda3std3__45__cpo3endE - _ZN66_INTERNAL_2631af10_30_flash_bwd_hdim192_bf16_sm80_cu_49158569_28874cute7productE)
_ZN66_INTERNAL_2631af10_30_flash_bwd_hdim192_bf16_sm80_cu_49158569_28874cute7productE:
	.zero		1
	.type		_ZN66_INTERNAL_2631af10_30_flash_bwd_hdim192_bf16_sm80_cu_49158569_28874cuda3std3__45__cpo3endE,@object
	.size		_ZN66_INTERNAL_2631af10_30_flash_bwd_hdim192_bf16_sm80_cu_49158569_28874cuda3std3__45__cpo3endE,(_ZN66_INTERNAL_2631af10_30_flash_bwd_hdim192_bf16_sm80_cu_49158569_28874cuda3std3__419piecewise_constructE - _ZN66_INTERNAL_2631af10_30_flash_bwd_hdim192_bf16_sm80_cu_49158569_28874cuda3std3__45__cpo3endE)
_ZN66_INTERNAL_2631af10_30_flash_bwd_hdim192_bf16_sm80_cu_49158569_28874cuda3std3__45__cpo3endE:
	.zero		1
	.type		_ZN66_INTERNAL_2631af10_30_flash_bwd_hdim192_bf16_sm80_cu_49158569_28874cuda3std3__419piecewise_constructE,@object
	.size		_ZN66_INTERNAL_2631af10_30_flash_bwd_hdim192_bf16_sm80_cu_49158569_28874cuda3std3__419piecewise_constructE,(_ZN66_INTERNAL_2631af10_30_flash_bwd_hdim192_bf16_sm80_cu_49158569_28874cuda3std3__45__cpo4cendE - _ZN66_INTERNAL_2631af10_30_flash_bwd_hdim192_bf16_sm80_cu_49158569_28874cuda3std3__419piecewise_constructE)
_ZN66_INTERNAL_2631af10_30_flash_bwd_hdim192_bf16_sm80_cu_49158569_28874cuda3std3__419piecewise_constructE:
	.zero		1
	.type		_ZN66_INTERNAL_2631af10_30_flash_bwd_hdim192_bf16_sm80_cu_49158569_28874cuda3std3__45__cpo4cendE,@object
	.size		_ZN66_INTERNAL_2631af10_30_flash_bwd_hdim192_bf16_sm80_cu_49158569_28874cuda3std3__45__cpo4cendE,(_ZN66_INTERNAL_2631af10_30_flash_bwd_hdim192_bf16_sm80_cu_49158569_28874cuda3std6ranges3__45__cpo4swapE - _ZN66_INTERNAL_2631af10_30_flash_bwd_hdim192_bf16_sm80_cu_49158569_28874cuda3std3__45__cpo4cendE)
_ZN66_INTERNAL_2631af10_30_flash_bwd_hdim192_bf16_sm80_cu_49158569_28874cuda3std3__45__cpo4cendE:
	.zero		1
	.type		_ZN66_INTERNAL_2631af10_30_flash_bwd_hdim192_bf16_sm80_cu_49158569_28874cuda3std6ranges3__45__cpo4swapE,@object
	.size		_ZN66_INTERNAL_2631af10_30_flash_bwd_hdim192_bf16_sm80_cu_49158569_28874cuda3std6ranges3__45__cpo4swapE,(.L_7 - _ZN66_INTERNAL_2631af10_30_flash_bwd_hdim192_bf16_sm80_cu_49158569_28874cuda3std6ranges3__45__cpo4swapE)
_ZN66_INTERNAL_2631af10_30_flash_bwd_hdim192_bf16_sm80_cu_49158569_28874cuda3std6ranges3__45__cpo4swapE:
	.zero		1
.L_7:


//--------------------- .nv.shared._ZN7cutlass13device_kernelIN5flash19enable_sm80_to_sm89INS1_16FlashAttnBwdSm80INS1_25CollectiveMainloopBwdSm80ILi1ELi1EN4cute5tupleIJNS5_1CILi64EEES8_NS7_ILi192EEEEEENS_10bfloat16_tEfNS_4arch4Sm80ELb0ELb0ELb0ELb0ELb1ELb0ELb0ELb0ELi2ELi2ELi2ELi2ELb1EEENS1_21CollectiveEpilogueBwdISA_SB_SD_Li256ELb0ELb0ELi4EEENS1_19SingleTileSchedulerILb0ELb0ELb0ELi64EEEEEEEEEvNT_6ParamsE --------------------------
	.section	.nv.shared._ZN7cutlass13device_kernelIN5flash19enable_sm80_to_sm89INS1_16FlashAttnBwdSm80INS1_25CollectiveMainloopBwdSm80ILi1ELi1EN4cute5tupleIJNS5_1CILi64EEES8_NS7_ILi192EEEEEENS_10bfloat16_tEfNS_4arch4Sm80ELb0ELb0ELb0ELb0ELb1ELb0ELb0ELb0ELi2ELi2ELi2ELi2ELb1EEENS1_21CollectiveEpilogueBwdISA_SB_SD_Li256ELb0ELb0ELi4EEENS1_19SingleTileSchedulerILb0ELb0ELb0ELi64EEEEEEEEEvNT_6ParamsE,"aw",@nobits
	.sectionflags	@""
	.align	16
	.zero		1024


//--------------------- .nv.shared._ZN7cutlass13device_kernelIN5flash19enable_sm80_to_sm89INS1_16FlashAttnBwdSm80INS1_25CollectiveMainloopBwdSm80ILi1ELi1EN4cute5tupleIJNS5_1CILi64EEES8_NS7_ILi192EEEEEENS_10bfloat16_tEfNS_4arch4Sm80ELb0ELb0ELb0ELb0ELb0ELb0ELb0ELb0ELi2ELi2ELi2ELi2ELb1EEENS1_24CollectiveEpilogueBwdGQAISA_fSD_Li256ELb0ELb0EEENS1_19SingleTileSchedulerILb0ELb0ELb0ELi64EEEEEEEEEvNT_6ParamsE --------------------------
	.section	.nv.shared._ZN7cutlass13device_kernelIN5flash19enable_sm80_to_sm89INS1_16FlashAttnBwdSm80INS1_25CollectiveMainloopBwdSm80ILi1ELi1EN4cute5tupleIJNS5_1CILi64EEES8_NS7_ILi192EEEEEENS_10bfloat16_tEfNS_4arch4Sm80ELb0ELb0ELb0ELb0ELb0ELb0ELb0ELb0ELi2ELi2ELi2ELi2ELb1EEENS1_24CollectiveEpilogueBwdGQAISA_fSD_Li256ELb0ELb0EEENS1_19SingleTileSchedulerILb0ELb0ELb0ELi64EEEEEEEEEvNT_6ParamsE,"aw",@nobits
	.sectionflags	@""
	.align	16
	.zero		1024


//--------------------- .nv.shared._ZN7cutlass13device_kernelIN5flash19enable_sm80_to_sm89INS1_16FlashAttnBwdSm80INS1_25CollectiveMainloopBwdSm80ILi1ELi1EN4cute5tupleIJNS5_1CILi64EEES8_NS7_ILi192EEEEEENS_10bfloat16_tEfNS_4arch4Sm80ELb0ELb0ELb0ELb0ELb1ELb0ELb0ELb0ELi2ELi2ELi2ELi2ELb1EEENS1_24CollectiveEpilogueBwdGQAISA_fSD_Li256ELb0ELb1EEENS1_19SingleTileSchedulerILb0ELb0ELb0ELi64EEEEEEEEEvNT_6ParamsE --------------------------
	.section	.nv.shared._ZN7cutlass13device_kernelIN5flash19enable_sm80_to_sm89INS1_16FlashAttnBwdSm80INS1_25CollectiveMainloopBwdSm80ILi1ELi1EN4cute5tupleIJNS5_1CILi64EEES8_NS7_ILi192EEEEEENS_10bfloat16_tEfNS_4arch4Sm80ELb0ELb0ELb0ELb0ELb1ELb0ELb0ELb0ELi2ELi2ELi2ELi2ELb1EEENS1_24CollectiveEpilogueBwdGQAISA_fSD_Li256ELb0ELb1EEENS1_19SingleTileSchedulerILb0ELb0ELb0ELi64EEEEEEEEEvNT_6ParamsE,"aw",@nobits
	.sectionflags	@""
	.align	16
	.zero		1024


//--------------------- .nv.shared._ZN7cutlass13device_kernelIN5flash19enable_sm80_to_sm89INS1_16FlashAttnBwdSm80INS1_25CollectiveMainloopBwdSm80ILi1ELi1EN4cute5tupleIJNS5_1CILi64EEES8_NS7_ILi192EEEEEENS_10bfloat16_tEfNS_4arch4Sm80ELb0ELb0ELb0ELb1ELb0ELb0ELb0ELb0ELi2ELi2ELi2ELi2ELb1EEENS1_21CollectiveEpilogueBwdISA_SB_SD_Li256ELb1ELb0ELi4EEENS1_19SingleTileSchedulerILb1ELb0ELb0ELi64EEEEEEEEEvNT_6ParamsE --------------------------
	.section	.nv.shared._ZN7cutlass13device_kernelIN5flash19enable_sm80_to_sm89INS1_16FlashAttnBwdSm80INS1_25CollectiveMainloopBwdSm80ILi1ELi1EN4cute5tupleIJNS5_1CILi64EEES8_NS7_ILi192EEEEEENS_10bfloat16_tEfNS_4arch4Sm80ELb0ELb0ELb0ELb1ELb0ELb0ELb0ELb0ELi2ELi2ELi2ELi2ELb1EEENS1_21CollectiveEpilogueBwdISA_SB_SD_Li256ELb1ELb0ELi4EEENS1_19SingleTileSchedulerILb1ELb0ELb0ELi64EEEEEEEEEvNT_6ParamsE,"aw",@nobits
	.sectionflags	@""
	.align	16
	.zero		1024


//--------------------- .nv.shared._ZN7cutlass13device_kernelIN5flash19enable_sm80_to_sm89INS1_16FlashAttnBwdSm80INS1_25CollectiveMainloopBwdSm80ILi1ELi1EN4cute5tupleIJNS5_1CILi64EEES8_NS7_ILi192EEEEEENS_10bfloat16_tEfNS_4arch4Sm80ELb0ELb0ELb0ELb1ELb1ELb0ELb0ELb0ELi2ELi2ELi2ELi2ELb1EEENS1_21CollectiveEpilogueBwdISA_SB_SD_Li256ELb1ELb0ELi4EEENS1_19SingleTileSchedulerILb1ELb0ELb0ELi64EEEEEEEEEvNT_6ParamsE --------------------------
	.section	.nv.shared._ZN7cutlass13device_kernelIN5flash19enable_sm80_to_sm89INS1_16FlashAttnBwdSm80INS1_25CollectiveMainloopBwdSm80ILi1ELi1EN4cute5tupleIJNS5_1CILi64EEES8_NS7_ILi192EEEEEENS_10bfloat16_tEfNS_4arch4Sm80ELb0ELb0ELb0ELb1ELb1ELb0ELb0ELb0ELi2ELi2ELi2ELi2ELb1EEENS1_21CollectiveEpilogueBwdISA_SB_SD_Li256ELb1ELb0ELi4EEENS1_19SingleTileSchedulerILb1ELb0ELb0ELi64EEEEEEEEEvNT_6ParamsE,"aw",@nobits
	.sectionflags	@""
	.align	16
	.zero		1024


//--------------------- .nv.shared._ZN7cutlass13device_kernelIN5flash19enable_sm80_to_sm89INS1_16FlashAttnBwdSm80INS1_25CollectiveMainloopBwdSm80ILi1ELi1EN4cute5tupleIJNS5_1CILi64EEES8_NS7_ILi192EEEEEENS_10bfloat16_tEfNS_4arch4Sm80ELb0ELb0ELb0ELb1ELb0ELb0ELb0ELb0ELi2ELi2ELi2ELi2ELb1EEENS1_24CollectiveEpilogueBwdGQAISA_fSD_Li256ELb1ELb0EEENS1_19SingleTileSchedulerILb1ELb0ELb0ELi64EEEEEEEEEvNT_6ParamsE --------------------------
	.section	.nv.shared._ZN7cutlass13device_kernelIN5flash19enable_sm80_to_sm89INS1_16FlashAttnBwdSm80INS1_25CollectiveMainloopBwdSm80ILi1ELi1EN4cute5tupleIJNS5_1CILi64EEES8_NS7_ILi192EEEEEENS_10bfloat16_tEfNS_4arch4Sm80ELb0ELb0ELb0ELb1ELb0ELb0ELb0ELb0ELi2ELi2ELi2ELi2ELb1EEENS1_24CollectiveEpilogueBwdGQAISA_fSD_Li256ELb1ELb0EEENS1_19SingleTileSchedulerILb1ELb0ELb0ELi64EEEEEEEEEvNT_6ParamsE,"aw",@nobits
	.sectionflags	@""
	.align	16
	.zero		1024


//--------------------- .nv.shared._ZN7cutlass13device_kernelIN5flash19enable_sm80_to_sm89INS1_16FlashAttnBwdSm80INS1_25CollectiveMainloopBwdSm80ILi1ELi1EN4cute5tupleIJNS5_1CILi64EEES8_NS7_ILi192EEEEEENS_10bfloat16_tEfNS_4arch4Sm80ELb0ELb0ELb0ELb1ELb1ELb0ELb0ELb0ELi2ELi2ELi2ELi2ELb1EEENS1_24CollectiveEpilogueBwdGQAISA_fSD_Li256ELb1ELb1EEENS1_19SingleTileSchedulerILb1ELb0ELb0ELi64EEEEEEEEEvNT_6ParamsE --------------------------
	.section	.nv.shared._ZN7cutlass13device_kernelIN5flash19enable_sm80_to_sm89INS1_16FlashAttnBwdSm80INS1_25CollectiveMainloopBwdSm80ILi1ELi1EN4cute5tupleIJNS5_1CILi64EEES8_NS7_ILi192EEEEEENS_10bfloat16_tEfNS_4arch4Sm80ELb0ELb0ELb0ELb1ELb1ELb0ELb0ELb0ELi2ELi2ELi2ELi2ELb1EEENS1_24CollectiveEpilogueBwdGQAISA_fSD_Li256ELb1ELb1EEENS1_19SingleTileSchedulerILb1ELb0ELb0ELi64EEEEEEEEEvNT_6ParamsE,"aw",@nobits
	.sectionflags	@""
	.align	16
	.zero		1024


//--------------------- .nv.shared._ZN7cutlass13device_kernelIN5flash19enable_sm80_to_sm89INS1_16FlashAttnBwdSm80INS1_25CollectiveMainloopBwdSm80ILi1ELi1EN4cute5tupleIJNS5_1CILi64EEES8_NS7_ILi192EEEEEENS_10bfloat16_tEfNS_4arch4Sm80ELb0ELb1ELb0ELb0ELb0ELb0ELb0ELb0ELi2ELi2ELi2ELi2ELb1EEENS1_21CollectiveEpilogueBwdISA_SB_SD_Li256ELb0ELb0ELi4EEENS1_19SingleTileSchedulerILb0ELb0ELb0ELi64EEEEEEEEEvNT_6ParamsE --------------------------
	.section	.nv.shared._ZN7cutlass13device_kernelIN5flash19enable_sm80_to_sm89INS1_16FlashAttnBwdSm80INS1_25CollectiveMainloopBwdSm80ILi1ELi1EN4cute5tupleIJNS5_1CILi64EEES8_NS7_ILi192EEEEEENS_10bfloat16_tEfNS_4arch4Sm80ELb0ELb1ELb0ELb0ELb0ELb0ELb0ELb0ELi2ELi2ELi2ELi2ELb1EEENS1_21CollectiveEpilogueBwdISA_SB_SD_Li256ELb0ELb0ELi4EEENS1_19SingleTileSchedulerILb0ELb0ELb0ELi64EEEEEEEEEvNT_6ParamsE,"aw",@nobits
	.sectionflags	@""
	.align	16
	.zero		1024


//--------------------- .nv.shared._ZN7cutlass13device_kernelIN5flash19enable_sm80_to_sm89INS1_16FlashAttnBwdSm80INS1_25CollectiveMainloopBwdSm80ILi1ELi1EN4cute5tupleIJNS5_1CILi64EEES8_NS7_ILi192EEEEEENS_10bfloat16_tEfNS_4arch4Sm80ELb0ELb1ELb0ELb0ELb1ELb0ELb0ELb0ELi2ELi2ELi2ELi2ELb1EEENS1_21CollectiveEpilogueBwdISA_SB_SD_Li256ELb0ELb0ELi4EEENS1_19SingleTileSchedulerILb0ELb0ELb0ELi64EEEEEEEEEvNT_6ParamsE --------------------------
	.section	.nv.shared._ZN7cutlass13device_kernelIN5flash19enable_sm80_to_sm89INS1_16FlashAttnBwdSm80INS1_25CollectiveMainloopBwdSm80ILi1ELi1EN4cute5tupleIJNS5_1CILi64EEES8_NS7_ILi192EEEEEENS_10bfloat16_tEfNS_4arch4Sm80ELb0ELb1ELb0ELb0ELb1ELb0ELb0ELb0ELi2ELi2ELi2ELi2ELb1EEENS1_21CollectiveEpilogueBwdISA_SB_SD_Li256ELb0ELb0ELi4EEENS1_19SingleTileSchedulerILb0ELb0ELb0ELi64EEEEEEEEEvNT_6ParamsE,"aw",@nobits
	.sectionflags	@""
	.align	16
	.zero		1024


//--------------------- .nv.shared._ZN7cutlass13device_kernelIN5flash19enable_sm80_to_sm89INS1_16FlashAttnBwdSm80INS1_25CollectiveMainloopBwdSm80ILi1ELi1EN4cute5tupleIJNS5_1CILi64EEES8_NS7_ILi192EEEEEENS_10bfloat16_tEfNS_4arch4Sm80ELb0ELb1ELb0ELb0ELb0ELb0ELb0ELb0ELi2ELi2ELi2ELi2ELb1EEENS1_24CollectiveEpilogueBwdGQAISA_fSD_Li256ELb0ELb0EEENS1_19SingleTileSchedulerILb0ELb0ELb0ELi64EEEEEEEEEvNT_6ParamsE --------------------------
	.section	.nv.shared._ZN7cutlass13device_kernelIN5flash19enable_sm80_to_sm89INS1_16FlashAttnBwdSm80INS1_25CollectiveMainloopBwdSm80ILi1ELi1EN4cute5tupleIJNS5_1CILi64EEES8_NS7_ILi192EEEEEENS_10bfloat16_tEfNS_4arch4Sm80ELb0ELb1ELb0ELb0ELb0ELb0ELb0ELb0ELi2ELi2ELi2ELi2ELb1EEENS1_24CollectiveEpilogueBwdGQAISA_fSD_Li256ELb0ELb0EEENS1_19SingleTileSchedulerILb0ELb0ELb0ELi64EEEEEEEEEvNT_6ParamsE,"aw",@nobits
	.sectionflags	@""
	.align	16
	.zero		1024


//--------------------- .nv.shared._ZN7cutlass13device_kernelIN5flash19enable_sm80_to_sm89INS1_16FlashAttnBwdSm80INS1_25CollectiveMainloopBwdSm80ILi1ELi1EN4cute5tupleIJNS5_1CILi64EEES8_NS7_ILi192EEEEEENS_10bfloat16_tEfNS_4arch4Sm80ELb0ELb1ELb0ELb0ELb1ELb0ELb0ELb0ELi2ELi2ELi2ELi2ELb1EEENS1_24CollectiveEpilogueBwdGQAISA_fSD_Li256ELb0ELb1EEENS1_19SingleTileSchedulerILb0ELb0ELb0ELi64EEEEEEEEEvNT_6ParamsE --------------------------
	.section	.nv.shared._ZN7cutlass13device_kernelIN5flash19enable_sm80_to_sm89INS1_16FlashAttnBwdSm80INS1_25CollectiveMainloopBwdSm80ILi1ELi1EN4cute5tupleIJNS5_1CILi64EEES8_NS7_ILi192EEEEEENS_10bfloat16_tEfNS_4arch4Sm80ELb0ELb1ELb0ELb0ELb1ELb0ELb0ELb0ELi2ELi2ELi2ELi2ELb1EEENS1_24CollectiveEpilogueBwdGQAISA_fSD_Li256ELb0ELb1EEENS1_19SingleTileSchedulerILb0ELb0ELb0ELi64EEEEEEEEEvNT_6ParamsE,"aw",@nobits
	.sectionflags	@""
	.align	16
	.zero		1024


//--------------------- .nv.shared._ZN7cutlass13device_kernelIN5flash19enable_sm80_to_sm89INS1_16FlashAttnBwdSm80INS1_25CollectiveMainloopBwdSm80ILi1ELi1EN4cute5tupleIJNS5_1CILi64EEES8_NS7_ILi192EEEEEENS_10bfloat16_tEfNS_4arch4Sm80ELb0ELb1ELb0ELb1ELb0ELb0ELb0ELb0ELi2ELi2ELi2ELi2ELb1EEENS1_21CollectiveEpilogueBwdISA_SB_SD_Li256ELb1ELb0ELi4EEENS1_19SingleTileSchedulerILb1ELb0ELb0ELi64EEEEEEEEEvNT_6ParamsE --------------------------
	.section	.nv.shared._ZN7cutlass13device_kernelIN5flash19enable_sm80_to_sm89INS1_16FlashAttnBwdSm80INS1_25CollectiveMainloopBwdSm80ILi1ELi1EN4cute5tupleIJNS5_1CILi64EEES8_NS7_ILi192EEEEEENS_10bfloat16_tEfNS_4arch4Sm80ELb0ELb1ELb0ELb1ELb0ELb0ELb0ELb0ELi2ELi2ELi2ELi2ELb1EEENS1_21CollectiveEpilogueBwdISA_SB_SD_Li256ELb1ELb0ELi4EEENS1_19SingleTileSchedulerILb1ELb0ELb0ELi64EEEEEEEEEvNT_6ParamsE,"aw",@nobits
	.sectionflags	@""
	.align	16
	.zero		1024


//--------------------- .nv.shared._ZN7cutlass13device_kernelIN5flash19enable_sm80_to_sm89INS1_16FlashAttnBwdSm80INS1_25CollectiveMainloopBwdSm80ILi1ELi1EN4cute5tupleIJNS5_1CILi64EEES8_NS7_ILi192EEEEEENS_10bfloat16_tEfNS_4arch4Sm80ELb0ELb1ELb0ELb1ELb1ELb0ELb0ELb0ELi2ELi2ELi2ELi2ELb1EEENS1_21CollectiveEpilogueBwdISA_SB_SD_Li256ELb1ELb0ELi4EEENS1_19SingleTileSchedulerILb1ELb0ELb0ELi64EEEEEEEEEvNT_6ParamsE --------------------------
	.section	.nv.shared._ZN7cutlass13device_kernelIN5flash19enable_sm80_to_sm89INS1_16FlashAttnBwdSm80INS1_25CollectiveMainloopBwdSm80ILi1ELi1EN4cute5tupleIJNS5_1CILi64EEES8_NS7_ILi192EEEEEENS_10bfloat16_tEfNS_4arch4Sm80ELb0ELb1ELb0ELb1ELb1ELb0ELb0ELb0ELi2ELi2ELi2ELi2ELb1EEENS1_21CollectiveEpilogueBwdISA_SB_SD_Li256ELb1ELb0ELi4EEENS1_19SingleTileSchedulerILb1ELb0ELb0ELi64EEEEEEEEEvNT_6ParamsE,"aw",@nobits
	.sectionflags	@""
	.align	16
	.zero		1024


//--------------------- .nv.shared._ZN7cutlass13device_kernelIN5flash19enable_sm80_to_sm89INS1_16FlashAttnBwdSm80INS1_25CollectiveMainloopBwdSm80ILi1ELi1EN4cute5tupleIJNS5_1CILi64EEES8_NS7_ILi192EEEEEENS_10bfloat16_tEfNS_4arch4Sm80ELb0ELb1ELb0ELb1ELb0ELb0ELb0ELb0ELi2ELi2ELi2ELi2ELb1EEENS1_24CollectiveEpilogueBwdGQAISA_fSD_Li256ELb1ELb0EEENS1_19SingleTileSchedulerILb1ELb0ELb0ELi64EEEEEEEEEvNT_6ParamsE --------------------------
	.section	.nv.shared._ZN7cutlass13device_kernelIN5flash19enable_sm80_to_sm89INS1_16FlashAttnBwdSm80INS1_25CollectiveMainloopBwdSm80ILi1ELi1EN4cute5tupleIJNS5_1CILi64EEES8_NS7_ILi192EEEEEENS_10bfloat16_tEfNS_4arch4Sm80ELb0ELb1ELb0ELb1ELb0ELb0ELb0ELb0ELi2ELi2ELi2ELi2ELb1EEENS1_24CollectiveEpilogueBwdGQAISA_fSD_Li256ELb1ELb0EEENS1_19SingleTileSchedulerILb1ELb0ELb0ELi64EEEEEEEEEvNT_6ParamsE,"aw",@nobits
	.sectionflags	@""
	.align	16
	.zero		1024


//--------------------- .nv.shared._ZN7cutlass13device_kernelIN5flash19enable_sm80_to_sm89INS1_16FlashAttnBwdSm80INS1_25CollectiveMainloopBwdSm80ILi1ELi1EN4cute5tupleIJNS5_1CILi64EEES8_NS7_ILi192EEEEEENS_10bfloat16_tEfNS_4arch4Sm80ELb0ELb1ELb0ELb1ELb1ELb0ELb0ELb0ELi2ELi2ELi2ELi2ELb1EEENS1_24CollectiveEpilogueBwdGQAISA_fSD_Li256ELb1ELb1EEENS1_19SingleTileSchedulerILb1ELb0ELb0ELi64EEEEEEEEEvNT_6ParamsE --------------------------
	.section	.nv.shared._ZN7cutlass13device_kernelIN5flash19enable_sm80_to_sm89INS1_16FlashAttnBwdSm80INS1_25CollectiveMainloopBwdSm80ILi1ELi1EN4cute5tupleIJNS5_1CILi64EEES8_NS7_ILi192EEEEEENS_10bfloat16_tEfNS_4arch4Sm80ELb0ELb1ELb0ELb1ELb1ELb0ELb0ELb0ELi2ELi2ELi2ELi2ELb1EEENS1_24CollectiveEpilogueBwdGQAISA_fSD_Li256ELb1ELb1EEENS1_19SingleTileSchedulerILb1ELb0ELb0ELi64EEEEEEEEEvNT_6ParamsE,"aw",@nobits
	.sectionflags	@""
	.align	16
	.zero		1024


//--------------------- .nv.shared._ZN7cutlass13device_kernelIN5flash19enable_sm80_to_sm89INS1_16FlashAttnBwdSm80INS1_25CollectiveMainloopBwdSm80ILi1ELi1EN4cute5tupleIJNS5_1CILi64EEES8_NS7_ILi192EEEEEENS_10bfloat16_tEfNS_4arch4Sm80ELb1ELb0ELb0ELb0ELb0ELb0ELb0ELb0ELi2ELi2ELi2ELi2ELb1EEENS1_21CollectiveEpilogueBwdISA_SB_SD_Li256ELb0ELb0ELi4EEENS1_25SingleTileBwdLPTSchedulerILb0ELi64ELb0EEEEEEEEEvNT_6ParamsE --------------------------
	.section	.nv.shared._ZN7cutlass13device_kernelIN5flash19enable_sm80_to_sm89INS1_16FlashAttnBwdSm80INS1_25CollectiveMainloopBwdSm80ILi1ELi1EN4cute5tupleIJNS5_1CILi64EEES8_NS7_ILi192EEEEEENS_10bfloat16_tEfNS_4arch4Sm80ELb1ELb0ELb0ELb0ELb0ELb0ELb0ELb0ELi2ELi2ELi2ELi2ELb1EEENS1_21CollectiveEpilogueBwdISA_SB_SD_Li256ELb0ELb0ELi4EEENS1_25SingleTileBwdLPTSchedulerILb0ELi64ELb0EEEEEEEEEvNT_6ParamsE,"aw",@nobits
	.sectionflags	@""
	.align	16
	.zero		1024


//--------------------- .nv.shared._ZN7cutlass13device_kernelIN5flash19enable_sm80_to_sm89INS1_16FlashAttnBwdSm80INS1_25CollectiveMainloopBwdSm80ILi1ELi1EN4cute5tupleIJNS5_1CILi64EEES8_NS7_ILi192EEEEEENS_10bfloat16_tEfNS_4arch4Sm80ELb1ELb0ELb0ELb0ELb1ELb0ELb0ELb0ELi2ELi2ELi2ELi2ELb1EEENS1_21CollectiveEpilogueBwdISA_SB_SD_Li256ELb0ELb0ELi4EEENS1_25SingleTileBwdLPTSchedulerILb0ELi64ELb1EEEEEEEEEvNT_6ParamsE --------------------------
	.section	.nv.shared._ZN7cutlass13device_kernelIN5flash19enable_sm80_to_sm89INS1_16FlashAttnBwdSm80INS1_25CollectiveMainloopBwdSm80ILi1ELi1EN4cute5tupleIJNS5_1CILi64EEES8_NS7_ILi192EEEEEENS_10bfloat16_tEfNS_4arch4Sm80ELb1ELb0ELb0ELb0ELb1ELb0ELb0ELb0ELi2ELi2ELi2ELi2ELb1EEENS1_21CollectiveEpilogueBwdISA_SB_SD_Li256ELb0ELb0ELi4EEENS1_25SingleTileBwdLPTSchedulerILb0ELi64ELb1EEEEEEEEEvNT_6ParamsE,"aw",@nobits
	.sectionflags	@""
	.align	16
	.zero		1024


//--------------------- .nv.shared._ZN7cutlass13device_kernelIN5flash19enable_sm80_to_sm89INS1_16FlashAttnBwdSm80INS1_25CollectiveMainloopBwdSm80ILi1ELi1EN4cute5tupleIJNS5_1CILi64EEES8_NS7_ILi192EEEEEENS_10bfloat16_tEfNS_4arch4Sm80ELb1ELb0ELb0ELb0ELb0ELb0ELb0ELb0ELi2ELi2ELi2ELi2ELb1EEENS1_24CollectiveEpilogueBwdGQAISA_fSD_Li256ELb0ELb0EEENS1_25SingleTileBwdLPTSchedulerILb0ELi64ELb0EEEEEEEEEvNT_6ParamsE --------------------------
	.section	.nv.shared._ZN7cutlass13device_kernelIN5flash19enable_sm80_to_sm89INS1_16FlashAttnBwdSm80INS1_25CollectiveMainloopBwdSm80ILi1ELi1EN4cute5tupleIJNS5_1CILi64EEES8_NS7_ILi192EEEEEENS_10bfloat16_tEfNS_4arch4Sm80ELb1ELb0ELb0ELb0ELb0ELb0ELb0ELb0ELi2ELi2ELi2ELi2ELb1EEENS1_24CollectiveEpilogueBwdGQAISA_fSD_Li256ELb0ELb0EEENS1_25SingleTileBwdLPTSchedulerILb0ELi64ELb0EEEEEEEEEvNT_6ParamsE,"aw",@nobits
	.sectionflags	@""
	.align	16
	.zero		1024


//--------------------- .nv.shared._ZN7cutlass13device_kernelIN5flash19enable_sm80_to_sm89INS1_16FlashAttnBwdSm80INS1_25CollectiveMainloopBwdSm80ILi1ELi1EN4cute5tupleIJNS5_1CILi64EEES8_NS7_ILi192EEEEEENS_10bfloat16_tEfNS_4arch4Sm80ELb1ELb0ELb0ELb0ELb1ELb0ELb0ELb0ELi2ELi2ELi2ELi2ELb1EEENS1_24CollectiveEpilogueBwdGQAISA_fSD_Li256ELb0ELb1EEENS1_25SingleTileBwdLPTSchedulerILb0ELi64ELb1EEEEEEEEEvNT_6ParamsE --------------------------
	.section	.nv.shared._ZN7cutlass13device_kernelIN5flash19enable_sm80_to_sm89INS1_16FlashAttnBwdSm80INS1_25CollectiveMainloopBwdSm80ILi1ELi1EN4cute5tupleIJNS5_1CILi64EEES8_NS7_ILi192EEEEEENS_10bfloat16_tEfNS_4arch4Sm80ELb1ELb0ELb0ELb0ELb1ELb0ELb0ELb0ELi2ELi2ELi2ELi2ELb1EEENS1_24CollectiveEpilogueBwdGQAISA_fSD_Li256ELb0ELb1EEENS1_25SingleTileBwdLPTSchedulerILb0ELi64ELb1EEEEEEEEEvNT_6ParamsE,"aw",@nobits
	.sectionflags	@""
	.align	16
	.zero		1024


//--------------------- .nv.shared._ZN7cutlass13device_kernelIN5flash19enable_sm80_to_sm89INS1_16FlashAttnBwdSm80INS1_25CollectiveMainloopBwdSm80ILi1ELi1EN4cute5tupleIJNS5_1CILi64EEES8_NS7_ILi192EEEEEENS_10bfloat16_tEfNS_4arch4Sm80ELb1ELb0ELb0ELb1ELb0ELb0ELb0ELb0ELi2ELi2ELi2ELi2ELb1EEENS1_21CollectiveEpilogueBwdISA_SB_SD_Li256ELb1ELb0ELi4EEENS1_25SingleTileBwdLPTSchedulerILb1ELi64ELb0EEEEEEEEEvNT_6ParamsE --------------------------
	.section	.nv.shared._ZN7cutlass13device_kernelIN5flash19enable_sm80_to_sm89INS1_16FlashAttnBwdSm80INS1_25CollectiveMainloopBwdSm80ILi1ELi1EN4cute5tupleIJNS5_1CILi64EEES8_NS7_ILi192EEEEEENS_10bfloat16_tEfNS_4arch4Sm80ELb1ELb0ELb0ELb1ELb0ELb0ELb0ELb0ELi2ELi2ELi2ELi2ELb1EEENS1_21CollectiveEpilogueBwdISA_SB_SD_Li256ELb1ELb0ELi4EEENS1_25SingleTileBwdLPTSchedulerILb1ELi64ELb0EEEEEEEEEvNT_6ParamsE,"aw",@nobits
	.sectionflags	@""
	.align	16
	.zero		1024


//--------------------- .nv.shared._ZN7cutlass13device_kernelIN5flash19enable_sm80_to_sm89INS1_16FlashAttnBwdSm80INS1_25CollectiveMainloopBwdSm80ILi1ELi1EN4cute5tupleIJNS5_1CILi64EEES8_NS7_ILi192EEEEEENS_10bfloat16_tEfNS_4arch4Sm80ELb1ELb0ELb0ELb1ELb1ELb0ELb0ELb0ELi2ELi2ELi2ELi2ELb1EEENS1_21CollectiveEpilogueBwdISA_SB_SD_Li256ELb1ELb0ELi4EEENS1_25SingleTileBwdLPTSchedulerILb1ELi64ELb1EEEEEEEEEvNT_6ParamsE --------------------------
	.section	.nv.shared._ZN7cutlass13device_kernelIN5flash19enable_sm80_to_sm89INS1_16FlashAttnBwdSm80INS1_25CollectiveMainloopBwdSm80ILi1ELi1EN4cute5tupleIJNS5_1CILi64EEES8_NS7_ILi192EEEEEENS_10bfloat16_tEfNS_4arch4Sm80ELb1ELb0ELb0ELb1ELb1ELb0ELb0ELb0ELi2ELi2ELi2ELi2ELb1EEENS1_21CollectiveEpilogueBwdISA_SB_SD_Li256ELb1ELb0ELi4EEENS1_25SingleTileBwdLPTSchedulerILb1ELi64ELb1EEEEEEEEEvNT_6ParamsE,"aw",@nobits
	.sectionflags	@""
	.align	16
	.zero		1024


//--------------------- .nv.shared._ZN7cutlass13device_kernelIN5flash19enable_sm80_to_sm89INS1_16FlashAttnBwdSm80INS1_25CollectiveMainloopBwdSm80ILi1ELi1EN4cute5tupleIJNS5_1CILi64EEES8_NS7_ILi192EEEEEENS_10bfloat16_tEfNS_4arch4Sm80ELb1ELb0ELb0ELb1ELb0ELb0ELb0ELb0ELi2ELi2ELi2ELi2ELb1EEENS1_24CollectiveEpilogueBwdGQAISA_fSD_Li256ELb1ELb0EEENS1_25SingleTileBwdLPTSchedulerILb1ELi64ELb0EEEEEEEEEvNT_6ParamsE --------------------------
	.section	.nv.shared._ZN7cutlass13device_kernelIN5flash19enable_sm80_to_sm89INS1_16FlashAttnBwdSm80INS1_25CollectiveMainloopBwdSm80ILi1ELi1EN4cute5tupleIJNS5_1CILi64EEES8_NS7_ILi192EEEEEENS_10bfloat16_tEfNS_4arch4Sm80ELb1ELb0ELb0ELb1ELb0ELb0ELb0ELb0ELi2ELi2ELi2ELi2ELb1EEENS1_24CollectiveEpilogueBwdGQAISA_fSD_Li256ELb1ELb0EEENS1_25SingleTileBwdLPTSchedulerILb1ELi64ELb0EEEEEEEEEvNT_6ParamsE,"aw",@nobits
	.sectionflags	@""
	.align	16
	.zero		1024


//--------------------- .nv.shared._ZN7cutlass13device_kernelIN5flash19enable_sm80_to_sm89INS1_16FlashAttnBwdSm80INS1_25CollectiveMainloopBwdSm80ILi1ELi1EN4cute5tupleIJNS5_1CILi64EEES8_NS7_ILi192EEEEEENS_10bfloat16_tEfNS_4arch4Sm80ELb1ELb0ELb0ELb1ELb1ELb0ELb0ELb0ELi2ELi2ELi2ELi2ELb1EEENS1_24CollectiveEpilogueBwdGQAISA_fSD_Li256ELb1ELb1EEENS1_25SingleTileBwdLPTSchedulerILb1ELi64ELb1EEEEEEEEEvNT_6ParamsE --------------------------
	.section	.nv.shared._ZN7cutlass13device_kernelIN5flash19enable_sm80_to_sm89INS1_16FlashAttnBwdSm80INS1_25CollectiveMainloopBwdSm80ILi1ELi1EN4cute5tupleIJNS5_1CILi64EEES8_NS7_ILi192EEEEEENS_10bfloat16_tEfNS_4arch4Sm80ELb1ELb0ELb0ELb1ELb1ELb0ELb0ELb0ELi2ELi2ELi2ELi2ELb1EEENS1_24CollectiveEpilogueBwdGQAISA_fSD_Li256ELb1ELb1EEENS1_25SingleTileBwdLPTSchedulerILb1ELi64ELb1EEEEEEEEEvNT_6ParamsE,"aw",@nobits
	.sectionflags	@""
	.align	16
	.zero		1024


//--------------------- .nv.shared._ZN7cutlass13device_kernelIN5flash19enable_sm80_to_sm89INS1_16FlashAttnBwdSm80INS1_25CollectiveMainloopBwdSm80ILi2ELi1EN4cute5tupleIJNS5_1CILi64EEENS7_ILi80EEENS7_ILi192EEEEEENS_10bfloat16_tEfNS_4arch4Sm80ELb0ELb0ELb0ELb0ELb0ELb0ELb1ELb0ELi2ELi4ELi2ELi2ELb0EEENS1_21CollectiveEpilogueBwdISB_SC_SE_Li256ELb0ELb1ELi4EEENS1_19SingleTileSchedulerILb0ELb0ELb0ELi80EEEEEEEEEvNT_6ParamsE --------------------------
	.section	.nv.shared._ZN7cutlass13device_kernelIN5flash19enable_sm80_to_sm89INS1_16FlashAttnBwdSm80INS1_25CollectiveMainloopBwdSm80ILi2ELi1EN4cute5tupleIJNS5_1CILi64EEENS7_ILi80EEENS7_ILi192EEEEEENS_10bfloat16_tEfNS_4arch4Sm80ELb0ELb0ELb0ELb0ELb0ELb0ELb1ELb0ELi2ELi4ELi2ELi2ELb0EEENS1_21CollectiveEpilogueBwdISB_SC_SE_Li256ELb0ELb1ELi4EEENS1_19SingleTileSchedulerILb0ELb0ELb0ELi80EEEEEEEEEvNT_6ParamsE,"aw",@nobits
	.sectionflags	@""
	.align	16
	.zero		1024


//--------------------- .nv.shared._ZN7cutlass13device_kernelIN5flash19enable_sm80_to_sm89INS1_16FlashAttnBwdSm80INS1_25CollectiveMainloopBwdSm80ILi2ELi1EN4cute5tupleIJNS5_1CILi64EEENS7_ILi80EEENS7_ILi192EEEEEENS_10bfloat16_tEfNS_4arch4Sm80ELb0ELb0ELb0ELb0ELb1ELb0ELb1ELb0ELi2ELi4ELi2ELi2ELb0EEENS1_21CollectiveEpilogueBwdISB_SC_SE_Li256ELb0ELb1ELi4EEENS1_19SingleTileSchedulerILb0ELb0ELb0ELi80EEEEEEEEEvNT_6ParamsE --------------------------
	.section	.nv.shared._ZN7cutlass13device_kernelIN5flash19enable_sm80_to_sm89INS1_16FlashAttnBwdSm80INS1_25CollectiveMainloopBwdSm80ILi2ELi1EN4cute5tupleIJNS5_1CILi64EEENS7_ILi80EEENS7_ILi192EEEEEENS_10bfloat16_tEfNS_4arch4Sm80ELb0ELb0ELb0ELb0ELb1ELb0ELb1ELb0ELi2ELi4ELi2ELi2ELb0EEENS1_21CollectiveEpilogueBwdISB_SC_SE_Li256ELb0ELb1ELi4EEENS1_19SingleTileSchedulerILb0ELb0ELb0ELi80EEEEEEEEEvNT_6ParamsE,"aw",@nobits
	.sectionflags	@""
	.align	16
	.zero		1024


//--------------------- .nv.shared._ZN7cutlass13device_kernelIN5flash19enable_sm80_to_sm89INS1_16FlashAttnBwdSm80INS1_25CollectiveMainloopBwdSm80ILi2ELi1EN4cute5tupleIJNS5_1CILi64EEENS7_ILi80EEENS7_ILi192EEEEEENS_10bfloat16_tEfNS_4arch4Sm80ELb0ELb0ELb0ELb0ELb0ELb0ELb1ELb0ELi2ELi4ELi2ELi2ELb0EEENS1_24CollectiveEpilogueBwdGQAISB_fSE_Li256ELb0ELb0EEENS1_19SingleTileSchedulerILb0ELb0ELb0ELi80EEEEEEEEEvNT_6ParamsE --------------------------
	.section	.nv.shared._ZN7cutlass13device_kernelIN5flash19enable_sm80_to_sm89INS1_16FlashAttnBwdSm80INS1_25CollectiveMainloopBwdSm80ILi2ELi1EN4cute5tupleIJNS5_1CILi64EEENS7_ILi80EEENS7_ILi192EEEEEENS_10bfloat16_tEfNS_4arch4Sm80ELb0ELb0ELb0ELb0ELb0ELb0ELb1ELb0ELi2ELi4ELi2ELi2ELb0EEENS1_24CollectiveEpilogueBwdGQAISB_fSE_Li256ELb0ELb0EEENS1_19SingleTileSchedulerILb0ELb0ELb0ELi80EEEEEEEEEvNT_6ParamsE,"aw",@nobits
	.sectionflags	@""
	.align	16
	.zero		1024


//--------------------- .nv.shared._ZN7cutlass13device_kernelIN5flash19enable_sm80_to_sm89INS1_16FlashAttnBwdSm80INS1_25CollectiveMainloopBwdSm80ILi2ELi1EN4cute5tupleIJNS5_1CILi64EEENS7_ILi80EEENS7_ILi192EEEEEENS_10bfloat16_tEfNS_4arch4Sm80ELb0ELb0ELb0ELb0ELb1ELb0ELb1ELb0ELi2ELi4ELi2ELi2ELb0EEENS1_24CollectiveEpilogueBwdGQAISB_fSE_Li256ELb0ELb1EEENS1_19SingleTileSchedulerILb0ELb0ELb0ELi80EEEEEEEEEvNT_6ParamsE --------------------------
	.section	.nv.shared._ZN7cutlass13device_kernelIN5flash19enable_sm80_to_sm89INS1_16FlashAttnBwdSm80INS1_25CollectiveMainloopBwdSm80ILi2ELi1EN4cute5tupleIJNS5_1CILi64EEENS7_ILi80EEENS7_ILi192EEEEEENS_10bfloat16_tEfNS_4arch4Sm80ELb0ELb0ELb0ELb0ELb1ELb0ELb1ELb0ELi2ELi4ELi2ELi2ELb0EEENS1_24CollectiveEpilogueBwdGQAISB_fSE_Li256ELb0ELb1EEENS1_19SingleTileSchedulerILb0ELb0ELb0ELi80EEEEEEEEEvNT_6ParamsE,"aw",@nobits
	.sectionflags	@""
	.align	16
	.zero		1024


//--------------------- .nv.shared._ZN7cutlass13device_kernelIN5flash19enable_sm80_to_sm89INS1_16FlashAttnBwdSm80INS1_25CollectiveMainloopBwdSm80ILi2ELi1EN4cute5tupleIJNS5_1CILi64EEENS7_ILi80EEENS7_ILi192EEEEEENS_10bfloat16_tEfNS_4arch4Sm80ELb0ELb0ELb0ELb1ELb0ELb0ELb1ELb0ELi2ELi4ELi2ELi2ELb0EEENS1_21CollectiveEpilogueBwdISB_SC_SE_Li256ELb1ELb1ELi4EEENS1_19SingleTileSchedulerILb1ELb0ELb0ELi80EEEEEEEEEvNT_6ParamsE --------------------------
	.section	.nv.shared._ZN7cutlass13device_kernelIN5flash19enable_sm80_to_sm89INS1_16FlashAttnBwdSm80INS1_25CollectiveMainloopBwdSm80ILi2ELi1EN4cute5tupleIJNS5_1CILi64EEENS7_ILi80EEENS7_ILi192EEEEEENS_10bfloat16_tEfNS_4arch4Sm80ELb0ELb0ELb0ELb1ELb0ELb0ELb1ELb0ELi2ELi4ELi2ELi2ELb0EEENS1_21CollectiveEpilogueBwdISB_SC_SE_Li256ELb1ELb1ELi4EEENS1_19SingleTileSchedulerILb1ELb0ELb0ELi80EEEEEEEEEvNT_6ParamsE,"aw",@nobits
	.sectionflags	@""
	.align	16
	.zero		1024


//--------------------- .nv.shared._ZN7cutlass13device_kernelIN5flash19enable_sm80_to_sm89INS1_16FlashAttnBwdSm80INS1_25CollectiveMainloopBwdSm80ILi2ELi1EN4cute5tupleIJNS5_1CILi64EEENS7_ILi80EEENS7_ILi192EEEEEENS_10bfloat16_tEfNS_4arch4Sm80ELb0ELb0ELb0ELb1ELb1ELb0ELb1ELb0ELi2ELi4ELi2ELi2ELb0EEENS1_21CollectiveEpilogueBwdISB_SC_SE_Li256ELb1ELb1ELi4EEENS1_19SingleTileSchedulerILb1ELb0ELb0ELi80EEEEEEEEEvNT_6ParamsE --------------------------
	.section	.nv.shared._ZN7cutlass13device_kernelIN5flash19enable_sm80_to_sm89INS1_16FlashAttnBwdSm80INS1_25CollectiveMainloopBwdSm80ILi2ELi1EN4cute5tupleIJNS5_1CILi64EEENS7_ILi80EEENS7_ILi192EEEEEENS_10bfloat16_tEfNS_4arch4Sm80ELb0ELb0ELb0ELb1ELb1ELb0ELb1ELb0ELi2ELi4ELi2ELi2ELb0EEENS1_21CollectiveEpilogueBwdISB_SC_SE_Li256ELb1ELb1ELi4EEENS1_19SingleTileSchedulerILb1ELb0ELb0ELi80EEEEEEEEEvNT_6ParamsE,"aw",@nobits
	.sectionflags	@""
	.align	16
	.zero		1024


//--------------------- .nv.shared._ZN7cutlass13device_kernelIN5flash19enable_sm80_to_sm89INS1_16FlashAttnBwdSm80INS1_25CollectiveMainloopBwdSm80ILi2ELi1EN4cute5tupleIJNS5_1CILi64EEENS7_ILi80EEENS7_ILi192EEEEEENS_10bfloat16_tEfNS_4arch4Sm80ELb0ELb0ELb0ELb1ELb0ELb0ELb1ELb0ELi2ELi4ELi2ELi2ELb0EEENS1_24CollectiveEpilogueBwdGQAISB_fSE_Li256ELb1ELb0EEENS1_19SingleTileSchedulerILb1ELb0ELb0ELi80EEEEEEEEEvNT_6ParamsE --------------------------
	.section	.nv.shared._ZN7cutlass13device_kernelIN5flash19enable_sm80_to_sm89INS1_16FlashAttnBwdSm80INS1_25CollectiveMainloopBwdSm80ILi2ELi1EN4cute5tupleIJNS5_1CILi64EEENS7_ILi80EEENS7_ILi192EEEEEENS_10bfloat16_tEfNS_4arch4Sm80ELb0ELb0ELb0ELb1ELb0ELb0ELb1ELb0ELi2ELi4ELi2ELi2ELb0EEENS1_24CollectiveEpilogueBwdGQAISB_fSE_Li256ELb1ELb0EEENS1_19SingleTileSchedulerILb1ELb0ELb0ELi80EEEEEEEEEvNT_6ParamsE,"aw",@nobits
	.sectionflags	@""
	.align	16
	.zero		1024


//--------------------- .nv.shared._ZN7cutlass13device_kernelIN5flash19enable_sm80_to_sm89INS1_16FlashAttnBwdSm80INS1_25CollectiveMainloopBwdSm80ILi2ELi1EN4cute5tupleIJNS5_1CILi64EEENS7_ILi80EEENS7_ILi192EEEEEENS_10bfloat16_tEfNS_4arch4Sm80ELb0ELb0ELb0ELb1ELb1ELb0ELb1ELb0ELi2ELi4ELi2ELi2ELb0EEENS1_24CollectiveEpilogueBwdGQAISB_fSE_Li256ELb1ELb1EEENS1_19SingleTileSchedulerILb1ELb0ELb0ELi80EEEEEEEEEvNT_6ParamsE --------------------------
	.section	.nv.shared._ZN7cutlass13device_kernelIN5flash19enable_sm80_to_sm89INS1_16FlashAttnBwdSm80INS1_25CollectiveMainloopBwdSm80ILi2ELi1EN4cute5tupleIJNS5_1CILi64EEENS7_ILi80EEENS7_ILi192EEEEEENS_10bfloat16_tEfNS_4arch4Sm80ELb0ELb0ELb0ELb1ELb1ELb0ELb1ELb0ELi2ELi4ELi2ELi2ELb0EEENS1_24CollectiveEpilogueBwdGQAISB_fSE_Li256ELb1ELb1EEENS1_19SingleTileSchedulerILb1ELb0ELb0ELi80EEEEEEEEEvNT_6ParamsE,"aw",@nobits
	.sectionflags	@""
	.align	16
	.zero		1024


//--------------------- .nv.shared._ZN7cutlass13device_kernelIN5flash19enable_sm80_to_sm89INS1_16FlashAttnBwdSm80INS1_25CollectiveMainloopBwdSm80ILi2ELi1EN4cute5tupleIJNS5_1CILi64EEENS7_ILi80EEENS7_ILi192EEEEEENS_10bfloat16_tEfNS_4arch4Sm80ELb0ELb1ELb0ELb0ELb0ELb0ELb1ELb0ELi2ELi4ELi2ELi2ELb0EEENS1_21CollectiveEpilogueBwdISB_SC_SE_Li256ELb0ELb1ELi4EEENS1_19SingleTileSchedulerILb0ELb0ELb0ELi80EEEEEEEEEvNT_6ParamsE --------------------------
	.section	.nv.shared._ZN7cutlass13device_kernelIN5flash19enable_sm80_to_sm89INS1_16FlashAttnBwdSm80INS1_25CollectiveMainloopBwdSm80ILi2ELi1EN4cute5tupleIJNS5_1CILi64EEENS7_ILi80EEENS7_ILi192EEEEEENS_10bfloat16_tEfNS_4arch4Sm80ELb0ELb1ELb0ELb0ELb0ELb0ELb1ELb0ELi2ELi4ELi2ELi2ELb0EEENS1_21CollectiveEpilogueBwdISB_SC_SE_Li256ELb0ELb1ELi4EEENS1_19SingleTileSchedulerILb0ELb0ELb0ELi80EEEEEEEEEvNT_6ParamsE,"aw",@nobits
	.sectionflags	@""
	.align	16
	.zero		1024


//--------------------- .nv.shared._ZN7cutlass13device_kernelIN5flash19enable_sm80_to_sm89INS1_16FlashAttnBwdSm80INS1_25CollectiveMainloopBwdSm80ILi2ELi1EN4cute5tupleIJNS5_1CILi64EEENS7_ILi80EEENS7_ILi192EEEEEENS_10bfloat16_tEfNS_4arch4Sm80ELb0ELb1ELb0ELb0ELb1ELb0ELb1ELb0ELi2ELi4ELi2ELi2ELb0EEENS1_21CollectiveEpilogueBwdISB_SC_SE_Li256ELb0ELb1ELi4EEENS1_19SingleTileSchedulerILb0ELb0ELb0ELi80EEEEEEEEEvNT_6ParamsE --------------------------
	.section	.nv.shared._ZN7cutlass13device_kernelIN5flash19enable_sm80_to_sm89INS1_16FlashAttnBwdSm80INS1_25CollectiveMainloopBwdSm80ILi2ELi1EN4cute5tupleIJNS5_1CILi64EEENS7_ILi80EEENS7_ILi192EEEEEENS_10bfloat16_tEfNS_4arch4Sm80ELb0ELb1ELb0ELb0ELb1ELb0ELb1ELb0ELi2ELi4ELi2ELi2ELb0EEENS1_21CollectiveEpilogueBwdISB_SC_SE_Li256ELb0ELb1ELi4EEENS1_19SingleTileSchedulerILb0ELb0ELb0ELi80EEEEEEEEEvNT_6ParamsE,"aw",@nobits
	.sectionflags	@""
	.align	16
	.zero		1024


//--------------------- .nv.shared._ZN7cutlass13device_kernelIN5flash19enable_sm80_to_sm89INS1_16FlashAttnBwdSm80INS1_25CollectiveMainloopBwdSm80ILi2ELi1EN4cute5tupleIJNS5_1CILi64EEENS7_ILi80EEENS7_ILi192EEEEEENS_10bfloat16_tEfNS_4arch4Sm80ELb0ELb1ELb0ELb0ELb0ELb0ELb1ELb0ELi2ELi4ELi2ELi2ELb0EEENS1_24CollectiveEpilogueBwdGQAISB_fSE_Li256ELb0ELb0EEENS1_19SingleTileSchedulerILb0ELb0ELb0ELi80EEEEEEEEEvNT_6ParamsE --------------------------
	.section	.nv.shared._ZN7cutlass13device_kernelIN5flash19enable_sm80_to_sm89INS1_16FlashAttnBwdSm80INS1_25CollectiveMainloopBwdSm80ILi2ELi1EN4cute5tupleIJNS5_1CILi64EEENS7_ILi80EEENS7_ILi192EEEEEENS_10bfloat16_tEfNS_4arch4Sm80ELb0ELb1ELb0ELb0ELb0ELb0ELb1ELb0ELi2ELi4ELi2ELi2ELb0EEENS1_24CollectiveEpilogueBwdGQAISB_fSE_Li256ELb0ELb0EEENS1_19SingleTileSchedulerILb0ELb0ELb0ELi80EEEEEEEEEvNT_6ParamsE,"aw",@nobits
	.sectionflags	@""
	.align	16
	.zero		1024


//--------------------- .nv.shared._ZN7cutlass13device_kernelIN5flash19enable_sm80_to_sm89INS1_16FlashAttnBwdSm80INS1_25CollectiveMainloopBwdSm80ILi2ELi1EN4cute5tupleIJNS5_1CILi64EEENS7_ILi80EEENS7_ILi192EEEEEENS_10bfloat16_tEfNS_4arch4Sm80ELb0ELb1ELb0ELb0ELb1ELb0ELb1ELb0ELi2ELi4ELi2ELi2ELb0EEENS1_24CollectiveEpilogueBwdGQAISB_fSE_Li256ELb0ELb1EEENS1_19SingleTileSchedulerILb0ELb0ELb0ELi80EEEEEEEEEvNT_6ParamsE --------------------------
	.section	.nv.shared._ZN7cutlass13device_kernelIN5flash19enable_sm80_to_sm89INS1_16FlashAttnBwdSm80INS1_25CollectiveMainloopBwdSm80ILi2ELi1EN4cute5tupleIJNS5_1CILi64EEENS7_ILi80EEENS7_ILi192EEEEEENS_10bfloat16_tEfNS_4arch4Sm80ELb0ELb1ELb0ELb0ELb1ELb0ELb1ELb0ELi2ELi4ELi2ELi2ELb0EEENS1_24CollectiveEpilogueBwdGQAISB_fSE_Li256ELb0ELb1EEENS1_19SingleTileSchedulerILb0ELb0ELb0ELi80EEEEEEEEEvNT_6ParamsE,"aw",@nobits
	.sectionflags	@""
	.align	16
	.zero		1024


//--------------------- .nv.shared._ZN7cutlass13device_kernelIN5flash19enable_sm80_to_sm89INS1_16FlashAttnBwdSm80INS1_25CollectiveMainloopBwdSm80ILi2ELi1EN4cute5tupleIJNS5_1CILi64EEENS7_ILi80EEENS7_ILi192EEEEEENS_10bfloat16_tEfNS_4arch4Sm80ELb0ELb1ELb0ELb1ELb0ELb0ELb1ELb0ELi2ELi4ELi2ELi2ELb0EEENS1_21CollectiveEpilogueBwdISB_SC_SE_Li256ELb1ELb1ELi4EEENS1_19SingleTileSchedulerILb1ELb0ELb0ELi80EEEEEEEEEvNT_6ParamsE --------------------------
	.section	.nv.shared._ZN7cutlass13device_kernelIN5flash19enable_sm80_to_sm89INS1_16FlashAttnBwdSm80INS1_25CollectiveMainloopBwdSm80ILi2ELi1EN4cute5tupleIJNS5_1CILi64EEENS7_ILi80EEENS7_ILi192EEEEEENS_10bfloat16_tEfNS_4arch4Sm80ELb0ELb1ELb0ELb1ELb0ELb0ELb1ELb0ELi2ELi4ELi2ELi2ELb0EEENS1_21CollectiveEpilogueBwdISB_SC_SE_Li256ELb1ELb1ELi4EEENS1_19SingleTileSchedulerILb1ELb0ELb0ELi80EEEEEEEEEvNT_6ParamsE,"aw",@nobits
	.sectionflags	@""
	.align	16
	.zero		1024


//--------------------- .nv.shared._ZN7cutlass13device_kernelIN5flash19enable_sm80_to_sm89INS1_16FlashAttnBwdSm80INS1_25CollectiveMainloopBwdSm80ILi2ELi1EN4cute5tupleIJNS5_1CILi64EEENS7_ILi80EEENS7_ILi192EEEEEENS_10bfloat16_tEfNS_4arch4Sm80ELb0ELb1ELb0ELb1ELb1ELb0ELb1ELb0ELi2ELi4ELi2ELi2ELb0EEENS1_21CollectiveEpilogueBwdISB_SC_SE_Li256ELb1ELb1ELi4EEENS1_19SingleTileSchedulerILb1ELb0ELb0ELi80EEEEEEEEEvNT_6ParamsE --------------------------
	.section	.nv.shared._ZN7cutlass13device_kernelIN5flash19enable_sm80_to_sm89INS1_16FlashAttnBwdSm80INS1_25CollectiveMainloopBwdSm80ILi2ELi1EN4cute5tupleIJNS5_1CILi64EEENS7_ILi80EEENS7_ILi192EEEEEENS_10bfloat16_tEfNS_4arch4Sm80ELb0ELb1ELb0ELb1ELb1ELb0ELb1ELb0ELi2ELi4ELi2ELi2ELb0EEENS1_21CollectiveEpilogueBwdISB_SC_SE_Li256ELb1ELb1ELi4EEENS1_19SingleTileSchedulerILb1ELb0ELb0ELi80EEEEEEEEEvNT_6ParamsE,"aw",@nobits
	.sectionflags	@""
	.align	16
	.zero		1024


//--------------------- .nv.shared._ZN7cutlass13device_kernelIN5flash19enable_sm80_to_sm89INS1_16FlashAttnBwdSm80INS1_25CollectiveMainloopBwdSm80ILi2ELi1EN4cute5tupleIJNS5_1CILi64EEENS7_ILi80EEENS7_ILi192EEEEEENS_10bfloat16_tEfNS_4arch4Sm80ELb0ELb1ELb0ELb1ELb0ELb0ELb1ELb0ELi2ELi4ELi2ELi2ELb0EEENS1_24CollectiveEpilogueBwdGQAISB_fSE_Li256ELb1ELb0EEENS1_19SingleTileSchedulerILb1ELb0ELb0ELi80EEEEEEEEEvNT_6ParamsE --------------------------
	.section	.nv.shared._ZN7cutlass13device_kernelIN5flash19enable_sm80_to_sm89INS1_16FlashAttnBwdSm80INS1_25CollectiveMainloopBwdSm80ILi2ELi1EN4cute5tupleIJNS5_1CILi64EEENS7_ILi80EEENS7_ILi192EEEEEENS_10bfloat16_tEfNS_4arch4Sm80ELb0ELb1ELb0ELb1ELb0ELb0ELb1ELb0ELi2ELi4ELi2ELi2ELb0EEENS1_24CollectiveEpilogueBwdGQAISB_fSE_Li256ELb1ELb0EEENS1_19SingleTileSchedulerILb1ELb0ELb0ELi80EEEEEEEEEvNT_6ParamsE,"aw",@nobits
	.sectionflags	@""
	.align	16
	.zero		1024


//--------------------- .nv.shared._ZN7cutlass13device_kernelIN5flash19enable_sm80_to_sm89INS1_16FlashAttnBwdSm80INS1_25CollectiveMainloopBwdSm80ILi2ELi1EN4cute5tupleIJNS5_1CILi64EEENS7_ILi80EEENS7_ILi192EEEEEENS_10bfloat16_tEfNS_4arch4Sm80ELb0ELb1ELb0ELb1ELb1ELb0ELb1ELb0ELi2ELi4ELi2ELi2ELb0EEENS1_24CollectiveEpilogueBwdGQAISB_fSE_Li256ELb1ELb1EEENS1_19SingleTileSchedulerILb1ELb0ELb0ELi80EEEEEEEEEvNT_6ParamsE --------------------------
	.section	.nv.shared._ZN7cutlass13device_kernelIN5flash19enable_sm80_to_sm89INS1_16FlashAttnBwdSm80INS1_25CollectiveMainloopBwdSm80ILi2ELi1EN4cute5tupleIJNS5_1CILi64EEENS7_ILi80EEENS7_ILi192EEEEEENS_10bfloat16_tEfNS_4arch4Sm80ELb0ELb1ELb0ELb1ELb1ELb0ELb1ELb0ELi2ELi4ELi2ELi2ELb0EEENS1_24CollectiveEpilogueBwdGQAISB_fSE_Li256ELb1ELb1EEENS1_19SingleTileSchedulerILb1ELb0ELb0ELi80EEEEEEEEEvNT_6ParamsE,"aw",@nobits
	.sectionflags	@""
	.align	16
	.zero		1024


//--------------------- .nv.shared._ZN7cutlass13device_kernelIN5flash19enable_sm80_to_sm89INS1_16FlashAttnBwdSm80INS1_25CollectiveMainloopBwdSm80ILi2ELi1EN4cute5tupleIJNS5_1CILi64EEENS7_ILi80EEENS7_ILi192EEEEEENS_10bfloat16_tEfNS_4arch4Sm80ELb1ELb0ELb0ELb0ELb0ELb0ELb1ELb0ELi2ELi4ELi2ELi2ELb0EEENS1_21CollectiveEpilogueBwdISB_SC_SE_Li256ELb0ELb1ELi4EEENS1_25SingleTileBwdLPTSchedulerILb0ELi80ELb0EEEEEEEEEvNT_6ParamsE --------------------------
	.section	.nv.shared._ZN7cutlass13device_kernelIN5flash19enable_sm80_to_sm89INS1_16FlashAttnBwdSm80INS1_25CollectiveMainloopBwdSm80ILi2ELi1EN4cute5tupleIJNS5_1CILi64EEENS7_ILi80EEENS7_ILi192EEEEEENS_10bfloat16_tEfNS_4arch4Sm80ELb1ELb0ELb0ELb0ELb0ELb0ELb1ELb0ELi2ELi4ELi2ELi2ELb0EEENS1_21CollectiveEpilogueBwdISB_SC_SE_Li256ELb0ELb1ELi4EEENS1_25SingleTileBwdLPTSchedulerILb0ELi80ELb0EEEEEEEEEvNT_6ParamsE,"aw",@nobits
	.sectionflags	@""
	.align	16
	.zero		1024


//--------------------- .nv.shared._ZN7cutlass13device_kernelIN5flash19enable_sm80_to_sm89INS1_16FlashAttnBwdSm80INS1_25CollectiveMainloopBwdSm80ILi2ELi1EN4cute5tupleIJNS5_1CILi64EEENS7_ILi80EEENS7_ILi192EEEEEENS_10bfloat16_tEfNS_4arch4Sm80ELb1ELb0ELb0ELb0ELb1ELb0ELb1ELb0ELi2ELi4ELi2ELi2ELb0EEENS1_21CollectiveEpilogueBwdISB_SC_SE_Li256ELb0ELb1ELi4EEENS1_25SingleTileBwdLPTSchedulerILb0ELi80ELb1EEEEEEEEEvNT_6ParamsE --------------------------
	.section	.nv.shared._ZN7cutlass13device_kernelIN5flash19enable_sm80_to_sm89INS1_16FlashAttnBwdSm80INS1_25CollectiveMainloopBwdSm80ILi2ELi1EN4cute5tupleIJNS5_1CILi64EEENS7_ILi80EEENS7_ILi192EEEEEENS_10bfloat16_tEfNS_4arch4Sm80ELb1ELb0ELb0ELb0ELb1ELb0ELb1ELb0ELi2ELi4ELi2ELi2ELb0EEENS1_21CollectiveEpilogueBwdISB_SC_SE_Li256ELb0ELb1ELi4EEENS1_25SingleTileBwdLPTSchedulerILb0ELi80ELb1EEEEEEEEEvNT_6ParamsE,"aw",@nobits
	.sectionflags	@""
	.align	16
	.zero		1024


//--------------------- .nv.shared._ZN7cutlass13device_kernelIN5flash19enable_sm80_to_sm89INS1_16FlashAttnBwdSm80INS1_25CollectiveMainloopBwdSm80ILi2ELi1EN4cute5tupleIJNS5_1CILi64EEENS7_ILi80EEENS7_ILi192EEEEEENS_10bfloat16_tEfNS_4arch4Sm80ELb1ELb0ELb0ELb0ELb0ELb0ELb1ELb0ELi2ELi4ELi2ELi2ELb0EEENS1_24CollectiveEpilogueBwdGQAISB_fSE_Li256ELb0ELb0EEENS1_25SingleTileBwdLPTSchedulerILb0ELi80ELb0EEEEEEEEEvNT_6ParamsE --------------------------
	.section	.nv.shared._ZN7cutlass13device_kernelIN5flash19enable_sm80_to_sm89INS1_16FlashAttnBwdSm80INS1_25CollectiveMainloopBwdSm80ILi2ELi1EN4cute5tupleIJNS5_1CILi64EEENS7_ILi80EEENS7_ILi192EEEEEENS_10bfloat16_tEfNS_4arch4Sm80ELb1ELb0ELb0ELb0ELb0ELb0ELb1ELb0ELi2ELi4ELi2ELi2ELb0EEENS1_24CollectiveEpilogueBwdGQAISB_fSE_Li256ELb0ELb0EEENS1_25SingleTileBwdLPTSchedulerILb0ELi80ELb0EEEEEEEEEvNT_6ParamsE,"aw",@nobits
	.sectionflags	@""
	.align	16
	.zero		1024


//--------------------- .nv.shared._ZN7cutlass13device_kernelIN5flash19enable_sm80_to_sm89INS1_16FlashAttnBwdSm80INS1_25CollectiveMainloopBwdSm80ILi2ELi1EN4cute5tupleIJNS5_1CILi64EEENS7_ILi80EEENS7_ILi192EEEEEENS_10bfloat16_tEfNS_4arch4Sm80ELb1ELb0ELb0ELb0ELb1ELb0ELb1ELb0ELi2ELi4ELi2ELi2ELb0EEENS1_24CollectiveEpilogueBwdGQAISB_fSE_Li256ELb0ELb1EEENS1_25SingleTileBwdLPTSchedulerILb0ELi80ELb1EEEEEEEEEvNT_6ParamsE --------------------------
	.section	.nv.shared._ZN7cutlass13device_kernelIN5flash19enable_sm80_to_sm89INS1_16FlashAttnBwdSm80INS1_25CollectiveMainloopBwdSm80ILi2ELi1EN4cute5tupleIJNS5_1CILi64EEENS7_ILi80EEENS7_ILi192EEEEEENS_10bfloat16_tEfNS_4arch4Sm80ELb1ELb0ELb0ELb0ELb1ELb0ELb1ELb0ELi2ELi4ELi2ELi2ELb0EEENS1_24CollectiveEpilogueBwdGQAISB_fSE_Li256ELb0ELb1EEENS1_25SingleTileBwdLPTSchedulerILb0ELi80ELb1EEEEEEEEEvNT_6ParamsE,"aw",@nobits
	.sectionflags	@""
	.align	16
	.zero		1024


//--------------------- .nv.shared._ZN7cutlass13device_kernelIN5flash22FlashAttnBwdPreprocessIN4cute5tupleIJNS3_1CILi64EEENS5_ILi192EEEEEENS_10bfloat16_tEfNS_4arch4Sm80ELb1ELb0EEEEEvNT_6ParamsE --------------------------
	.section	.nv.shared._ZN7cutlass13device_kernelIN5flash22FlashAttnBwdPreprocessIN4cute5tupleIJNS3_1CILi64EEENS5_ILi192EEEEEENS_10bfloat16_tEfNS_4arch4Sm80ELb1ELb0EEEEEvNT_6ParamsE,"aw",@nobits
	.sectionflags	@""
	.align	16
	.zero		1024


//--------------------- .nv.shared._ZN7cutlass13device_kernelIN5flash19enable_sm80_to_sm89INS1_16FlashAttnBwdSm80INS1_25CollectiveMainloopBwdSm80ILi2ELi1EN4cute5tupleIJNS5_1CILi64EEENS7_ILi80EEENS7_ILi192EEEEEENS_10bfloat16_tEfNS_4arch4Sm80ELb1ELb0ELb0ELb1ELb0ELb0ELb1ELb0ELi2ELi4ELi2ELi2ELb0EEENS1_21CollectiveEpilogueBwdISB_SC_SE_Li256ELb1ELb1ELi4EEENS1_25SingleTileBwdLPTSchedulerILb1ELi80ELb0EEEEEEEEEvNT_6ParamsE --------------------------
	.section	.nv.shared._ZN7cutlass13device_kernelIN5flash19enable_sm80_to_sm89INS1_16FlashAttnBwdSm80INS1_25CollectiveMainloopBwdSm80ILi2ELi1EN4cute5tupleIJNS5_1CILi64EEENS7_ILi80EEENS7_ILi192EEEEEENS_10bfloat16_tEfNS_4arch4Sm80ELb1ELb0ELb0ELb1ELb0ELb0ELb1ELb0ELi2ELi4ELi2ELi2ELb0EEENS1_21CollectiveEpilogueBwdISB_SC_SE_Li256ELb1ELb1ELi4EEENS1_25SingleTileBwdLPTSchedulerILb1ELi80ELb0EEEEEEEEEvNT_6ParamsE,"aw",@nobits
	.sectionflags	@""
	.align	16
	.zero		1024


//--------------------- .nv.shared._ZN7cutlass13device_kernelIN5flash19enable_sm80_to_sm89INS1_16FlashAttnBwdSm80INS1_25CollectiveMainloopBwdSm80ILi2ELi1EN4cute5tupleIJNS5_1CILi64EEENS7_ILi80EEENS7_ILi192EEEEEENS_10bfloat16_tEfNS_4arch4Sm80ELb1ELb0ELb0ELb1ELb1ELb0ELb1ELb0ELi2ELi4ELi2ELi2ELb0EEENS1_21CollectiveEpilogueBwdISB_SC_SE_Li256ELb1ELb1ELi4EEENS1_25SingleTileBwdLPTSchedulerILb1ELi80ELb1EEEEEEEEEvNT_6ParamsE --------------------------
	.section	.nv.shared._ZN7cutlass13device_kernelIN5flash19enable_sm80_to_sm89INS1_16FlashAttnBwdSm80INS1_25CollectiveMainloopBwdSm80ILi2ELi1EN4cute5tupleIJNS5_1CILi64EEENS7_ILi80EEENS7_ILi192EEEEEENS_10bfloat16_tEfNS_4arch4Sm80ELb1ELb0ELb0ELb1ELb1ELb0ELb1ELb0ELi2ELi4ELi2ELi2ELb0EEENS1_21CollectiveEpilogueBwdISB_SC_SE_Li256ELb1ELb1ELi4EEENS1_25SingleTileBwdLPTSchedulerILb1ELi80ELb1EEEEEEEEEvNT_6ParamsE,"aw",@nobits
	.sectionflags	@""
	.align	16
	.zero		1024


//--------------------- .nv.shared._ZN7cutlass13device_kernelIN5flash19enable_sm80_to_sm89INS1_16FlashAttnBwdSm80INS1_25CollectiveMainloopBwdSm80ILi2ELi1EN4cute5tupleIJNS5_1CILi64EEENS7_ILi80EEENS7_ILi192EEEEEENS_10bfloat16_tEfNS_4arch4Sm80ELb1ELb0ELb0ELb1ELb0ELb0ELb1ELb0ELi2ELi4ELi2ELi2ELb0EEENS1_24CollectiveEpilogueBwdGQAISB_fSE_Li256ELb1ELb0EEENS1_25SingleTileBwdLPTSchedulerILb1ELi80ELb0EEEEEEEEEvNT_6ParamsE --------------------------
	.section	.nv.shared._ZN7cutlass13device_kernelIN5flash19enable_sm80_to_sm89INS1_16FlashAttnBwdSm80INS1_25CollectiveMainloopBwdSm80ILi2ELi1EN4cute5tupleIJNS5_1CILi64EEENS7_ILi80EEENS7_ILi192EEEEEENS_10bfloat16_tEfNS_4arch4Sm80ELb1ELb0ELb0ELb1ELb0ELb0ELb1ELb0ELi2ELi4ELi2ELi2ELb0EEENS1_24CollectiveEpilogueBwdGQAISB_fSE_Li256ELb1ELb0EEENS1_25SingleTileBwdLPTSchedulerILb1ELi80ELb0EEEEEEEEEvNT_6ParamsE,"aw",@nobits
	.sectionflags	@""
	.align	16
	.zero		1024


//--------------------- .nv.shared._ZN7cutlass13device_kernelIN5flash32FlashAttnBwdPostprocessConvertdQIN4cute5tupleIJNS3_1CILi80EEENS5_ILi192EEEEEENS_10bfloat16_tEfNS_4arch4Sm80ELi256ENS3_8TiledMMAINS3_8MMA_AtomIJNS3_30SM80_16x8x16_F32BF16BF16F32_TNEEEENS3_6LayoutINS4_IJNS5_ILi4EEENS5_ILi2EEENS5_ILi1EEEEEENS4_IJSJ_SH_NS5_ILi0EEEEEEEENS4_IJNS5_ILi64EEENS5_ILi16EEESP_EEEEELb1EEEEEvNT_6ParamsE --------------------------
	.section	.nv.shared._ZN7cutlass13device_kernelIN5flash32FlashAttnBwdPostprocessConvertdQIN4cute5tupleIJNS3_1CILi80EEENS5_ILi192EEEEEENS_10bfloat16_tEfNS_4arch4Sm80ELi256ENS3_8TiledMMAINS3_8MMA_AtomIJNS3_30SM80_16x8x16_F32BF16BF16F32_TNEEEENS3_6LayoutINS4_IJNS5_ILi4EEENS5_ILi2EEENS5_ILi1EEEEEENS4_IJSJ_SH_NS5_ILi0EEEEEEEENS4_IJNS5_ILi64EEENS5_ILi16EEESP_EEEEELb1EEEEEvNT_6ParamsE,"aw",@nobits
	.sectionflags	@""
	.align	16
	.zero		1024


//--------------------- .nv.shared._ZN7cutlass13device_kernelIN5flash32FlashAttnBwdPostprocessConvertdQIN4cute5tupleIJNS3_1CILi64EEENS5_ILi192EEEEEENS_10bfloat16_tEfNS_4arch4Sm80ELi256ENS3_8TiledMMAINS3_8MMA_AtomIJNS3_30SM80_16x8x16_F32BF16BF16F32_TNEEEENS3_6LayoutINS4_IJNS5_ILi2EEENS5_ILi4EEENS5_ILi1EEEEEENS4_IJSJ_SH_NS5_ILi0EEEEEEEENS4_IJNS5_ILi32EEES6_NS5_ILi16EEEEEEEELb0EEEEEvNT_6ParamsE --------------------------
	.section	.nv.shared._ZN7cutlass13device_kernelIN5flash32FlashAttnBwdPostprocessConvertdQIN4cute5tupleIJNS3_1CILi64EEENS5_ILi192EEEEEENS_10bfloat16_tEfNS_4arch4Sm80ELi256ENS3_8TiledMMAINS3_8MMA_AtomIJNS3_30SM80_16x8x16_F32BF16BF16F32_TNEEEENS3_6LayoutINS4_IJNS5_ILi2EEENS5_ILi4EEENS5_ILi1EEEEEENS4_IJSJ_SH_NS5_ILi0EEEEEEEENS4_IJNS5_ILi32EEES6_NS5_ILi16EEEEEEEELb0EEEEEvNT_6ParamsE,"aw",@nobits
	.sectionflags	@""
	.align	16
	.zero		1024


//--------------------- .nv.shared._ZN7cutlass13device_kernelIN5flash19enable_sm80_to_sm89INS1_16FlashAttnBwdSm80INS1_25CollectiveMainloopBwdSm80ILi2ELi1EN4cute5tupleIJNS5_1CILi64EEENS7_ILi80EEENS7_ILi192EEEEEENS_10bfloat16_tEfNS_4arch4Sm80ELb1ELb0ELb0ELb1ELb1ELb0ELb1ELb0ELi2ELi4ELi2ELi2ELb0EEENS1_24CollectiveEpilogueBwdGQAISB_fSE_Li256ELb1ELb1EEENS1_25SingleTileBwdLPTSchedulerILb1ELi80ELb1EEEEEEEEEvNT_6ParamsE --------------------------
	.section	.nv.shared._ZN7cutlass13device_kernelIN5flash19enable_sm80_to_sm89INS1_16FlashAttnBwdSm80INS1_25CollectiveMainloopBwdSm80ILi2ELi1EN4cute5tupleIJNS5_1CILi64EEENS7_ILi80EEENS7_ILi192EEEEEENS_10bfloat16_tEfNS_4arch4Sm80ELb1ELb0ELb0ELb1ELb1ELb0ELb1ELb0ELi2ELi4ELi2ELi2ELb0EEENS1_24CollectiveEpilogueBwdGQAISB_fSE_Li256ELb1ELb1EEENS1_25SingleTileBwdLPTSchedulerILb1ELi80ELb1EEEEEEEEEvNT_6ParamsE,"aw",@nobits
	.sectionflags	@""
	.align	16
	.zero		1024


//--------------------- .nv.shared._ZN7cutlass13device_kernelIN5flash22FlashAttnBwdPreprocessIN4cute5tupleIJNS3_1CILi64EEENS5_ILi192EEEEEENS_10bfloat16_tEfNS_4arch4Sm80ELb1ELb1EEEEEvNT_6ParamsE --------------------------
	.section	.nv.shared._ZN7cutlass13device_kernelIN5flash22FlashAttnBwdPreprocessIN4cute5tupleIJNS3_1CILi64EEENS5_ILi192EEEEEENS_10bfloat16_tEfNS_4arch4Sm80ELb1ELb1EEEEEvNT_6ParamsE,"aw",@nobits
	.sectionflags	@""
	.align	16
	.zero		1024


//--------------------- .nv.constant0._ZN7cutlass13device_kernelIN5flash19enable_sm80_to_sm89INS1_16FlashAttnBwdSm80INS1_25CollectiveMainloopBwdSm80ILi1ELi1EN4cute5tupleIJNS5_1CILi64EEES8_NS7_ILi192EEEEEENS_10bfloat16_tEfNS_4arch4Sm80ELb0ELb0ELb0ELb0ELb0ELb0ELb0ELb0ELi2ELi2ELi2ELi2ELb1EEENS1_21CollectiveEpilogueBwdISA_SB_SD_Li256ELb0ELb0ELi4EEENS1_19SingleTileSchedulerILb0ELb0ELb0ELi64EEEEEEEEEvNT_6ParamsE --------------------------
	.section	.nv.constant0._ZN7cutlass13device_kernelIN5flash19enable_sm80_to_sm89INS1_16FlashAttnBwdSm80INS1_25CollectiveMainloopBwdSm80ILi1ELi1EN4cute5tupleIJNS5_1CILi64EEES8_NS7_ILi192EEEEEENS_10bfloat16_tEfNS_4arch4Sm80ELb0ELb0ELb0ELb0ELb0ELb0ELb0ELb0ELi2ELi2ELi2ELi2ELb1EEENS1_21CollectiveEpilogueBwdISA_SB_SD_Li256ELb0ELb0ELi4EEENS1_19SingleTileSchedulerILb0ELb0ELb0ELi64EEEEEEEEEvNT_6ParamsE,"a",@progbits
	.sectionflags	@""
	.align	4
.nv.constant0._ZN7cutlass13device_kernelIN5flash19enable_sm80_to_sm89INS1_16FlashAttnBwdSm80INS1_25CollectiveMainloopBwdSm80ILi1ELi1EN4cute5tupleIJNS5_1CILi64EEES8_NS7_ILi192EEEEEENS_10bfloat16_tEfNS_4arch4Sm80ELb0ELb0ELb0ELb0ELb0ELb0ELb0ELb0ELi2ELi2ELi2ELi2ELb1EEENS1_21CollectiveEpilogueBwdISA_SB_SD_Li256ELb0ELb0ELi4EEENS1_19SingleTileSchedulerILb0ELb0ELb0ELi64EEEEEEEEEvNT_6ParamsE:
	.zero		1520


//--------------------- .nv.constant0._ZN7cutlass13device_kernelIN5flash19enable_sm80_to_sm89INS1_16FlashAttnBwdSm80INS1_25CollectiveMainloopBwdSm80ILi1ELi1EN4cute5tupleIJNS5_1CILi64EEES8_NS7_ILi192EEEEEENS_10bfloat16_tEfNS_4arch4Sm80ELb0ELb0ELb0ELb0ELb1ELb0ELb0ELb0ELi2ELi2ELi2ELi2ELb1EEENS1_21CollectiveEpilogueBwdISA_SB_SD_Li256ELb0ELb0ELi4EEENS1_19SingleTileSchedulerILb0ELb0ELb0ELi64EEEEEEEEEvNT_6ParamsE --------------------------
	.section	.nv.constant0._ZN7cutlass13device_kernelIN5flash19enable_sm80_to_sm89INS1_16FlashAttnBwdSm80INS1_25CollectiveMainloopBwdSm80ILi1ELi1EN4cute5tupleIJNS5_1CILi64EEES8_NS7_ILi192EEEEEENS_10bfloat16_tEfNS_4arch4Sm80ELb0ELb0ELb0ELb0ELb1ELb0ELb0ELb0ELi2ELi2ELi2ELi2ELb1EEENS1_21CollectiveEpilogueBwdISA_SB_SD_Li256ELb0ELb0ELi4EEENS1_19SingleTileSchedulerILb0ELb0ELb0ELi64EEEEEEEEEvNT_6ParamsE,"a",@progbits
	.sectionflags	@""
	.align	4
.nv.constant0._ZN7cutlass13device_kernelIN5flash19enable_sm80_to_sm89INS1_16FlashAttnBwdSm80INS1_25CollectiveMainloopBwdSm80ILi1ELi1EN4cute5tupleIJNS5_1CILi64EEES8_NS7_ILi192EEEEEENS_10bfloat16_tEfNS_4arch4Sm80ELb0ELb0ELb0ELb0ELb1ELb0ELb0ELb0ELi2ELi2ELi2ELi2ELb1EEENS1_21CollectiveEpilogueBwdISA_SB_SD_Li256ELb0ELb0ELi4EEENS1_19SingleTileSchedulerILb0ELb0ELb0ELi64EEEEEEEEEvNT_6ParamsE:
	.zero		1520


//--------------------- .nv.constant0._ZN7cutlass13device_kernelIN5flash19enable_sm80_to_sm89INS1_16FlashAttnBwdSm80INS1_25CollectiveMainloopBwdSm80ILi1ELi1EN4cute5tupleIJNS5_1CILi64EEES8_NS7_ILi192EEEEEENS_10bfloat16_tEfNS_4arch4Sm80ELb0ELb0ELb0ELb0ELb0ELb0ELb0ELb0ELi2ELi2ELi2ELi2ELb1EEENS1_24CollectiveEpilogueBwdGQAISA_fSD_Li256ELb0ELb0EEENS1_19SingleTileSchedulerILb0ELb0ELb0ELi64EEEEEEEEEvNT_6ParamsE --------------------------
	.section	.nv.constant0._ZN7cutlass13device_kernelIN5flash19enable_sm80_to_sm89INS1_16FlashAttnBwdSm80INS1_25CollectiveMainloopBwdSm80ILi1ELi1EN4cute5tupleIJNS5_1CILi64EEES8_NS7_ILi192EEEEEENS_10bfloat16_tEfNS_4arch4Sm80ELb0ELb0ELb0ELb0ELb0ELb0ELb0ELb0ELi2ELi2ELi2ELi2ELb1EEENS1_24CollectiveEpilogueBwdGQAISA_fSD_Li256ELb0ELb0EEENS1_19SingleTileSchedulerILb0ELb0ELb0ELi64EEEEEEEEEvNT_6ParamsE,"a",@progbits
	.sectionflags	@""
	.align	4
.nv.constant0._ZN7cutlass13device_kernelIN5flash19enable_sm80_to_sm89INS1_16FlashAttnBwdSm80INS1_25CollectiveMainloopBwdSm80ILi1ELi1EN4cute5tupleIJNS5_1CILi64EEES8_NS7_ILi192EEEEEENS_10bfloat16_tEfNS_4arch4Sm80ELb0ELb0ELb0ELb0ELb0ELb0ELb0ELb0ELi2ELi2ELi2ELi2ELb1EEENS1_24CollectiveEpilogueBwdGQAISA_fSD_Li256ELb0ELb0EEENS1_19SingleTileSchedulerILb0ELb0ELb0ELi64EEEEEEEEEvNT_6ParamsE:
	.zero		1528


//--------------------- .nv.constant0._ZN7cutlass13device_kernelIN5flash19enable_sm80_to_sm89INS1_16FlashAttnBwdSm80INS1_25CollectiveMainloopBwdSm80ILi1ELi1EN4cute5tupleIJNS5_1CILi64EEES8_NS7_ILi192EEEEEENS_10bfloat16_tEfNS_4arch4Sm80ELb0ELb0ELb0ELb0ELb1ELb0ELb0ELb0ELi2ELi2ELi2ELi2ELb1EEENS1_24CollectiveEpilogueBwdGQAISA_fSD_Li256ELb0ELb1EEENS1_19SingleTileSchedulerILb0ELb0ELb0ELi64EEEEEEEEEvNT_6ParamsE --------------------------
	.section	.nv.constant0._ZN7cutlass13device_kernelIN5flash19enable_sm80_to_sm89INS1_16FlashAttnBwdSm80INS1_25CollectiveMainloopBwdSm80ILi1ELi1EN4cute5tupleIJNS5_1CILi64EEES8_NS7_ILi192EEEEEENS_10bfloat16_tEfNS_4arch4Sm80ELb0ELb0ELb0ELb0ELb1ELb0ELb0ELb0ELi2ELi2ELi2ELi2ELb1EEENS1_24CollectiveEpilogueBwdGQAISA_fSD_Li256ELb0ELb1EEENS1_19SingleTileSchedulerILb0ELb0ELb0ELi64EEEEEEEEEvNT_6ParamsE,"a",@progbits
	.sectionflags	@""
	.align	4
.nv.constant0._ZN7cutlass13device_kernelIN5flash19enable_sm80_to_sm89INS1_16FlashAttnBwdSm80INS1_25CollectiveMainloopBwdSm80ILi1ELi1EN4cute5tupleIJNS5_1CILi64EEES8_NS7_ILi192EEEEEENS_10bfloat16_tEfNS_4arch4Sm80ELb0ELb0ELb0ELb0ELb1ELb0ELb0ELb0ELi2ELi2ELi2ELi2ELb1EEENS1_24CollectiveEpilogueBwdGQAISA_fSD_Li256ELb0ELb1EEENS1_19SingleTileSchedulerILb0ELb0ELb0ELi64EEEEEEEEEvNT_6ParamsE:
	.zero		1528


//--------------------- .nv.constant0._ZN7cutlass13device_kernelIN5flash19enable_sm80_to_sm89INS1_16FlashAttnBwdSm80INS1_25CollectiveMainloopBwdSm80ILi1ELi1EN4cute5tupleIJNS5_1CILi64EEES8_NS7_ILi192EEEEEENS_10bfloat16_tEfNS_4arch4Sm80ELb0ELb0ELb0ELb1ELb0ELb0ELb0ELb0ELi2ELi2ELi2ELi2ELb1EEENS1_21CollectiveEpilogueBwdISA_SB_SD_Li256ELb1ELb0ELi4EEENS1_19SingleTileSchedulerILb1ELb0ELb0ELi64EEEEEEEEEvNT_6ParamsE --------------------------
	.section	.nv.constant0._ZN7cutlass13device_kernelIN5flash19enable_sm80_to_sm89INS1_16FlashAttnBwdSm80INS1_25CollectiveMainloopBwdSm80ILi1ELi1EN4cute5tupleIJNS5_1CILi64EEES8_NS7_ILi192EEEEEENS_10bfloat16_tEfNS_4arch4Sm80ELb0ELb0ELb0ELb1ELb0ELb0ELb0ELb0ELi2ELi2ELi2ELi2ELb1EEENS1_21CollectiveEpilogueBwdISA_SB_SD_Li256ELb1ELb0ELi4EEENS1_19SingleTileSchedulerILb1ELb0ELb0ELi64EEEEEEEEEvNT_6ParamsE,"a",@progbits
	.sectionflags	@""
	.align	4
.nv.constant0._ZN7cutlass13device_kernelIN5flash19enable_sm80_to_sm89INS1_16FlashAttnBwdSm80INS1_25CollectiveMainloopBwdSm80ILi1ELi1EN4cute5tupleIJNS5_1CILi64EEES8_NS7_ILi192EEEEEENS_10bfloat16_tEfNS_4arch4Sm80ELb0ELb0ELb0ELb1ELb0ELb0ELb0ELb0ELi2ELi2ELi2ELi2ELb1EEENS1_21CollectiveEpilogueBwdISA_SB_SD_Li256ELb1ELb0ELi4EEENS1_19SingleTileSchedulerILb1ELb0ELb0ELi64EEEEEEEEEvNT_6ParamsE:
	.zero		1520


//--------------------- .nv.constant0._ZN7cutlass13device_kernelIN5flash19enable_sm80_to_sm89INS1_16FlashAttnBwdSm80INS1_25CollectiveMainloopBwdSm80ILi1ELi1EN4cute5tupleIJNS5_1CILi64EEES8_NS7_ILi192EEEEEENS_10bfloat16_tEfNS_4arch4Sm80ELb0ELb0ELb0ELb1ELb1ELb0ELb0ELb0ELi2ELi2ELi2ELi2ELb1EEENS1_21CollectiveEpilogueBwdISA_SB_SD_Li256ELb1ELb0ELi4EEENS1_19SingleTileSchedulerILb1ELb0ELb0ELi64EEEEEEEEEvNT_6ParamsE --------------------------
	.section	.nv.constant0._ZN7cutlass13device_kernelIN5flash19enable_sm80_to_sm89INS1_16FlashAttnBwdSm80INS1_25CollectiveMainloopBwdSm80ILi1ELi1EN4cute5tupleIJNS5_1CILi64EEES8_NS7_ILi192EEEEEENS_10bfloat16_tEfNS_4arch4Sm80ELb0ELb0ELb0ELb1ELb1ELb0ELb0ELb0ELi2ELi2ELi2ELi2ELb1EEENS1_21CollectiveEpilogueBwdISA_SB_SD_Li256ELb1ELb0ELi4EEENS1_19SingleTileSchedulerILb1ELb0ELb0ELi64EEEEEEEEEvNT_6ParamsE,"a",@progbits
	.sectionflags	@""
	.align	4
.nv.constant0._ZN7cutlass13device_kernelIN5flash19enable_sm80_to_sm89INS1_16FlashAttnBwdSm80INS1_25CollectiveMainloopBwdSm80ILi1ELi1EN4cute5tupleIJNS5_1CILi64EEES8_NS7_ILi192EEEEEENS_10bfloat16_tEfNS_4arch4Sm80ELb0ELb0ELb0ELb1ELb1ELb0ELb0ELb0ELi2ELi2ELi2ELi2ELb1EEENS1_21CollectiveEpilogueBwdISA_SB_SD_Li256ELb1ELb0ELi4EEENS1_19SingleTileSchedulerILb1ELb0ELb0ELi64EEEEEEEEEvNT_6ParamsE:
	.zero		1520


//--------------------- .nv.constant0._ZN7cutlass13device_kernelIN5flash19enable_sm80_to_sm89INS1_16FlashAttnBwdSm80INS1_25CollectiveMainloopBwdSm80ILi1ELi1EN4cute5tupleIJNS5_1CILi64EEES8_NS7_ILi192EEEEEENS_10bfloat16_tEfNS_4arch4Sm80ELb0ELb0ELb0ELb1ELb0ELb0ELb0ELb0ELi2ELi2ELi2ELi2ELb1EEENS1_24CollectiveEpilogueBwdGQAISA_fSD_Li256ELb1ELb0EEENS1_19SingleTileSchedulerILb1ELb0ELb0ELi64EEEEEEEEEvNT_6ParamsE --------------------------
	.section	.nv.constant0._ZN7cutlass13device_kernelIN5flash19enable_sm80_to_sm89INS1_16FlashAttnBwdSm80INS1_25CollectiveMainloopBwdSm80ILi1ELi1EN4cute5tupleIJNS5_1CILi64EEES8_NS7_ILi192EEEEEENS_10bfloat16_tEfNS_4arch4Sm80ELb0ELb0ELb0ELb1ELb0ELb0ELb0ELb0ELi2ELi2ELi2ELi2ELb1EEENS1_24CollectiveEpilogueBwdGQAISA_fSD_Li256ELb1ELb0EEENS1_19SingleTileSchedulerILb1ELb0ELb0ELi64EEEEEEEEEvNT_6ParamsE,"a",@progbits
	.sectionflags	@""
	.align	4
.nv.constant0._ZN7cutlass13device_kernelIN5flash19enable_sm80_to_sm89INS1_16FlashAttnBwdSm80INS1_25CollectiveMainloopBwdSm80ILi1ELi1EN4cute5tupleIJNS5_1CILi64EEES8_NS7_ILi192EEEEEENS_10bfloat16_tEfNS_4arch4Sm80ELb0ELb0ELb0ELb1ELb0ELb0ELb0ELb0ELi2ELi2ELi2ELi2ELb1EEENS1_24CollectiveEpilogueBwdGQAISA_fSD_Li256ELb1ELb0EEENS1_19SingleTileSchedulerILb1ELb0ELb0ELi64EEEEEEEEEvNT_6ParamsE:
	.zero		1528


//--------------------- .nv.constant0._ZN7cutlass13device_kernelIN5flash19enable_sm80_to_sm89INS1_16FlashAttnBwdSm80INS1_25CollectiveMainloopBwdSm80ILi1ELi1EN4cute5tupleIJNS5_1CILi64EEES8_NS7_ILi192EEEEEENS_10bfloat16_tEfNS_4arch4Sm80ELb0ELb0ELb0ELb1ELb1ELb0ELb0ELb0ELi2ELi2ELi2ELi2ELb1EEENS1_24CollectiveEpilogueBwdGQAISA_fSD_Li256ELb1ELb1EEENS1_19SingleTileSchedulerILb1ELb0ELb0ELi64EEEEEEEEEvNT_6ParamsE --------------------------
	.section	.nv.constant0._ZN7cutlass13device_kernelIN5flash19enable_sm80_to_sm89INS1_16FlashAttnBwdSm80INS1_25CollectiveMainloopBwdSm80ILi1ELi1EN4cute5tupleIJNS5_1CILi64EEES8_NS7_ILi192EEEEEENS_10bfloat16_tEfNS_4arch4Sm80ELb0ELb0ELb0ELb1ELb1ELb0ELb0ELb0ELi2ELi2ELi2ELi2ELb1EEENS1_24CollectiveEpilogueBwdGQAISA_fSD_Li256ELb1ELb1EEENS1_19SingleTileSchedulerILb1ELb0ELb0ELi64EEEEEEEEEvNT_6ParamsE,"a",@progbits
	.sectionflags	@""
	.align	4
.nv.constant0._ZN7cutlass13device_kernelIN5flash19enable_sm80_to_sm89INS1_16FlashAttnBwdSm80INS1_25CollectiveMainloopBwdSm80ILi1ELi1EN4cute5tupleIJNS5_1CILi64EEES8_NS7_ILi192EEEEEENS_10bfloat16_tEfNS_4arch4Sm80ELb0ELb0ELb0ELb1ELb1ELb0ELb0ELb0ELi2ELi2ELi2ELi2ELb1EEENS1_24CollectiveEpilogueBwdGQAISA_fSD_Li256ELb1ELb1EEENS1_19SingleTileSchedulerILb1ELb0ELb0ELi64EEEEEEEEEvNT_6ParamsE:
	.zero		1528


//--------------------- .nv.constant0._ZN7cutlass13device_kernelIN5flash19enable_sm80_to_sm89INS1_16FlashAttnBwdSm80INS1_25CollectiveMainloopBwdSm80ILi1ELi1EN4cute5tupleIJNS5_1CILi64EEES8_NS7_ILi192EEEEEENS_10bfloat16_tEfNS_4arch4Sm80ELb0ELb1ELb0ELb0ELb0ELb0ELb0ELb0ELi2ELi2ELi2ELi2ELb1EEENS1_21CollectiveEpilogueBwdISA_SB_SD_Li256ELb0ELb0ELi4EEENS1_19SingleTileSchedulerILb0ELb0ELb0ELi64EEEEEEEEEvNT_6ParamsE --------------------------
	.section	.nv.constant0._ZN7cutlass13device_kernelIN5flash19enable_sm80_to_sm89INS1_16FlashAttnBwdSm80INS1_25CollectiveMainloopBwdSm80ILi1ELi1EN4cute5tupleIJNS5_1CILi64EEES8_NS7_ILi192EEEEEENS_10bfloat16_tEfNS_4arch4Sm80ELb0ELb1ELb0ELb0ELb0ELb0ELb0ELb0ELi2ELi2ELi2ELi2ELb1EEENS1_21CollectiveEpilogueBwdISA_SB_SD_Li256ELb0ELb0ELi4EEENS1_19SingleTileSchedulerILb0ELb0ELb0ELi64EEEEEEEEEvNT_6ParamsE,"a",@progbits
	.sectionflags	@""
	.align	4
.nv.constant0._ZN7cutlass13device_kernelIN5flash19enable_sm80_to_sm89INS1_16FlashAttnBwdSm80INS1_25CollectiveMainloopBwdSm80ILi1ELi1EN4cute5tupleIJNS5_1CILi64EEES8_NS7_ILi192EEEEEENS_10bfloat16_tEfNS_4arch4Sm80ELb0ELb1ELb0ELb0ELb0ELb0ELb0ELb0ELi2ELi2ELi2ELi2ELb1EEENS1_21CollectiveEpilogueBwdISA_SB_SD_Li256ELb0ELb0ELi4EEENS1_19SingleTileSchedulerILb0ELb0ELb0ELi64EEEEEEEEEvNT_6ParamsE:
	.zero		1520


//--------------------- .nv.constant0._ZN7cutlass13device_kernelIN5flash19enable_sm80_to_sm89INS1_16FlashAttnBwdSm80INS1_25CollectiveMainloopBwdSm80ILi1ELi1EN4cute5tupleIJNS5_1CILi64EEES8_NS7_ILi192EEEEEENS_10bfloat16_tEfNS_4arch4Sm80ELb0ELb1ELb0ELb0ELb1ELb0ELb0ELb0ELi2ELi2ELi2ELi2ELb1EEENS1_21CollectiveEpilogueBwdISA_SB_SD_Li256ELb0ELb0ELi4EEENS1_19SingleTileSchedulerILb0ELb0ELb0ELi64EEEEEEEEEvNT_6ParamsE --------------------------
	.section	.nv.constant0._ZN7cutlass13device_kernelIN5flash19enable_sm80_to_sm89INS1_16FlashAttnBwdSm80INS1_25CollectiveMainloopBwdSm80ILi1ELi1EN4cute5tupleIJNS5_1CILi64EEES8_NS7_ILi192EEEEEENS_10bfloat16_tEfNS_4arch4Sm80ELb0ELb1ELb0ELb0ELb1ELb0ELb0ELb0ELi2ELi2ELi2ELi2ELb1EEENS1_21CollectiveEpilogueBwdISA_SB_SD_Li256ELb0ELb0ELi4EEENS1_19SingleTileSchedulerILb0ELb0ELb0ELi64EEEEEEEEEvNT_6ParamsE,"a",@progbits
	.sectionflags	@""
	.align	4
.nv.constant0._ZN7cutlass13device_kernelIN5flash19enable_sm80_to_sm89INS1_16FlashAttnBwdSm80INS1_25CollectiveMainloopBwdSm80ILi1ELi1EN4cute5tupleIJNS5_1CILi64EEES8_NS7_ILi192EEEEEENS_10bfloat16_tEfNS_4arch4Sm80ELb0ELb1ELb0ELb0ELb1ELb0ELb0ELb0ELi2ELi2ELi2ELi2ELb1EEENS1_21CollectiveEpilogueBwdISA_SB_SD_Li256ELb0ELb0ELi4EEENS1_19SingleTileSchedulerILb0ELb0ELb0ELi64EEEEEEEEEvNT_6ParamsE:
	.zero		1520


//--------------------- .nv.constant0._ZN7cutlass13device_kernelIN5flash19enable_sm80_to_sm89INS1_16FlashAttnBwdSm80INS1_25CollectiveMainloopBwdSm80ILi1ELi1EN4cute5tupleIJNS5_1CILi64EEES8_NS7_ILi192EEEEEENS_10bfloat16_tEfNS_4arch4Sm80ELb0ELb1ELb0ELb0ELb0ELb0ELb0ELb0ELi2ELi2ELi2ELi2ELb1EEENS1_24CollectiveEpilogueBwdGQAISA_fSD_Li256ELb0ELb0EEENS1_19SingleTileSchedulerILb0ELb0ELb0ELi64EEEEEEEEEvNT_6ParamsE --------------------------
	.section	.nv.constant0._ZN7cutlass13device_kernelIN5flash19enable_sm80_to_sm89INS1_16FlashAttnBwdSm80INS1_25CollectiveMainloopBwdSm80ILi1ELi1EN4cute5tupleIJNS5_1CILi64EEES8_NS7_ILi192EEEEEENS_10bfloat16_tEfNS_4arch4Sm80ELb0ELb1ELb0ELb0ELb0ELb0ELb0ELb0ELi2ELi2ELi2ELi2ELb1EEENS1_24CollectiveEpilogueBwdGQAISA_fSD_Li256ELb0ELb0EEENS1_19SingleTileSchedulerILb0ELb0ELb0ELi64EEEEEEEEEvNT_6ParamsE,"a",@progbits
	.sectionflags	@""
	.align	4
.nv.constant0._ZN7cutlass13device_kernelIN5flash19enable_sm80_to_sm89INS1_16FlashAttnBwdSm80INS1_25CollectiveMainloopBwdSm80ILi1ELi1EN4cute5tupleIJNS5_1CILi64EEES8_NS7_ILi192EEEEEENS_10bfloat16_tEfNS_4arch4Sm80ELb0ELb1ELb0ELb0ELb0ELb0ELb0ELb0ELi2ELi2ELi2ELi2ELb1EEENS1_24CollectiveEpilogueBwdGQAISA_fSD_Li256ELb0ELb0EEENS1_19SingleTileSchedulerILb0ELb0ELb0ELi64EEEEEEEEEvNT_6ParamsE:
	.zero		1528


//--------------------- .nv.constant0._ZN7cutlass13device_kernelIN5flash19enable_sm80_to_sm89INS1_16FlashAttnBwdSm80INS1_25CollectiveMainloopBwdSm80ILi1ELi1EN4cute5tupleIJNS5_1CILi64EEES8_NS7_ILi192EEEEEENS_10bfloat16_tEfNS_4arch4Sm80ELb0ELb1ELb0ELb0ELb1ELb0ELb0ELb0ELi2ELi2ELi2ELi2ELb1EEENS1_24CollectiveEpilogueBwdGQAISA_fSD_Li256ELb0ELb1EEENS1_19SingleTileSchedulerILb0ELb0ELb0ELi64EEEEEEEEEvNT_6ParamsE --------------------------
	.section	.nv.constant0._ZN7cutlass13device_kernelIN5flash19enable_sm80_to_sm89INS1_16FlashAttnBwdSm80INS1_25CollectiveMainloopBwdSm80ILi1ELi1EN4cute5tupleIJNS5_1CILi64EEES8_NS7_ILi192EEEEEENS_10bfloat16_tEfNS_4arch4Sm80ELb0ELb1ELb0ELb0ELb1ELb0ELb0ELb0ELi2ELi2ELi2ELi2ELb1EEENS1_24CollectiveEpilogueBwdGQAISA_fSD_Li256ELb0ELb1EEENS1_19SingleTileSchedulerILb0ELb0ELb0ELi64EEEEEEEEEvNT_6ParamsE,"a",@progbits
	.sectionflags	@""
	.align	4
.nv.constant0._ZN7cutlass13device_kernelIN5flash19enable_sm80_to_sm89INS1_16FlashAttnBwdSm80INS1_25CollectiveMainloopBwdSm80ILi1ELi1EN4cute5tupleIJNS5_1CILi64EEES8_NS7_ILi192EEEEEENS_10bfloat16_tEfNS_4arch4Sm80ELb0ELb1ELb0ELb0ELb1ELb0ELb0ELb0ELi2ELi2ELi2ELi2ELb1EEENS1_24CollectiveEpilogueBwdGQAISA_fSD_Li256ELb0ELb1EEENS1_19SingleTileSchedulerILb0ELb0ELb0ELi64EEEEEEEEEvNT_6ParamsE:
	.zero		1528


//--------------------- .nv.constant0._ZN7cutlass13device_kernelIN5flash19enable_sm80_to_sm89INS1_16FlashAttnBwdSm80INS1_25CollectiveMainloopBwdSm80ILi1ELi1EN4cute5tupleIJNS5_1CILi64EEES8_NS7_ILi192EEEEEENS_10bfloat16_tEfNS_4arch4Sm80ELb0ELb1ELb0ELb1ELb0ELb0ELb0ELb0ELi2ELi2ELi2ELi2ELb1EEENS1_21CollectiveEpilogueBwdISA_SB_SD_Li256ELb1ELb0ELi4EEENS1_19SingleTileSchedulerILb1ELb0ELb0ELi64EEEEEEEEEvNT_6ParamsE --------------------------
	.section	.nv.constant0._ZN7cutlass13device_kernelIN5flash19enable_sm80_to_sm89INS1_16FlashAttnBwdSm80INS1_25CollectiveMainloopBwdSm80ILi1ELi1EN4cute5tupleIJNS5_1CILi64EEES8_NS7_ILi192EEEEEENS_10bfloat16_tEfNS_4arch4Sm80ELb0ELb1ELb0ELb1ELb0ELb0ELb0ELb0ELi2ELi2ELi2ELi2ELb1EEENS1_21CollectiveEpilogueBwdISA_SB_SD_Li256ELb1ELb0ELi4EEENS1_19SingleTileSchedulerILb1ELb0ELb0ELi64EEEEEEEEEvNT_6ParamsE,"a",@progbits
	.sectionflags	@""
	.align	4
.nv.constant0._ZN7cutlass13device_kernelIN5flash19enable_sm80_to_sm89INS1_16FlashAttnBwdSm80INS1_25CollectiveMainloopBwdSm80ILi1ELi1EN4cute5tupleIJNS5_1CILi64EEES8_NS7_ILi192EEEEEENS_10bfloat16_tEfNS_4arch4Sm80ELb0ELb1ELb0ELb1ELb0ELb0ELb0ELb0ELi2ELi2ELi2ELi2ELb1EEENS1_21CollectiveEpilogueBwdISA_SB_SD_Li256ELb1ELb0ELi4EEENS1_19SingleTileSchedulerILb1ELb0ELb0ELi64EEEEEEEEEvNT_6ParamsE:
	.zero		1520


//--------------------- .nv.constant0._ZN7cutlass13device_kernelIN5flash19enable_sm80_to_sm89INS1_16FlashAttnBwdSm80INS1_25CollectiveMainloopBwdSm80ILi1ELi1EN4cute5tupleIJNS5_1CILi64EEES8_NS7_ILi192EEEEEENS_10bfloat16_tEfNS_4arch4Sm80ELb0ELb1ELb0ELb1ELb1ELb0ELb0ELb0ELi2ELi2ELi2ELi2ELb1EEENS1_21CollectiveEpilogueBwdISA_SB_SD_Li256ELb1ELb0ELi4EEENS1_19SingleTileSchedulerILb1ELb0ELb0ELi64EEEEEEEEEvNT_6ParamsE --------------------------
	.section	.nv.constant0._ZN7cutlass13device_kernelIN5flash19enable_sm80_to_sm89INS1_16FlashAttnBwdSm80INS1_25CollectiveMainloopBwdSm80ILi1ELi1EN4cute5tupleIJNS5_1CILi64EEES8_NS7_ILi192EEEEEENS_10bfloat16_tEfNS_4arch4Sm80ELb0ELb1ELb0ELb1ELb1ELb0ELb0ELb0ELi2ELi2ELi2ELi2ELb1EEENS1_21CollectiveEpilogueBwdISA_SB_SD_Li256ELb1ELb0ELi4EEENS1_19SingleTileSchedulerILb1ELb0ELb0ELi64EEEEEEEEEvNT_6ParamsE,"a",@progbits
	.sectionflags	@""
	.align	4
.nv.constant0._ZN7cutlass13device_kernelIN5flash19enable_sm80_to_sm89INS1_16FlashAttnBwdSm80INS1_25CollectiveMainloopBwdSm80ILi1ELi1EN4cute5tupleIJNS5_1CILi64EEES8_NS7_ILi192EEEEEENS_10bfloat16_tEfNS_4arch4Sm80ELb0ELb1ELb0ELb1ELb1ELb0ELb0ELb0ELi2ELi2ELi2ELi2ELb1EEENS1_21CollectiveEpilogueBwdISA_SB_SD_Li256ELb1ELb0ELi4EEENS1_19SingleTileSchedulerILb1ELb0ELb0ELi64EEEEEEEEEvNT_6ParamsE:
	.zero		1520


//--------------------- .nv.constant0._ZN7cutlass13device_kernelIN5flash19enable_sm80_to_sm89INS1_16FlashAttnBwdSm80INS1_25CollectiveMainloopBwdSm80ILi1ELi1EN4cute5tupleIJNS5_1CILi64EEES8_NS7_ILi192EEEEEENS_10bfloat16_tEfNS_4arch4Sm80ELb0ELb1ELb0ELb1ELb0ELb0ELb0ELb0ELi2ELi2ELi2ELi2ELb1EEENS1_24CollectiveEpilogueBwdGQAISA_fSD_Li256ELb1ELb0EEENS1_19SingleTileSchedulerILb1ELb0ELb0ELi64EEEEEEEEEvNT_6ParamsE --------------------------
	.section	.nv.constant0._ZN7cutlass13device_kernelIN5flash19enable_sm80_to_sm89INS1_16FlashAttnBwdSm80INS1_25CollectiveMainloopBwdSm80ILi1ELi1EN4cute5tupleIJNS5_1CILi64EEES8_NS7_ILi192EEEEEENS_10bfloat16_tEfNS_4arch4Sm80ELb0ELb1ELb0ELb1ELb0ELb0ELb0ELb0ELi2ELi2ELi2ELi2ELb1EEENS1_24CollectiveEpilogueBwdGQAISA_fSD_Li256ELb1ELb0EEENS1_19SingleTileSchedulerILb1ELb0ELb0ELi64EEEEEEEEEvNT_6ParamsE,"a",@progbits
	.sectionflags	@""
	.align	4
.nv.constant0._ZN7cutlass13device_kernelIN5flash19enable_sm80_to_sm89INS1_16FlashAttnBwdSm80INS1_25CollectiveMainloopBwdSm80ILi1ELi1EN4cute5tupleIJNS5_1CILi64EEES8_NS7_ILi192EEEEEENS_10bfloat16_tEfNS_4arch4Sm80ELb0ELb1ELb0ELb1ELb0ELb0ELb0ELb0ELi2ELi2ELi2ELi2ELb1EEENS1_24CollectiveEpilogueBwdGQAISA_fSD_Li256ELb1ELb0EEENS1_19SingleTileSchedulerILb1ELb0ELb0ELi64EEEEEEEEEvNT_6ParamsE:
	.zero		1528


//--------------------- .nv.constant0._ZN7cutlass13device_kernelIN5flash19enable_sm80_to_sm89INS1_16FlashAttnBwdSm80INS1_25CollectiveMainloopBwdSm80ILi1ELi1EN4cute5tupleIJNS5_1CILi64EEES8_NS7_ILi192EEEEEENS_10bfloat16_tEfNS_4arch4Sm80ELb0ELb1ELb0ELb1ELb1ELb0ELb0ELb0ELi2ELi2ELi2ELi2ELb1EEENS1_24CollectiveEpilogueBwdGQAISA_fSD_Li256ELb1ELb1EEENS1_19SingleTileSchedulerILb1ELb0ELb0ELi64EEEEEEEEEvNT_6ParamsE --------------------------
	.section	.nv.constant0._ZN7cutlass13device_kernelIN5flash19enable_sm80_to_sm89INS1_16FlashAttnBwdSm80INS1_25CollectiveMainloopBwdSm80ILi1ELi1EN4cute5tupleIJNS5_1CILi64EEES8_NS7_ILi192EEEEEENS_10bfloat16_tEfNS_4arch4Sm80ELb0ELb1ELb0ELb1ELb1ELb0ELb0ELb0ELi2ELi2ELi2ELi2ELb1EEENS1_24CollectiveEpilogueBwdGQAISA_fSD_Li256ELb1ELb1EEENS1_19SingleTileSchedulerILb1ELb0ELb0ELi64EEEEEEEEEvNT_6ParamsE,"a",@progbits
	.sectionflags	@""
	.align	4
.nv.constant0._ZN7cutlass13device_kernelIN5flash19enable_sm80_to_sm89INS1_16FlashAttnBwdSm80INS1_25CollectiveMainloopBwdSm80ILi1ELi1EN4cute5tupleIJNS5_1CILi64EEES8_NS7_ILi192EEEEEENS_10bfloat16_tEfNS_4arch4Sm80ELb0ELb1ELb0ELb1ELb1ELb0ELb0ELb0ELi2ELi2ELi2ELi2ELb1EEENS1_24CollectiveEpilogueBwdGQAISA_fSD_Li256ELb1ELb1EEENS1_19SingleTileSchedulerILb1ELb0ELb0ELi64EEEEEEEEEvNT_6ParamsE:
	.zero		1528


//--------------------- .nv.constant0._ZN7cutlass13device_kernelIN5flash19enable_sm80_to_sm89INS1_16FlashAttnBwdSm80INS1_25CollectiveMainloopBwdSm80ILi1ELi1EN4cute5tupleIJNS5_1CILi64EEES8_NS7_ILi192EEEEEENS_10bfloat16_tEfNS_4arch4Sm80ELb1ELb0ELb0ELb0ELb0ELb0ELb0ELb0ELi2ELi2ELi2ELi2ELb1EEENS1_21CollectiveEpilogueBwdISA_SB_SD_Li256ELb0ELb0ELi4EEENS1_25SingleTileBwdLPTSchedulerILb0ELi64ELb0EEEEEEEEEvNT_6ParamsE --------------------------
	.section	.nv.constant0._ZN7cutlass13device_kernelIN5flash19enable_sm80_to_sm89INS1_16FlashAttnBwdSm80INS1_25CollectiveMainloopBwdSm80ILi1ELi1EN4cute5tupleIJNS5_1CILi64EEES8_NS7_ILi192EEEEEENS_10bfloat16_tEfNS_4arch4Sm80ELb1ELb0ELb0ELb0ELb0ELb0ELb0ELb0ELi2ELi2ELi2ELi2ELb1EEENS1_21CollectiveEpilogueBwdISA_SB_SD_Li256ELb0ELb0ELi4EEENS1_25SingleTileBwdLPTSchedulerILb0ELi64ELb0EEEEEEEEEvNT_6ParamsE,"a",@progbits
	.sectionflags	@""
	.align	4
.nv.constant0._ZN7cutlass13device_kernelIN5flash19enable_sm80_to_sm89INS1_16FlashAttnBwdSm80INS1_25CollectiveMainloopBwdSm80ILi1ELi1EN4cute5tupleIJNS5_1CILi64EEES8_NS7_ILi192EEEEEENS_10bfloat16_tEfNS_4arch4Sm80ELb1ELb0ELb0ELb0ELb0ELb0ELb0ELb0ELi2ELi2ELi2ELi2ELb1EEENS1_21CollectiveEpilogueBwdISA_SB_SD_Li256ELb0ELb0ELi4EEENS1_25SingleTileBwdLPTSchedulerILb0ELi64ELb0EEEEEEEEEvNT_6ParamsE:
	.zero		1544


//--------------------- .nv.constant0._ZN7cutlass13device_kernelIN5flash19enable_sm80_to_sm89INS1_16FlashAttnBwdSm80INS1_25CollectiveMainloopBwdSm80ILi1ELi1EN4cute5tupleIJNS5_1CILi64EEES8_NS7_ILi192EEEEEENS_10bfloat16_tEfNS_4arch4Sm80ELb1ELb0ELb0ELb0ELb1ELb0ELb0ELb0ELi2ELi2ELi2ELi2ELb1EEENS1_21CollectiveEpilogueBwdISA_SB_SD_Li256ELb0ELb0ELi4EEENS1_25SingleTileBwdLPTSchedulerILb0ELi64ELb1EEEEEEEEEvNT_6ParamsE --------------------------
	.section	.nv.constant0._ZN7cutlass13device_kernelIN5flash19enable_sm80_to_sm89INS1_16FlashAttnBwdSm80INS1_25CollectiveMainloopBwdSm80ILi1ELi1EN4cute5tupleIJNS5_1CILi64EEES8_NS7_ILi192EEEEEENS_10bfloat16_tEfNS_4arch4Sm80ELb1ELb0ELb0ELb0ELb1ELb0ELb0ELb0ELi2ELi2ELi2ELi2ELb1EEENS1_21CollectiveEpilogueBwdISA_SB_SD_Li256ELb0ELb0ELi4EEENS1_25SingleTileBwdLPTSchedulerILb0ELi64ELb1EEEEEEEEEvNT_6ParamsE,"a",@progbits
	.sectionflags	@""
	.align	4
.nv.constant0._ZN7cutlass13device_kernelIN5flash19enable_sm80_to_sm89INS1_16FlashAttnBwdSm80INS1_25CollectiveMainloopBwdSm80ILi1ELi1EN4cute5tupleIJNS5_1CILi64EEES8_NS7_ILi192EEEEEENS_10bfloat16_tEfNS_4arch4Sm80ELb1ELb0ELb0ELb0ELb1ELb0ELb0ELb0ELi2ELi2ELi2ELi2ELb1EEENS1_21CollectiveEpilogueBwdISA_SB_SD_Li256ELb0ELb0ELi4EEENS1_25SingleTileBwdLPTSchedulerILb0ELi64ELb1EEEEEEEEEvNT_6ParamsE:
	.zero		1544


//--------------------- .nv.constant0._ZN7cutlass13device_kernelIN5flash19enable_sm80_to_sm89INS1_16FlashAttnBwdSm80INS1_25CollectiveMainloopBwdSm80ILi1ELi1EN4cute5tupleIJNS5_1CILi64EEES8_NS7_ILi192EEEEEENS_10bfloat16_tEfNS_4arch4Sm80ELb1ELb0ELb0ELb0ELb0ELb0ELb0ELb0ELi2ELi2ELi2ELi2ELb1EEENS1_24CollectiveEpilogueBwdGQAISA_fSD_Li256ELb0ELb0EEENS1_25SingleTileBwdLPTSchedulerILb0ELi64ELb0EEEEEEEEEvNT_6ParamsE --------------------------
	.section	.nv.constant0._ZN7cutlass13device_kernelIN5flash19enable_sm80_to_sm89INS1_16FlashAttnBwdSm80INS1_25CollectiveMainloopBwdSm80ILi1ELi1EN4cute5tupleIJNS5_1CILi64EEES8_NS7_ILi192EEEEEENS_10bfloat16_tEfNS_4arch4Sm80ELb1ELb0ELb0ELb0ELb0ELb0ELb0ELb0ELi2ELi2ELi2ELi2ELb1EEENS1_24CollectiveEpilogueBwdGQAISA_fSD_Li256ELb0ELb0EEENS1_25SingleTileBwdLPTSchedulerILb0ELi64ELb0EEEEEEEEEvNT_6ParamsE,"a",@progbits
	.sectionflags	@""
	.align	4
.nv.constant0._ZN7cutlass13device_kernelIN5flash19enable_sm80_to_sm89INS1_16FlashAttnBwdSm80INS1_25CollectiveMainloopBwdSm80ILi1ELi1EN4cute5tupleIJNS5_1CILi64EEES8_NS7_ILi192EEEEEENS_10bfloat16_tEfNS_4arch4Sm80ELb1ELb0ELb0ELb0ELb0ELb0ELb0ELb0ELi2ELi2ELi2ELi2ELb1EEENS1_24CollectiveEpilogueBwdGQAISA_fSD_Li256ELb0ELb0EEENS1_25SingleTileBwdLPTSchedulerILb0ELi64ELb0EEEEEEEEEvNT_6ParamsE:
	.zero		1552


//--------------------- .nv.constant0._ZN7cutlass13device_kernelIN5flash19enable_sm80_to_sm89INS1_16FlashAttnBwdSm80INS1_25CollectiveMainloopBwdSm80ILi1ELi1EN4cute5tupleIJNS5_1CILi64EEES8_NS7_ILi192EEEEEENS_10bfloat16_tEfNS_4arch4Sm80ELb1ELb0ELb0ELb0ELb1ELb0ELb0ELb0ELi2ELi2ELi2ELi2ELb1EEENS1_24CollectiveEpilogueBwdGQAISA_fSD_Li256ELb0ELb1EEENS1_25SingleTileBwdLPTSchedulerILb0ELi64ELb1EEEEEEEEEvNT_6ParamsE --------------------------
	.section	.nv.constant0._ZN7cutlass13device_kernelIN5flash19enable_sm80_to_sm89INS1_16FlashAttnBwdSm80INS1_25CollectiveMainloopBwdSm80ILi1ELi1EN4cute5tupleIJNS5_1CILi64EEES8_NS7_ILi192EEEEEENS_10bfloat16_tEfNS_4arch4Sm80ELb1ELb0ELb0ELb0ELb1ELb0ELb0ELb0ELi2ELi2ELi2ELi2ELb1EEENS1_24CollectiveEpilogueBwdGQAISA_fSD_Li256ELb0ELb1EEENS1_25SingleTileBwdLPTSchedulerILb0ELi64ELb1EEEEEEEEEvNT_6ParamsE,"a",@progbits
	.sectionflags	@""
	.align	4
.nv.constant0._ZN7cutlass13device_kernelIN5flash19enable_sm80_to_sm89INS1_16FlashAttnBwdSm80INS1_25CollectiveMainloopBwdSm80ILi1ELi1EN4cute5tupleIJNS5_1CILi64EEES8_NS7_ILi192EEEEEENS_10bfloat16_tEfNS_4arch4Sm80ELb1ELb0ELb0ELb0ELb1ELb0ELb0ELb0ELi2ELi2ELi2ELi2ELb1EEENS1_24CollectiveEpilogueBwdGQAISA_fSD_Li256ELb0ELb1EEENS1_25SingleTileBwdLPTSchedulerILb0ELi64ELb1EEEEEEEEEvNT_6ParamsE:
	.zero		1552


//--------------------- .nv.constant0._ZN7cutlass13device_kernelIN5flash19enable_sm80_to_sm89INS1_16FlashAttnBwdSm80INS1_25CollectiveMainloopBwdSm80ILi1ELi1EN4cute5tupleIJNS5_1CILi64EEES8_NS7_ILi192EEEEEENS_10bfloat16_tEfNS_4arch4Sm80ELb1ELb0ELb0ELb1ELb0ELb0ELb0ELb0ELi2ELi2ELi2ELi2ELb1EEENS1_21CollectiveEpilogueBwdISA_SB_SD_Li256ELb1ELb0ELi4EEENS1_25SingleTileBwdLPTSchedulerILb1ELi64ELb0EEEEEEEEEvNT_6ParamsE --------------------------
	.section	.nv.constant0._ZN7cutlass13device_kernelIN5flash19enable_sm80_to_sm89INS1_16FlashAttnBwdSm80INS1_25CollectiveMainloopBwdSm80ILi1ELi1EN4cute5tupleIJNS5_1CILi64EEES8_NS7_ILi192EEEEEENS_10bfloat16_tEfNS_4arch4Sm80ELb1ELb0ELb0ELb1ELb0ELb0ELb0ELb0ELi2ELi2ELi2ELi2ELb1EEENS1_21CollectiveEpilogueBwdISA_SB_SD_Li256ELb1ELb0ELi4EEENS1_25SingleTileBwdLPTSchedulerILb1ELi64ELb0EEEEEEEEEvNT_6ParamsE,"a",@progbits
	.sectionflags	@""
	.align	4
.nv.constant0._ZN7cutlass13device_kernelIN5flash19enable_sm80_to_sm89INS1_16FlashAttnBwdSm80INS1_25CollectiveMainloopBwdSm80ILi1ELi1EN4cute5tupleIJNS5_1CILi64EEES8_NS7_ILi192EEEEEENS_10bfloat16_tEfNS_4arch4Sm80ELb1ELb0ELb0ELb1ELb0ELb0ELb0ELb0ELi2ELi2ELi2ELi2ELb1EEENS1_21CollectiveEpilogueBwdISA_SB_SD_Li256ELb1ELb0ELi4EEENS1_25SingleTileBwdLPTSchedulerILb1ELi64ELb0EEEEEEEEEvNT_6ParamsE:
	.zero		1544


//--------------------- .nv.constant0._ZN7cutlass13device_kernelIN5flash19enable_sm80_to_sm89INS1_16FlashAttnBwdSm80INS1_25CollectiveMainloopBwdSm80ILi1ELi1EN4cute5tupleIJNS5_1CILi64EEES8_NS7_ILi192EEEEEENS_10bfloat16_tEfNS_4arch4Sm80ELb1ELb0ELb0ELb1ELb1ELb0ELb0ELb0ELi2ELi2ELi2ELi2ELb1EEENS1_21CollectiveEpilogueBwdISA_SB_SD_Li256ELb1ELb0ELi4EEENS1_25SingleTileBwdLPTSchedulerILb1ELi64ELb1EEEEEEEEEvNT_6ParamsE --------------------------
	.section	.nv.constant0._ZN7cutlass13device_kernelIN5flash19enable_sm80_to_sm89INS1_16FlashAttnBwdSm80INS1_25CollectiveMainloopBwdSm80ILi1ELi1EN4cute5tupleIJNS5_1CILi64EEES8_NS7_ILi192EEEEEENS_10bfloat16_tEfNS_4arch4Sm80ELb1ELb0ELb0ELb1ELb1ELb0ELb0ELb0ELi2ELi2ELi2ELi2ELb1EEENS1_21CollectiveEpilogueBwdISA_SB_SD_Li256ELb1ELb0ELi4EEENS1_25SingleTileBwdLPTSchedulerILb1ELi64ELb1EEEEEEEEEvNT_6ParamsE,"a",@progbits
	.sectionflags	@""
	.align	4
.nv.constant0._ZN7cutlass13device_kernelIN5flash19enable_sm80_to_sm89INS1_16FlashAttnBwdSm80INS1_25CollectiveMainloopBwdSm80ILi1ELi1EN4cute5tupleIJNS5_1CILi64EEES8_NS7_ILi192EEEEEENS_10bfloat16_tEfNS_4arch4Sm80ELb1ELb0ELb0ELb1ELb1ELb0ELb0ELb0ELi2ELi2ELi2ELi2ELb1EEENS1_21CollectiveEpilogueBwdISA_SB_SD_Li256ELb1ELb0ELi4EEENS1_25SingleTileBwdLPTSchedulerILb1ELi64ELb1EEEEEEEEEvNT_6ParamsE:
	.zero		1544


//--------------------- .nv.constant0._ZN7cutlass13device_kernelIN5flash19enable_sm80_to_sm89INS1_16FlashAttnBwdSm80INS1_25CollectiveMainloopBwdSm80ILi1ELi1EN4cute5tupleIJNS5_1CILi64EEES8_NS7_ILi192EEEEEENS_10bfloat16_tEfNS_4arch4Sm80ELb1ELb0ELb0ELb1ELb0ELb0ELb0ELb0ELi2ELi2ELi2ELi2ELb1EEENS1_24CollectiveEpilogueBwdGQAISA_fSD_Li256ELb1ELb0EEENS1_25SingleTileBwdLPTSchedulerILb1ELi64ELb0EEEEEEEEEvNT_6ParamsE --------------------------
	.section	.nv.constant0._ZN7cutlass13device_kernelIN5flash19enable_sm80_to_sm89INS1_16FlashAttnBwdSm80INS1_25CollectiveMainloopBwdSm80ILi1ELi1EN4cute5tupleIJNS5_1CILi64EEES8_NS7_ILi192EEEEEENS_10bfloat16_tEfNS_4arch4Sm80ELb1ELb0ELb0ELb1ELb0ELb0ELb0ELb0ELi2ELi2ELi2ELi2ELb1EEENS1_24CollectiveEpilogueBwdGQAISA_fSD_Li256ELb1ELb0EEENS1_25SingleTileBwdLPTSchedulerILb1ELi64ELb0EEEEEEEEEvNT_6ParamsE,"a",@progbits
	.sectionflags	@""
	.align	4
.nv.constant0._ZN7cutlass13device_kernelIN5flash19enable_sm80_to_sm89INS1_16FlashAttnBwdSm80INS1_25CollectiveMainloopBwdSm80ILi1ELi1EN4cute5tupleIJNS5_1CILi64EEES8_NS7_ILi192EEEEEENS_10bfloat16_tEfNS_4arch4Sm80ELb1ELb0ELb0ELb1ELb0ELb0ELb0ELb0ELi2ELi2ELi2ELi2ELb1EEENS1_24CollectiveEpilogueBwdGQAISA_fSD_Li256ELb1ELb0EEENS1_25SingleTileBwdLPTSchedulerILb1ELi64ELb0EEEEEEEEEvNT_6ParamsE:
	.zero		1552


//--------------------- .nv.constant0._ZN7cutlass13device_kernelIN5flash19enable_sm80_to_sm89INS1_16FlashAttnBwdSm80INS1_25CollectiveMainloopBwdSm80ILi1ELi1EN4cute5tupleIJNS5_1CILi64EEES8_NS7_ILi192EEEEEENS_10bfloat16_tEfNS_4arch4Sm80ELb1ELb0ELb0ELb1ELb1ELb0ELb0ELb0ELi2ELi2ELi2ELi2ELb1EEENS1_24CollectiveEpilogueBwdGQAISA_fSD_Li256ELb1ELb1EEENS1_25SingleTileBwdLPTSchedulerILb1ELi64ELb1EEEEEEEEEvNT_6ParamsE --------------------------
	.section	.nv.constant0._ZN7cutlass13device_kernelIN5flash19enable_sm80_to_sm89INS1_16FlashAttnBwdSm80INS1_25CollectiveMainloopBwdSm80ILi1ELi1EN4cute5tupleIJNS5_1CILi64EEES8_NS7_ILi192EEEEEENS_10bfloat16_tEfNS_4arch4Sm80ELb1ELb0ELb0ELb1ELb1ELb0ELb0ELb0ELi2ELi2ELi2ELi2ELb1EEENS1_24CollectiveEpilogueBwdGQAISA_fSD_Li256ELb1ELb1EEENS1_25SingleTileBwdLPTSchedulerILb1ELi64ELb1EEEEEEEEEvNT_6ParamsE,"a",@progbits
	.sectionflags	@""
	.align	4
.nv.constant0._ZN7cutlass13device_kernelIN5flash19enable_sm80_to_sm89INS1_16FlashAttnBwdSm80INS1_25CollectiveMainloopBwdSm80ILi1ELi1EN4cute5tupleIJNS5_1CILi64EEES8_NS7_ILi192EEEEEENS_10bfloat16_tEfNS_4arch4Sm80ELb1ELb0ELb0ELb1ELb1ELb0ELb0ELb0ELi2ELi2ELi2ELi2ELb1EEENS1_24CollectiveEpilogueBwdGQAISA_fSD_Li256ELb1ELb1EEENS1_25SingleTileBwdLPTSchedulerILb1ELi64ELb1EEEEEEEEEvNT_6ParamsE:
	.zero		1552


//--------------------- .nv.constant0._ZN7cutlass13device_kernelIN5flash19enable_sm80_to_sm89INS1_16FlashAttnBwdSm80INS1_25CollectiveMainloopBwdSm80ILi2ELi1EN4cute5tupleIJNS5_1CILi64EEENS7_ILi80EEENS7_ILi192EEEEEENS_10bfloat16_tEfNS_4arch4Sm80ELb0ELb0ELb0ELb0ELb0ELb0ELb1ELb0ELi2ELi4ELi2ELi2ELb0EEENS1_21CollectiveEpilogueBwdISB_SC_SE_Li256ELb0ELb1ELi4EEENS1_19SingleTileSchedulerILb0ELb0ELb0ELi80EEEEEEEEEvNT_6ParamsE --------------------------
	.section	.nv.constant0._ZN7cutlass13device_kernelIN5flash19enable_sm80_to_sm89INS1_16FlashAttnBwdSm80INS1_25CollectiveMainloopBwdSm80ILi2ELi1EN4cute5tupleIJNS5_1CILi64EEENS7_ILi80EEENS7_ILi192EEEEEENS_10bfloat16_tEfNS_4arch4Sm80ELb0ELb0ELb0ELb0ELb0ELb0ELb1ELb0ELi2ELi4ELi2ELi2ELb0EEENS1_21CollectiveEpilogueBwdISB_SC_SE_Li256ELb0ELb1ELi4EEENS1_19SingleTileSchedulerILb0ELb0ELb0ELi80EEEEEEEEEvNT_6ParamsE,"a",@progbits
	.sectionflags	@""
	.align	4
.nv.constant0._ZN7cutlass13device_kernelIN5flash19enable_sm80_to_sm89INS1_16FlashAttnBwdSm80INS1_25CollectiveMainloopBwdSm80ILi2ELi1EN4cute5tupleIJNS5_1CILi64EEENS7_ILi80EEENS7_ILi192EEEEEENS_10bfloat16_tEfNS_4arch4Sm80ELb0ELb0ELb0ELb0ELb0ELb0ELb1ELb0ELi2ELi4ELi2ELi2ELb0EEENS1_21CollectiveEpilogueBwdISB_SC_SE_Li256ELb0ELb1ELi4EEENS1_19SingleTileSchedulerILb0ELb0ELb0ELi80EEEEEEEEEvNT_6ParamsE:
	.zero		1520


//--------------------- .nv.constant0._ZN7cutlass13device_kernelIN5flash19enable_sm80_to_sm89INS1_16FlashAttnBwdSm80INS1_25CollectiveMainloopBwdSm80ILi2ELi1EN4cute5tupleIJNS5_1CILi64EEENS7_ILi80EEENS7_ILi192EEEEEENS_10bfloat16_tEfNS_4arch4Sm80ELb0ELb0ELb0ELb0ELb1ELb0ELb1ELb0ELi2ELi4ELi2ELi2ELb0EEENS1_21CollectiveEpilogueBwdISB_SC_SE_Li256ELb0ELb1ELi4EEENS1_19SingleTileSchedulerILb0ELb0ELb0ELi80EEEEEEEEEvNT_6ParamsE --------------------------
	.section	.nv.constant0._ZN7cutlass13device_kernelIN5flash19enable_sm80_to_sm89INS1_16FlashAttnBwdSm80INS1_25CollectiveMainloopBwdSm80ILi2ELi1EN4cute5tupleIJNS5_1CILi64EEENS7_ILi80EEENS7_ILi192EEEEEENS_10bfloat16_tEfNS_4arch4Sm80ELb0ELb0ELb0ELb0ELb1ELb0ELb1ELb0ELi2ELi4ELi2ELi2ELb0EEENS1_21CollectiveEpilogueBwdISB_SC_SE_Li256ELb0ELb1ELi4EEENS1_19SingleTileSchedulerILb0ELb0ELb0ELi80EEEEEEEEEvNT_6ParamsE,"a",@progbits
	.sectionflags	@""
	.align	4
.nv.constant0._ZN7cutlass13device_kernelIN5flash19enable_sm80_to_sm89INS1_16FlashAttnBwdSm80INS1_25CollectiveMainloopBwdSm80ILi2ELi1EN4cute5tupleIJNS5_1CILi64EEENS7_ILi80EEENS7_ILi192EEEEEENS_10bfloat16_tEfNS_4arch4Sm80ELb0ELb0ELb0ELb0ELb1ELb0ELb1ELb0ELi2ELi4ELi2ELi2ELb0EEENS1_21CollectiveEpilogueBwdISB_SC_SE_Li256ELb0ELb1ELi4EEENS1_19SingleTileSchedulerILb0ELb0ELb0ELi80EEEEEEEEEvNT_6ParamsE:
	.zero		1520


//--------------------- .nv.constant0._ZN7cutlass13device_kernelIN5flash19enable_sm80_to_sm89INS1_16FlashAttnBwdSm80INS1_25CollectiveMainloopBwdSm80ILi2ELi1EN4cute5tupleIJNS5_1CILi64EEENS7_ILi80EEENS7_ILi192EEEEEENS_10bfloat16_tEfNS_4arch4Sm80ELb0ELb0ELb0ELb0ELb0ELb0ELb1ELb0ELi2ELi4ELi2ELi2ELb0EEENS1_24CollectiveEpilogueBwdGQAISB_fSE_Li256ELb0ELb0EEENS1_19SingleTileSchedulerILb0ELb0ELb0ELi80EEEEEEEEEvNT_6ParamsE --------------------------
	.section	.nv.constant0._ZN7cutlass13device_kernelIN5flash19enable_sm80_to_sm89INS1_16FlashAttnBwdSm80INS1_25CollectiveMainloopBwdSm80ILi2ELi1EN4cute5tupleIJNS5_1CILi64EEENS7_ILi80EEENS7_ILi192EEEEEENS_10bfloat16_tEfNS_4arch4Sm80ELb0ELb0ELb0ELb0ELb0ELb0ELb1ELb0ELi2ELi4ELi2ELi2ELb0EEENS1_24CollectiveEpilogueBwdGQAISB_fSE_Li256ELb0ELb0EEENS1_19SingleTileSchedulerILb0ELb0ELb0ELi80EEEEEEEEEvNT_6ParamsE,"a",@progbits
	.sectionflags	@""
	.align	4
.nv.constant0._ZN7cutlass13device_kernelIN5flash19enable_sm80_to_sm89INS1_16FlashAttnBwdSm80INS1_25CollectiveMainloopBwdSm80ILi2ELi1EN4cute5tupleIJNS5_1CILi64EEENS7_ILi80EEENS7_ILi192EEEEEENS_10bfloat16_tEfNS_4arch4Sm80ELb0ELb0ELb0ELb0ELb0ELb0ELb1ELb0ELi2ELi4ELi2ELi2ELb0EEENS1_24CollectiveEpilogueBwdGQAISB_fSE_Li256ELb0ELb0EEENS1_19SingleTileSchedulerILb0ELb0ELb0ELi80EEEEEEEEEvNT_6ParamsE:
	.zero		1528


//--------------------- .nv.constant0._ZN7cutlass13device_kernelIN5flash19enable_sm80_to_sm89INS1_16FlashAttnBwdSm80INS1_25CollectiveMainloopBwdSm80ILi2ELi1EN4cute5tupleIJNS5_1CILi64EEENS7_ILi80EEENS7_ILi192EEEEEENS_10bfloat16_tEfNS_4arch4Sm80ELb0ELb0ELb0ELb0ELb1ELb0ELb1ELb0ELi2ELi4ELi2ELi2ELb0EEENS1_24CollectiveEpilogueBwdGQAISB_fSE_Li256ELb0ELb1EEENS1_19SingleTileSchedulerILb0ELb0ELb0ELi80EEEEEEEEEvNT_6ParamsE --------------------------
	.section	.nv.constant0._ZN7cutlass13device_kernelIN5flash19enable_sm80_to_sm89INS1_16FlashAttnBwdSm80INS1_25CollectiveMainloopBwdSm80ILi2ELi1EN4cute5tupleIJNS5_1CILi64EEENS7_ILi80EEENS7_ILi192EEEEEENS_10bfloat16_tEfNS_4arch4Sm80ELb0ELb0ELb0ELb0ELb1ELb0ELb1ELb0ELi2ELi4ELi2ELi2ELb0EEENS1_24CollectiveEpilogueBwdGQAISB_fSE_Li256ELb0ELb1EEENS1_19SingleTileSchedulerILb0ELb0ELb0ELi80EEEEEEEEEvNT_6ParamsE,"a",@progbits
	.sectionflags	@""
	.align	4
.nv.constant0._ZN7cutlass13device_kernelIN5flash19enable_sm80_to_sm89INS1_16FlashAttnBwdSm80INS1_25CollectiveMainloopBwdSm80ILi2ELi1EN4cute5tupleIJNS5_1CILi64EEENS7_ILi80EEENS7_ILi192EEEEEENS_10bfloat16_tEfNS_4arch4Sm80ELb0ELb0ELb0ELb0ELb1ELb0ELb1ELb0ELi2ELi4ELi2ELi2ELb0EEENS1_24CollectiveEpilogueBwdGQAISB_fSE_Li256ELb0ELb1EEENS1_19SingleTileSchedulerILb0ELb0ELb0ELi80EEEEEEEEEvNT_6ParamsE:
	.zero		1528


//--------------------- .nv.constant0._ZN7cutlass13device_kernelIN5flash19enable_sm80_to_sm89INS1_16FlashAttnBwdSm80INS1_25CollectiveMainloopBwdSm80ILi2ELi1EN4cute5tupleIJNS5_1CILi64EEENS7_ILi80EEENS7_ILi192EEEEEENS_10bfloat16_tEfNS_4arch4Sm80ELb0ELb0ELb0ELb1ELb0ELb0ELb1ELb0ELi2ELi4ELi2ELi2ELb0EEENS1_21CollectiveEpilogueBwdISB_SC_SE_Li256ELb1ELb1ELi4EEENS1_19SingleTileSchedulerILb1ELb0ELb0ELi80EEEEEEEEEvNT_6ParamsE --------------------------
	.section	.nv.constant0._ZN7cutlass13device_kernelIN5flash19enable_sm80_to_sm89INS1_16FlashAttnBwdSm80INS1_25CollectiveMainloopBwdSm80ILi2ELi1EN4cute5tupleIJNS5_1CILi64EEENS7_ILi80EEENS7_ILi192EEEEEENS_10bfloat16_tEfNS_4arch4Sm80ELb0ELb0ELb0ELb1ELb0ELb0ELb1ELb0ELi2ELi4ELi2ELi2ELb0EEENS1_21CollectiveEpilogueBwdISB_SC_SE_Li256ELb1ELb1ELi4EEENS1_19SingleTileSchedulerILb1ELb0ELb0ELi80EEEEEEEEEvNT_6ParamsE,"a",@progbits
	.sectionflags	@""
	.align	4
.nv.constant0._ZN7cutlass13device_kernelIN5flash19enable_sm80_to_sm89INS1_16FlashAttnBwdSm80INS1_25CollectiveMainloopBwdSm80ILi2ELi1EN4cute5tupleIJNS5_1CILi64EEENS7_ILi80EEENS7_ILi192EEEEEENS_10bfloat16_tEfNS_4arch4Sm80ELb0ELb0ELb0ELb1ELb0ELb0ELb1ELb0ELi2ELi4ELi2ELi2ELb0EEENS1_21CollectiveEpilogueBwdISB_SC_SE_Li256ELb1ELb1ELi4EEENS1_19SingleTileSchedulerILb1ELb0ELb0ELi80EEEEEEEEEvNT_6ParamsE:
	.zero		1520


//--------------------- .nv.constant0._ZN7cutlass13device_kernelIN5flash19enable_sm80_to_sm89INS1_16FlashAttnBwdSm80INS1_25CollectiveMainloopBwdSm80ILi2ELi1EN4cute5tupleIJNS5_1CILi64EEENS7_ILi80EEENS7_ILi192EEEEEENS_10bfloat16_tEfNS_4arch4Sm80ELb0ELb0ELb0ELb1ELb1ELb0ELb1ELb0ELi2ELi4ELi2ELi2ELb0EEENS1_21CollectiveEpilogueBwdISB_SC_SE_Li256ELb1ELb1ELi4EEENS1_19SingleTileSchedulerILb1ELb0ELb0ELi80EEEEEEEEEvNT_6ParamsE --------------------------
	.section	.nv.constant0._ZN7cutlass13device_kernelIN5flash19enable_sm80_to_sm89INS1_16FlashAttnBwdSm80INS1_25CollectiveMainloopBwdSm80ILi2ELi1EN4cute5tupleIJNS5_1CILi64EEENS7_ILi80EEENS7_ILi192EEEEEENS_10bfloat16_tEfNS_4arch4Sm80ELb0ELb0ELb0ELb1ELb1ELb0ELb1ELb0ELi2ELi4ELi2ELi2ELb0EEENS1_21CollectiveEpilogueBwdISB_SC_SE_Li256ELb1ELb1ELi4EEENS1_19SingleTileSchedulerILb1ELb0ELb0ELi80EEEEEEEEEvNT_6ParamsE,"a",@progbits
	.sectionflags	@""
	.align	4
.nv.constant0._ZN7cutlass13device_kernelIN5flash19enable_sm80_to_sm89INS1_16FlashAttnBwdSm80INS1_25CollectiveMainloopBwdSm80ILi2ELi1EN4cute5tupleIJNS5_1CILi64EEENS7_ILi80EEENS7_ILi192EEEEEENS_10bfloat16_tEfNS_4arch4Sm80ELb0ELb0ELb0ELb1ELb1ELb0ELb1ELb0ELi2ELi4ELi2ELi2ELb0EEENS1_21CollectiveEpilogueBwdISB_SC_SE_Li256ELb1ELb1ELi4EEENS1_19SingleTileSchedulerILb1ELb0ELb0ELi80EEEEEEEEEvNT_6ParamsE:
	.zero		1520


//--------------------- .nv.constant0._ZN7cutlass13device_kernelIN5flash19enable_sm80_to_sm89INS1_16FlashAttnBwdSm80INS1_25CollectiveMainloopBwdSm80ILi2ELi1EN4cute5tupleIJNS5_1CILi64EEENS7_ILi80EEENS7_ILi192EEEEEENS_10bfloat16_tEfNS_4arch4Sm80ELb0ELb0ELb0ELb1ELb0ELb0ELb1ELb0ELi2ELi4ELi2ELi2ELb0EEENS1_24CollectiveEpilogueBwdGQAISB_fSE_Li256ELb1ELb0EEENS1_19SingleTileSchedulerILb1ELb0ELb0ELi80EEEEEEEEEvNT_6ParamsE --------------------------
	.section	.nv.constant0._ZN7cutlass13device_kernelIN5flash19enable_sm80_to_sm89INS1_16FlashAttnBwdSm80INS1_25CollectiveMainloopBwdSm80ILi2ELi1EN4cute5tupleIJNS5_1CILi64EEENS7_ILi80EEENS7_ILi192EEEEEENS_10bfloat16_tEfNS_4arch4Sm80ELb0ELb0ELb0ELb1ELb0ELb0ELb1ELb0ELi2ELi4ELi2ELi2ELb0EEENS1_24CollectiveEpilogueBwdGQAISB_fSE_Li256ELb1ELb0EEENS1_19SingleTileSchedulerILb1ELb0ELb0ELi80EEEEEEEEEvNT_6ParamsE,"a",@progbits
	.sectionflags	@""
	.align	4
.nv.constant0._ZN7cutlass13device_kernelIN5flash19enable_sm80_to_sm89INS1_16FlashAttnBwdSm80INS1_25CollectiveMainloopBwdSm80ILi2ELi1EN4cute5tupleIJNS5_1CILi64EEENS7_ILi80EEENS7_ILi192EEEEEENS_10bfloat16_tEfNS_4arch4Sm80ELb0ELb0ELb0ELb1ELb0ELb0ELb1ELb0ELi2ELi4ELi2ELi2ELb0EEENS1_24CollectiveEpilogueBwdGQAISB_fSE_Li256ELb1ELb0EEENS1_19SingleTileSchedulerILb1ELb0ELb0ELi80EEEEEEEEEvNT_6ParamsE:
	.zero		1528


//--------------------- .nv.constant0._ZN7cutlass13device_kernelIN5flash19enable_sm80_to_sm89INS1_16FlashAttnBwdSm80INS1_25CollectiveMainloopBwdSm80ILi2ELi1EN4cute5tupleIJNS5_1CILi64EEENS7_ILi80EEENS7_ILi192EEEEEENS_10bfloat16_tEfNS_4arch4Sm80ELb0ELb0ELb0ELb1ELb1ELb0ELb1ELb0ELi2ELi4ELi2ELi2ELb0EEENS1_24CollectiveEpilogueBwdGQAISB_fSE_Li256ELb1ELb1EEENS1_19SingleTileSchedulerILb1ELb0ELb0ELi80EEEEEEEEEvNT_6ParamsE --------------------------
	.section	.nv.constant0._ZN7cutlass13device_kernelIN5flash19enable_sm80_to_sm89INS1_16FlashAttnBwdSm80INS1_25CollectiveMainloopBwdSm80ILi2ELi1EN4cute5tupleIJNS5_1CILi64EEENS7_ILi80EEENS7_ILi192EEEEEENS_10bfloat16_tEfNS_4arch4Sm80ELb0ELb0ELb0ELb1ELb1ELb0ELb1ELb0ELi2ELi4ELi2ELi2ELb0EEENS1_24CollectiveEpilogueBwdGQAISB_fSE_Li256ELb1ELb1EEENS1_19SingleTileSchedulerILb1ELb0ELb0ELi80EEEEEEEEEvNT_6ParamsE,"a",@progbits
	.sectionflags	@""
	.align	4
.nv.constant0._ZN7cutlass13device_kernelIN5flash19enable_sm80_to_sm89INS1_16FlashAttnBwdSm80INS1_25CollectiveMainloopBwdSm80ILi2ELi1EN4cute5tupleIJNS5_1CILi64EEENS7_ILi80EEENS7_ILi192EEEEEENS_10bfloat16_tEfNS_4arch4Sm80ELb0ELb0ELb0ELb1ELb1ELb0ELb1ELb0ELi2ELi4ELi2ELi2ELb0EEENS1_24CollectiveEpilogueBwdGQAISB_fSE_Li256ELb1ELb1EEENS1_19SingleTileSchedulerILb1ELb0ELb0ELi80EEEEEEEEEvNT_6ParamsE:
	.zero		1528


//--------------------- .nv.constant0._ZN7cutlass13device_kernelIN5flash19enable_sm80_to_sm89INS1_16FlashAttnBwdSm80INS1_25CollectiveMainloopBwdSm80ILi2ELi1EN4cute5tupleIJNS5_1CILi64EEENS7_ILi80EEENS7_ILi192EEEEEENS_10bfloat16_tEfNS_4arch4Sm80ELb0ELb1ELb0ELb0ELb0ELb0ELb1ELb0ELi2ELi4ELi2ELi2ELb0EEENS1_21CollectiveEpilogueBwdISB_SC_SE_Li256ELb0ELb1ELi4EEENS1_19SingleTileSchedulerILb0ELb0ELb0ELi80EEEEEEEEEvNT_6ParamsE --------------------------
	.section	.nv.constant0._ZN7cutlass13device_kernelIN5flash19enable_sm80_to_sm89INS1_16FlashAttnBwdSm80INS1_25CollectiveMainloopBwdSm80ILi2ELi1EN4cute5tupleIJNS5_1CILi64EEENS7_ILi80EEENS7_ILi192EEEEEENS_10bfloat16_tEfNS_4arch4Sm80ELb0ELb1ELb0ELb0ELb0ELb0ELb1ELb0ELi2ELi4ELi2ELi2ELb0EEENS1_21CollectiveEpilogueBwdISB_SC_SE_Li256ELb0ELb1ELi4EEENS1_19SingleTileSchedulerILb0ELb0ELb0ELi80EEEEEEEEEvNT_6ParamsE,"a",@progbits
	.sectionflags	@""
	.align	4
.nv.constant0._ZN7cutlass13device_kernelIN5flash19enable_sm80_to_sm89INS1_16FlashAttnBwdSm80INS1_25CollectiveMainloopBwdSm80ILi2ELi1EN4cute5tupleIJNS5_1CILi64EEENS7_ILi80EEENS7_ILi192EEEEEENS_10bfloat16_tEfNS_4arch4Sm80ELb0ELb1ELb0ELb0ELb0ELb0ELb1ELb0ELi2ELi4ELi2ELi2ELb0EEENS1_21CollectiveEpilogueBwdISB_SC_SE_Li256ELb0ELb1ELi4EEENS1_19SingleTileSchedulerILb0ELb0ELb0ELi80EEEEEEEEEvNT_6ParamsE:
	.zero		1520


//--------------------- .nv.constant0._ZN7cutlass13device_kernelIN5flash19enable_sm80_to_sm89INS1_16FlashAttnBwdSm80INS1_25CollectiveMainloopBwdSm80ILi2ELi1EN4cute5tupleIJNS5_1CILi64EEENS7_ILi80EEENS7_ILi192EEEEEENS_10bfloat16_tEfNS_4arch4Sm80ELb0ELb1ELb0ELb0ELb1ELb0ELb1ELb0ELi2ELi4ELi2ELi2ELb0EEENS1_21CollectiveEpilogueBwdISB_SC_SE_Li256ELb0ELb1ELi4EEENS1_19SingleTileSchedulerILb0ELb0ELb0ELi80EEEEEEEEEvNT_6ParamsE --------------------------
	.section	.nv.constant0._ZN7cutlass13device_kernelIN5flash19enable_sm80_to_sm89INS1_16FlashAttnBwdSm80INS1_25CollectiveMainloopBwdSm80ILi2ELi1EN4cute5tupleIJNS5_1CILi64EEENS7_ILi80EEENS7_ILi192EEEEEENS_10bfloat16_tEfNS_4arch4Sm80ELb0ELb1ELb0ELb0ELb1ELb0ELb1ELb0ELi2ELi4ELi2ELi2ELb0EEENS1_21CollectiveEpilogueBwdISB_SC_SE_Li256ELb0ELb1ELi4EEENS1_19SingleTileSchedulerILb0ELb0ELb0ELi80EEEEEEEEEvNT_6ParamsE,"a",@progbits
	.sectionflags	@""
	.align	4
.nv.constant0._ZN7cutlass13device_kernelIN5flash19enable_sm80_to_sm89INS1_16FlashAttnBwdSm80INS1_25CollectiveMainloopBwdSm80ILi2ELi1EN4cute5tupleIJNS5_1CILi64EEENS7_ILi80EEENS7_ILi192EEEEEENS_10bfloat16_tEfNS_4arch4Sm80ELb0ELb1ELb0ELb0ELb1ELb0ELb1ELb0ELi2ELi4ELi2ELi2ELb0EEENS1_21CollectiveEpilogueBwdISB_SC_SE_Li256ELb0ELb1ELi4EEENS1_19SingleTileSchedulerILb0ELb0ELb0ELi80EEEEEEEEEvNT_6ParamsE:
	.zero		1520


//--------------------- .nv.constant0._ZN7cutlass13device_kernelIN5flash19enable_sm80_to_sm89INS1_16FlashAttnBwdSm80INS1_25CollectiveMainloopBwdSm80ILi2ELi1EN4cute5tupleIJNS5_1CILi64EEENS7_ILi80EEENS7_ILi192EEEEEENS_10bfloat16_tEfNS_4arch4Sm80ELb0ELb1ELb0ELb0ELb0ELb0ELb1ELb0ELi2ELi4ELi2ELi2ELb0EEENS1_24CollectiveEpilogueBwdGQAISB_fSE_Li256ELb0ELb0EEENS1_19SingleTileSchedulerILb0ELb0ELb0ELi80EEEEEEEEEvNT_6ParamsE --------------------------
	.section	.nv.constant0._ZN7cutlass13device_kernelIN5flash19enable_sm80_to_sm89INS1_16FlashAttnBwdSm80INS1_25CollectiveMainloopBwdSm80ILi2ELi1EN4cute5tupleIJNS5_1CILi64EEENS7_ILi80EEENS7_ILi192EEEEEENS_10bfloat16_tEfNS_4arch4Sm80ELb0ELb1ELb0ELb0ELb0ELb0ELb1ELb0ELi2ELi4ELi2ELi2ELb0EEENS1_24CollectiveEpilogueBwdGQAISB_fSE_Li256ELb0ELb0EEENS1_19SingleTileSchedulerILb0ELb0ELb0ELi80EEEEEEEEEvNT_6ParamsE,"a",@progbits
	.sectionflags	@""
	.align	4
.nv.constant0._ZN7cutlass13device_kernelIN5flash19enable_sm80_to_sm89INS1_16FlashAttnBwdSm80INS1_25CollectiveMainloopBwdSm80ILi2ELi1EN4cute5tupleIJNS5_1CILi64EEENS7_ILi80EEENS7_ILi192EEEEEENS_10bfloat16_tEfNS_4arch4Sm80ELb0ELb1ELb0ELb0ELb0ELb0ELb1ELb0ELi2ELi4ELi2ELi2ELb0EEENS1_24CollectiveEpilogueBwdGQAISB_fSE_Li256ELb0ELb0EEENS1_19SingleTileSchedulerILb0ELb0ELb0ELi80EEEEEEEEEvNT_6ParamsE:
	.zero		1528


//--------------------- .nv.constant0._ZN7cutlass13device_kernelIN5flash19enable_sm80_to_sm89INS1_16FlashAttnBwdSm80INS1_25CollectiveMainloopBwdSm80ILi2ELi1EN4cute5tupleIJNS5_1CILi64EEENS7_ILi80EEENS7_ILi192EEEEEENS_10bfloat16_tEfNS_4arch4Sm80ELb0ELb1ELb0ELb0ELb1ELb0ELb1ELb0ELi2ELi4ELi2ELi2ELb0EEENS1_24CollectiveEpilogueBwdGQAISB_fSE_Li256ELb0ELb1EEENS1_19SingleTileSchedulerILb0ELb0ELb0ELi80EEEEEEEEEvNT_6ParamsE --------------------------
	.section	.nv.constant0._ZN7cutlass13device_kernelIN5flash19enable_sm80_to_sm89INS1_16FlashAttnBwdSm80INS1_25CollectiveMainloopBwdSm80ILi2ELi1EN4cute5tupleIJNS5_1CILi64EEENS7_ILi80EEENS7_ILi192EEEEEENS_10bfloat16_tEfNS_4arch4Sm80ELb0ELb1ELb0ELb0ELb1ELb0ELb1ELb0ELi2ELi4ELi2ELi2ELb0EEENS1_24CollectiveEpilogueBwdGQAISB_fSE_Li256ELb0ELb1EEENS1_19SingleTileSchedulerILb0ELb0ELb0ELi80EEEEEEEEEvNT_6ParamsE,"a",@progbits
	.sectionflags	@""
	.align	4
.nv.constant0._ZN7cutlass13device_kernelIN5flash19enable_sm80_to_sm89INS1_16FlashAttnBwdSm80INS1_25CollectiveMainloopBwdSm80ILi2ELi1EN4cute5tupleIJNS5_1CILi64EEENS7_ILi80EEENS7_ILi192EEEEEENS_10bfloat16_tEfNS_4arch4Sm80ELb0ELb1ELb0ELb0ELb1ELb0ELb1ELb0ELi2ELi4ELi2ELi2ELb0EEENS1_24CollectiveEpilogueBwdGQAISB_fSE_Li256ELb0ELb1EEENS1_19SingleTileSchedulerILb0ELb0ELb0ELi80EEEEEEEEEvNT_6ParamsE:
	.zero		1528


//--------------------- .nv.constant0._ZN7cutlass13device_kernelIN5flash19enable_sm80_to_sm89INS1_16FlashAttnBwdSm80INS1_25CollectiveMainloopBwdSm80ILi2ELi1EN4cute5tupleIJNS5_1CILi64EEENS7_ILi80EEENS7_ILi192EEEEEENS_10bfloat16_tEfNS_4arch4Sm80ELb0ELb1ELb0ELb1ELb0ELb0ELb1ELb0ELi2ELi4ELi2ELi2ELb0EEENS1_21CollectiveEpilogueBwdISB_SC_SE_Li256ELb1ELb1ELi4EEENS1_19SingleTileSchedulerILb1ELb0ELb0ELi80EEEEEEEEEvNT_6ParamsE --------------------------
	.section	.nv.constant0._ZN7cutlass13device_kernelIN5flash19enable_sm80_to_sm89INS1_16FlashAttnBwdSm80INS1_25CollectiveMainloopBwdSm80ILi2ELi1EN4cute5tupleIJNS5_1CILi64EEENS7_ILi80EEENS7_ILi192EEEEEENS_10bfloat16_tEfNS_4arch4Sm80ELb0ELb1ELb0ELb1ELb0ELb0ELb1ELb0ELi2ELi4ELi2ELi2ELb0EEENS1_21CollectiveEpilogueBwdISB_SC_SE_Li256ELb1ELb1ELi4EEENS1_19SingleTileSchedulerILb1ELb0ELb0ELi80EEEEEEEEEvNT_6ParamsE,"a",@progbits
	.sectionflags	@""
	.align	4
.nv.constant0._ZN7cutlass13device_kernelIN5flash19enable_sm80_to_sm89INS1_16FlashAttnBwdSm80INS1_25CollectiveMainloopBwdSm80ILi2ELi1EN4cute5tupleIJNS5_1CILi64EEENS7_ILi80EEENS7_ILi192EEEEEENS_10bfloat16_tEfNS_4arch4Sm80ELb0ELb1ELb0ELb1ELb0ELb0ELb1ELb0ELi2ELi4ELi2ELi2ELb0EEENS1_21CollectiveEpilogueBwdISB_SC_SE_Li256ELb1ELb1ELi4EEENS1_19SingleTileSchedulerILb1ELb0ELb0ELi80EEEEEEEEEvNT_6ParamsE:
	.zero		1520


//--------------------- .nv.constant0._ZN7cutlass13device_kernelIN5flash19enable_sm80_to_sm89INS1_16FlashAttnBwdSm80INS1_25CollectiveMainloopBwdSm80ILi2ELi1EN4cute5tupleIJNS5_1CILi64EEENS7_ILi80EEENS7_ILi192EEEEEENS_10bfloat16_tEfNS_4arch4Sm80ELb0ELb1ELb0ELb1ELb1ELb0ELb1ELb0ELi2ELi4ELi2ELi2ELb0EEENS1_21CollectiveEpilogueBwdISB_SC_SE_Li256ELb1ELb1ELi4EEENS1_19SingleTileSchedulerILb1ELb0ELb0ELi80EEEEEEEEEvNT_6ParamsE --------------------------
	.section	.nv.constant0._ZN7cutlass13device_kernelIN5flash19enable_sm80_to_sm89INS1_16FlashAttnBwdSm80INS1_25CollectiveMainloopBwdSm80ILi2ELi1EN4cute5tupleIJNS5_1CILi64EEENS7_ILi80EEENS7_ILi192EEEEEENS_10bfloat16_tEfNS_4arch4Sm80ELb0ELb1ELb0ELb1ELb1ELb0ELb1ELb0ELi2ELi4ELi2ELi2ELb0EEENS1_21CollectiveEpilogueBwdISB_SC_SE_Li256ELb1ELb1ELi4EEENS1_19SingleTileSchedulerILb1ELb0ELb0ELi80EEEEEEEEEvNT_6ParamsE,"a",@progbits
	.sectionflags	@""
	.align	4
.nv.constant0._ZN7cutlass13device_kernelIN5flash19enable_sm80_to_sm89INS1_16FlashAttnBwdSm80INS1_25CollectiveMainloopBwdSm80ILi2ELi1EN4cute5tupleIJNS5_1CILi64EEENS7_ILi80EEENS7_ILi192EEEEEENS_10bfloat16_tEfNS_4arch4Sm80ELb0ELb1ELb0ELb1ELb1ELb0ELb1ELb0ELi2ELi4ELi2ELi2ELb0EEENS1_21CollectiveEpilogueBwdISB_SC_SE_Li256ELb1ELb1ELi4EEENS1_19SingleTileSchedulerILb1ELb0ELb0ELi80EEEEEEEEEvNT_6ParamsE:
	.zero		1520


//--------------------- .nv.constant0._ZN7cutlass13device_kernelIN5flash19enable_sm80_to_sm89INS1_16FlashAttnBwdSm80INS1_25CollectiveMainloopBwdSm80ILi2ELi1EN4cute5tupleIJNS5_1CILi64EEENS7_ILi80EEENS7_ILi192EEEEEENS_10bfloat16_tEfNS_4arch4Sm80ELb0ELb1ELb0ELb1ELb0ELb0ELb1ELb0ELi2ELi4ELi2ELi2ELb0EEENS1_24CollectiveEpilogueBwdGQAISB_fSE_Li256ELb1ELb0EEENS1_19SingleTileSchedulerILb1ELb0ELb0ELi80EEEEEEEEEvNT_6ParamsE --------------------------
	.section	.nv.constant0._ZN7cutlass13device_kernelIN5flash19enable_sm80_to_sm89INS1_16FlashAttnBwdSm80INS1_25CollectiveMainloopBwdSm80ILi2ELi1EN4cute5tupleIJNS5_1CILi64EEENS7_ILi80EEENS7_ILi192EEEEEENS_10bfloat16_tEfNS_4arch4Sm80ELb0ELb1ELb0ELb1ELb0ELb0ELb1ELb0ELi2ELi4ELi2ELi2ELb0EEENS1_24CollectiveEpilogueBwdGQAISB_fSE_Li256ELb1ELb0EEENS1_19SingleTileSchedulerILb1ELb0ELb0ELi80EEEEEEEEEvNT_6ParamsE,"a",@progbits
	.sectionflags	@""
	.align	4
.nv.constant0._ZN7cutlass13device_kernelIN5flash19enable_sm80_to_sm89INS1_16FlashAttnBwdSm80INS1_25CollectiveMainloopBwdSm80ILi2ELi1EN4cute5tupleIJNS5_1CILi64EEENS7_ILi80EEENS7_ILi192EEEEEENS_10bfloat16_tEfNS_4arch4Sm80ELb0ELb1ELb0ELb1ELb0ELb0ELb1ELb0ELi2ELi4ELi2ELi2ELb0EEENS1_24CollectiveEpilogueBwdGQAISB_fSE_Li256ELb1ELb0EEENS1_19SingleTileSchedulerILb1ELb0ELb0ELi80EEEEEEEEEvNT_6ParamsE:
	.zero		1528


//--------------------- .nv.constant0._ZN7cutlass13device_kernelIN5flash19enable_sm80_to_sm89INS1_16FlashAttnBwdSm80INS1_25CollectiveMainloopBwdSm80ILi2ELi1EN4cute5tupleIJNS5_1CILi64EEENS7_ILi80EEENS7_ILi192EEEEEENS_10bfloat16_tEfNS_4arch4Sm80ELb0ELb1ELb0ELb1ELb1ELb0ELb1ELb0ELi2ELi4ELi2ELi2ELb0EEENS1_24CollectiveEpilogueBwdGQAISB_fSE_Li256ELb1ELb1EEENS1_19SingleTileSchedulerILb1ELb0ELb0ELi80EEEEEEEEEvNT_6ParamsE --------------------------
	.section	.nv.constant0._ZN7cutlass13device_kernelIN5flash19enable_sm80_to_sm89INS1_16FlashAttnBwdSm80INS1_25CollectiveMainloopBwdSm80ILi2ELi1EN4cute5tupleIJNS5_1CILi64EEENS7_ILi80EEENS7_ILi192EEEEEENS_10bfloat16_tEfNS_4arch4Sm80ELb0ELb1ELb0ELb1ELb1ELb0ELb1ELb0ELi2ELi4ELi2ELi2ELb0EEENS1_24CollectiveEpilogueBwdGQAISB_fSE_Li256ELb1ELb1EEENS1_19SingleTileSchedulerILb1ELb0ELb0ELi80EEEEEEEEEvNT_6ParamsE,"a",@progbits
	.sectionflags	@""
	.align	4
.nv.constant0._ZN7cutlass13device_kernelIN5flash19enable_sm80_to_sm89INS1_16FlashAttnBwdSm80INS1_25CollectiveMainloopBwdSm80ILi2ELi1EN4cute5tupleIJNS5_1CILi64EEENS7_ILi80EEENS7_ILi192EEEEEENS_10bfloat16_tEfNS_4arch4Sm80ELb0ELb1ELb0ELb1ELb1ELb0ELb1ELb0ELi2ELi4ELi2ELi2ELb0EEENS1_24CollectiveEpilogueBwdGQAISB_fSE_Li256ELb1ELb1EEENS1_19SingleTileSchedulerILb1ELb0ELb0ELi80EEEEEEEEEvNT_6ParamsE:
	.zero		1528


//--------------------- .nv.constant0._ZN7cutlass13device_kernelIN5flash19enable_sm80_to_sm89INS1_16FlashAttnBwdSm80INS1_25CollectiveMainloopBwdSm80ILi2ELi1EN4cute5tupleIJNS5_1CILi64EEENS7_ILi80EEENS7_ILi192EEEEEENS_10bfloat16_tEfNS_4arch4Sm80ELb1ELb0ELb0ELb0ELb0ELb0ELb1ELb0ELi2ELi4ELi2ELi2ELb0EEENS1_21CollectiveEpilogueBwdISB_SC_SE_Li256ELb0ELb1ELi4EEENS1_25SingleTileBwdLPTSchedulerILb0ELi80ELb0EEEEEEEEEvNT_6ParamsE --------------------------
	.section	.nv.constant0._ZN7cutlass13device_kernelIN5flash19enable_sm80_to_sm89INS1_16FlashAttnBwdSm80INS1_25CollectiveMainloopBwdSm80ILi2ELi1EN4cute5tupleIJNS5_1CILi64EEENS7_ILi80EEENS7_ILi192EEEEEENS_10bfloat16_tEfNS_4arch4Sm80ELb1ELb0ELb0ELb0ELb0ELb0ELb1ELb0ELi2ELi4ELi2ELi2ELb0EEENS1_21CollectiveEpilogueBwdISB_SC_SE_Li256ELb0ELb1ELi4EEENS1_25SingleTileBwdLPTSchedulerILb0ELi80ELb0EEEEEEEEEvNT_6ParamsE,"a",@progbits
	.sectionflags	@""
	.align	4
.nv.constant0._ZN7cutlass13device_kernelIN5flash19enable_sm80_to_sm89INS1_16FlashAttnBwdSm80INS1_25CollectiveMainloopBwdSm80ILi2ELi1EN4cute5tupleIJNS5_1CILi64EEENS7_ILi80EEENS7_ILi192EEEEEENS_10bfloat16_tEfNS_4arch4Sm80ELb1ELb0ELb0ELb0ELb0ELb0ELb1ELb0ELi2ELi4ELi2ELi2ELb0EEENS1_21CollectiveEpilogueBwdISB_SC_SE_Li256ELb0ELb1ELi4EEENS1_25SingleTileBwdLPTSchedulerILb0ELi80ELb0EEEEEEEEEvNT_6ParamsE:
	.zero		1544


//--------------------- .nv.constant0._ZN7cutlass13device_kernelIN5flash19enable_sm80_to_sm89INS1_16FlashAttnBwdSm80INS1_25CollectiveMainloopBwdSm80ILi2ELi1EN4cute5tupleIJNS5_1CILi64EEENS7_ILi80EEENS7_ILi192EEEEEENS_10bfloat16_tEfNS_4arch4Sm80ELb1ELb0ELb0ELb0ELb1ELb0ELb1ELb0ELi2ELi4ELi2ELi2ELb0EEENS1_21CollectiveEpilogueBwdISB_SC_SE_Li256ELb0ELb1ELi4EEENS1_25SingleTileBwdLPTSchedulerILb0ELi80ELb1EEEEEEEEEvNT_6ParamsE --------------------------
	.section	.nv.constant0._ZN7cutlass13device_kernelIN5flash19enable_sm80_to_sm89INS1_16FlashAttnBwdSm80INS1_25CollectiveMainloopBwdSm80ILi2ELi1EN4cute5tupleIJNS5_1CILi64EEENS7_ILi80EEENS7_ILi192EEEEEENS_10bfloat16_tEfNS_4arch4Sm80ELb1ELb0ELb0ELb0ELb1ELb0ELb1ELb0ELi2ELi4ELi2ELi2ELb0EEENS1_21CollectiveEpilogueBwdISB_SC_SE_Li256ELb0ELb1ELi4EEENS1_25SingleTileBwdLPTSchedulerILb0ELi80ELb1EEEEEEEEEvNT_6ParamsE,"a",@progbits
	.sectionflags	@""
	.align	4
.nv.constant0._ZN7cutlass13device_kernelIN5flash19enable_sm80_to_sm89INS1_16FlashAttnBwdSm80INS1_25CollectiveMainloopBwdSm80ILi2ELi1EN4cute5tupleIJNS5_1CILi64EEENS7_ILi80EEENS7_ILi192EEEEEENS_10bfloat16_tEfNS_4arch4Sm80ELb1ELb0ELb0ELb0ELb1ELb0ELb1ELb0ELi2ELi4ELi2ELi2ELb0EEENS1_21CollectiveEpilogueBwdISB_SC_SE_Li256ELb0ELb1ELi4EEENS1_25SingleTileBwdLPTSchedulerILb0ELi80ELb1EEEEEEEEEvNT_6ParamsE:
	.zero		1544


//--------------------- .nv.constant0._ZN7cutlass13device_kernelIN5flash19enable_sm80_to_sm89INS1_16FlashAttnBwdSm80INS1_25CollectiveMainloopBwdSm80ILi2ELi1EN4cute5tupleIJNS5_1CILi64EEENS7_ILi80EEENS7_ILi192EEEEEENS_10bfloat16_tEfNS_4arch4Sm80ELb1ELb0ELb0ELb0ELb0ELb0ELb1ELb0ELi2ELi4ELi2ELi2ELb0EEENS1_24CollectiveEpilogueBwdGQAISB_fSE_Li256ELb0ELb0EEENS1_25SingleTileBwdLPTSchedulerILb0ELi80ELb0EEEEEEEEEvNT_6ParamsE --------------------------
	.section	.nv.constant0._ZN7cutlass13device_kernelIN5flash19enable_sm80_to_sm89INS1_16FlashAttnBwdSm80INS1_25CollectiveMainloopBwdSm80ILi2ELi1EN4cute5tupleIJNS5_1CILi64EEENS7_ILi80EEENS7_ILi192EEEEEENS_10bfloat16_tEfNS_4arch4Sm80ELb1ELb0ELb0ELb0ELb0ELb0ELb1ELb0ELi2ELi4ELi2ELi2ELb0EEENS1_24CollectiveEpilogueBwdGQAISB_fSE_Li256ELb0ELb0EEENS1_25SingleTileBwdLPTSchedulerILb0ELi80ELb0EEEEEEEEEvNT_6ParamsE,"a",@progbits
	.sectionflags	@""
	.align	4
.nv.constant0._ZN7cutlass13device_kernelIN5flash19enable_sm80_to_sm89INS1_16FlashAttnBwdSm80INS1_25CollectiveMainloopBwdSm80ILi2ELi1EN4cute5tupleIJNS5_1CILi64EEENS7_ILi80EEENS7_ILi192EEEEEENS_10bfloat16_tEfNS_4arch4Sm80ELb1ELb0ELb0ELb0ELb0ELb0ELb1ELb0ELi2ELi4ELi2ELi2ELb0EEENS1_24CollectiveEpilogueBwdGQAISB_fSE_Li256ELb0ELb0EEENS1_25SingleTileBwdLPTSchedulerILb0ELi80ELb0EEEEEEEEEvNT_6ParamsE:
	.zero		1552


//--------------------- .nv.constant0._ZN7cutlass13device_kernelIN5flash19enable_sm80_to_sm89INS1_16FlashAttnBwdSm80INS1_25CollectiveMainloopBwdSm80ILi2ELi1EN4cute5tupleIJNS5_1CILi64EEENS7_ILi80EEENS7_ILi192EEEEEENS_10bfloat16_tEfNS_4arch4Sm80ELb1ELb0ELb0ELb0ELb1ELb0ELb1ELb0ELi2ELi4ELi2ELi2ELb0EEENS1_24CollectiveEpilogueBwdGQAISB_fSE_Li256ELb0ELb1EEENS1_25SingleTileBwdLPTSchedulerILb0ELi80ELb1EEEEEEEEEvNT_6ParamsE --------------------------
	.section	.nv.constant0._ZN7cutlass13device_kernelIN5flash19enable_sm80_to_sm89INS1_16FlashAttnBwdSm80INS1_25CollectiveMainloopBwdSm80ILi2ELi1EN4cute5tupleIJNS5_1CILi64EEENS7_ILi80EEENS7_ILi192EEEEEENS_10bfloat16_tEfNS_4arch4Sm80ELb1ELb0ELb0ELb0ELb1ELb0ELb1ELb0ELi2ELi4ELi2ELi2ELb0EEENS1_24CollectiveEpilogueBwdGQAISB_fSE_Li256ELb0ELb1EEENS1_25SingleTileBwdLPTSchedulerILb0ELi80ELb1EEEEEEEEEvNT_6ParamsE,"a",@progbits
	.sectionflags	@""
	.align	4
.nv.constant0._ZN7cutlass13device_kernelIN5flash19enable_sm80_to_sm89INS1_16FlashAttnBwdSm80INS1_25CollectiveMainloopBwdSm80ILi2ELi1EN4cute5tupleIJNS5_1CILi64EEENS7_ILi80EEENS7_ILi192EEEEEENS_10bfloat16_tEfNS_4arch4Sm80ELb1ELb0ELb0ELb0ELb1ELb0ELb1ELb0ELi2ELi4ELi2ELi2ELb0EEENS1_24CollectiveEpilogueBwdGQAISB_fSE_Li256ELb0ELb1EEENS1_25SingleTileBwdLPTSchedulerILb0ELi80ELb1EEEEEEEEEvNT_6ParamsE:
	.zero		1552


//--------------------- .nv.constant0._ZN7cutlass13device_kernelIN5flash22FlashAttnBwdPreprocessIN4cute5tupleIJNS3_1CILi64EEENS5_ILi192EEEEEENS_10bfloat16_tEfNS_4arch4Sm80ELb1ELb0EEEEEvNT_6ParamsE --------------------------
	.section	.nv.constant0._ZN7cutlass13device_kernelIN5flash22FlashAttnBwdPreprocessIN4cute5tupleIJNS3_1CILi64EEENS5_ILi192EEEEEENS_10bfloat16_tEfNS_4arch4Sm80ELb1ELb0EEEEEvNT_6ParamsE,"a",@progbits
	.sectionflags	@""
	.align	4
.nv.constant0._ZN7cutlass13device_kernelIN5flash22FlashAttnBwdPreprocessIN4cute5tupleIJNS3_1CILi64EEENS5_ILi192EEEEEENS_10bfloat16_tEfNS_4arch4Sm80ELb1ELb0EEEEEvNT_6ParamsE:
	.zero		1136


//--------------------- .nv.constant0._ZN7cutlass13device_kernelIN5flash19enable_sm80_to_sm89INS1_16FlashAttnBwdSm80INS1_25CollectiveMainloopBwdSm80ILi2ELi1EN4cute5tupleIJNS5_1CILi64EEENS7_ILi80EEENS7_ILi192EEEEEENS_10bfloat16_tEfNS_4arch4Sm80ELb1ELb0ELb0ELb1ELb0ELb0ELb1ELb0ELi2ELi4ELi2ELi2ELb0EEENS1_21CollectiveEpilogueBwdISB_SC_SE_Li256ELb1ELb1ELi4EEENS1_25SingleTileBwdLPTSchedulerILb1ELi80ELb0EEEEEEEEEvNT_6ParamsE --------------------------
	.section	.nv.constant0._ZN7cutlass13device_kernelIN5flash19enable_sm80_to_sm89INS1_16FlashAttnBwdSm80INS1_25CollectiveMainloopBwdSm80ILi2ELi1EN4cute5tupleIJNS5_1CILi64EEENS7_ILi80EEENS7_ILi192EEEEEENS_10bfloat16_tEfNS_4arch4Sm80ELb1ELb0ELb0ELb1ELb0ELb0ELb1ELb0ELi2ELi4ELi2ELi2ELb0EEENS1_21CollectiveEpilogueBwdISB_SC_SE_Li256ELb1ELb1ELi4EEENS1_25SingleTileBwdLPTSchedulerILb1ELi80ELb0EEEEEEEEEvNT_6ParamsE,"a",@progbits
	.sectionflags	@""
	.align	4
.nv.constant0._ZN7cutlass13device_kernelIN5flash19enable_sm80_to_sm89INS1_16FlashAttnBwdSm80INS1_25CollectiveMainloopBwdSm80ILi2ELi1EN4cute5tupleIJNS5_1CILi64EEENS7_ILi80EEENS7_ILi192EEEEEENS_10bfloat16_tEfNS_4arch4Sm80ELb1ELb0ELb0ELb1ELb0ELb0ELb1ELb0ELi2ELi4ELi2ELi2ELb0EEENS1_21CollectiveEpilogueBwdISB_SC_SE_Li256ELb1ELb1ELi4EEENS1_25SingleTileBwdLPTSchedulerILb1ELi80ELb0EEEEEEEEEvNT_6ParamsE:
	.zero		1544


//--------------------- .nv.constant0._ZN7cutlass13device_kernelIN5flash19enable_sm80_to_sm89INS1_16FlashAttnBwdSm80INS1_25CollectiveMainloopBwdSm80ILi2ELi1EN4cute5tupleIJNS5_1CILi64EEENS7_ILi80EEENS7_ILi192EEEEEENS_10bfloat16_tEfNS_4arch4Sm80ELb1ELb0ELb0ELb1ELb1ELb0ELb1ELb0ELi2ELi4ELi2ELi2ELb0EEENS1_21CollectiveEpilogueBwdISB_SC_SE_Li256ELb1ELb1ELi4EEENS1_25SingleTileBwdLPTSchedulerILb1ELi80ELb1EEEEEEEEEvNT_6ParamsE --------------------------
	.section	.nv.constant0._ZN7cutlass13device_kernelIN5flash19enable_sm80_to_sm89INS1_16FlashAttnBwdSm80INS1_25CollectiveMainloopBwdSm80ILi2ELi1EN4cute5tupleIJNS5_1CILi64EEENS7_ILi80EEENS7_ILi192EEEEEENS_10bfloat16_tEfNS_4arch4Sm80ELb1ELb0ELb0ELb1ELb1ELb0ELb1ELb0ELi2ELi4ELi2ELi2ELb0EEENS1_21CollectiveEpilogueBwdISB_SC_SE_Li256ELb1ELb1ELi4EEENS1_25SingleTileBwdLPTSchedulerILb1ELi80ELb1EEEEEEEEEvNT_6ParamsE,"a",@progbits
	.sectionflags	@""
	.align	4
.nv.constant0._ZN7cutlass13device_kernelIN5flash19enable_sm80_to_sm89INS1_16FlashAttnBwdSm80INS1_25CollectiveMainloopBwdSm80ILi2ELi1EN4cute5tupleIJNS5_1CILi64EEENS7_ILi80EEENS7_ILi192EEEEEENS_10bfloat16_tEfNS_4arch4Sm80ELb1ELb0ELb0ELb1ELb1ELb0ELb1ELb0ELi2ELi4ELi2ELi2ELb0EEENS1_21CollectiveEpilogueBwdISB_SC_SE_Li256ELb1ELb1ELi4EEENS1_25SingleTileBwdLPTSchedulerILb1ELi80ELb1EEEEEEEEEvNT_6ParamsE:
	.zero		1544


//--------------------- .nv.constant0._ZN7cutlass13device_kernelIN5flash19enable_sm80_to_sm89INS1_16FlashAttnBwdSm80INS1_25CollectiveMainloopBwdSm80ILi2ELi1EN4cute5tupleIJNS5_1CILi64EEENS7_ILi80EEENS7_ILi192EEEEEENS_10bfloat16_tEfNS_4arch4Sm80ELb1ELb0ELb0ELb1ELb0ELb0ELb1ELb0ELi2ELi4ELi2ELi2ELb0EEENS1_24CollectiveEpilogueBwdGQAISB_fSE_Li256ELb1ELb0EEENS1_25SingleTileBwdLPTSchedulerILb1ELi80ELb0EEEEEEEEEvNT_6ParamsE --------------------------
	.section	.nv.constant0._ZN7cutlass13device_kernelIN5flash19enable_sm80_to_sm89INS1_16FlashAttnBwdSm80INS1_25CollectiveMainloopBwdSm80ILi2ELi1EN4cute5tupleIJNS5_1CILi64EEENS7_ILi80EEENS7_ILi192EEEEEENS_10bfloat16_tEfNS_4arch4Sm80ELb1ELb0ELb0ELb1ELb0ELb0ELb1ELb0ELi2ELi4ELi2ELi2ELb0EEENS1_24CollectiveEpilogueBwdGQAISB_fSE_Li256ELb1ELb0EEENS1_25SingleTileBwdLPTSchedulerILb1ELi80ELb0EEEEEEEEEvNT_6ParamsE,"a",@progbits
	.sectionflags	@""
	.align	4
.nv.constant0._ZN7cutlass13device_kernelIN5flash19enable_sm80_to_sm89INS1_16FlashAttnBwdSm80INS1_25CollectiveMainloopBwdSm80ILi2ELi1EN4cute5tupleIJNS5_1CILi64EEENS7_ILi80EEENS7_ILi192EEEEEENS_10bfloat16_tEfNS_4arch4Sm80ELb1ELb0ELb0ELb1ELb0ELb0ELb1ELb0ELi2ELi4ELi2ELi2ELb0EEENS1_24CollectiveEpilogueBwdGQAISB_fSE_Li256ELb1ELb0EEENS1_25SingleTileBwdLPTSchedulerILb1ELi80ELb0EEEEEEEEEvNT_6ParamsE:
	.zero		1552


//--------------------- .nv.constant0._ZN7cutlass13device_kernelIN5flash32FlashAttnBwdPostprocessConvertdQIN4cute5tupleIJNS3_1CILi80EEENS5_ILi192EEEEEENS_10bfloat16_tEfNS_4arch4Sm80ELi256ENS3_8TiledMMAINS3_8MMA_AtomIJNS3_30SM80_16x8x16_F32BF16BF16F32_TNEEEENS3_6LayoutINS4_IJNS5_ILi4EEENS5_ILi2EEENS5_ILi1EEEEEENS4_IJSJ_SH_NS5_ILi0EEEEEEEENS4_IJNS5_ILi64EEENS5_ILi16EEESP_EEEEELb1EEEEEvNT_6ParamsE --------------------------
	.section	.nv.constant0._ZN7cutlass13device_kernelIN5flash32FlashAttnBwdPostprocessConvertdQIN4cute5tupleIJNS3_1CILi80EEENS5_ILi192EEEEEENS_10bfloat16_tEfNS_4arch4Sm80ELi256ENS3_8TiledMMAINS3_8MMA_AtomIJNS3_30SM80_16x8x16_F32BF16BF16F32_TNEEEENS3_6LayoutINS4_IJNS5_ILi4EEENS5_ILi2EEENS5_ILi1EEEEEENS4_IJSJ_SH_NS5_ILi0EEEEEEEENS4_IJNS5_ILi64EEENS5_ILi16EEESP_EEEEELb1EEEEEvNT_6ParamsE,"a",@progbits
	.sectionflags	@""
	.align	4
.nv.constant0._ZN7cutlass13device_kernelIN5flash32FlashAttnBwdPostprocessConvertdQIN4cute5tupleIJNS3_1CILi80EEENS5_ILi192EEEEEENS_10bfloat16_tEfNS_4arch4Sm80ELi256ENS3_8TiledMMAINS3_8MMA_AtomIJNS3_30SM80_16x8x16_F32BF16BF16F32_TNEEEENS3_6LayoutINS4_IJNS5_ILi4EEENS5_ILi2EEENS5_ILi1EEEEEENS4_IJSJ_SH_NS5_ILi0EEEEEEEENS4_IJNS5_ILi64EEENS5_ILi16EEESP_EEEEELb1EEEEEvNT_6ParamsE:
	.zero		1008


//--------------------- .nv.constant0._ZN7cutlass13device_kernelIN5flash32FlashAttnBwdPostprocessConvertdQIN4cute5tupleIJNS3_1CILi64EEENS5_ILi192EEEEEENS_10bfloat16_tEfNS_4arch4Sm80ELi256ENS3_8TiledMMAINS3_8MMA_AtomIJNS3_30SM80_16x8x16_F32BF16BF16F32_TNEEEENS3_6LayoutINS4_IJNS5_ILi2EEENS5_ILi4EEENS5_ILi1EEEEEENS4_IJSJ_SH_NS5_ILi0EEEEEEEENS4_IJNS5_ILi32EEES6_NS5_ILi16EEEEEEEELb0EEEEEvNT_6ParamsE --------------------------
	.section	.nv.constant0._ZN7cutlass13device_kernelIN5flash32FlashAttnBwdPostprocessConvertdQIN4cute5tupleIJNS3_1CILi64EEENS5_ILi192EEEEEENS_10bfloat16_tEfNS_4arch4Sm80ELi256ENS3_8TiledMMAINS3_8MMA_AtomIJNS3_30SM80_16x8x16_F32BF16BF16F32_TNEEEENS3_6LayoutINS4_IJNS5_ILi2EEENS5_ILi4EEENS5_ILi1EEEEEENS4_IJSJ_SH_NS5_ILi0EEEEEEEENS4_IJNS5_ILi32EEES6_NS5_ILi16EEEEEEEELb0EEEEEvNT_6ParamsE,"a",@progbits
	.sectionflags	@""
	.align	4
.nv.constant0._ZN7cutlass13device_kernelIN5flash32FlashAttnBwdPostprocessConvertdQIN4cute5tupleIJNS3_1CILi64EEENS5_ILi192EEEEEENS_10bfloat16_tEfNS_4arch4Sm80ELi256ENS3_8TiledMMAINS3_8MMA_AtomIJNS3_30SM80_16x8x16_F32BF16BF16F32_TNEEEENS3_6LayoutINS4_IJNS5_ILi2EEENS5_ILi4EEENS5_ILi1EEEEEENS4_IJSJ_SH_NS5_ILi0EEEEEEEENS4_IJNS5_ILi32EEES6_NS5_ILi16EEEEEEEELb0EEEEEvNT_6ParamsE:
	.zero		1008


//--------------------- .nv.constant0._ZN7cutlass13device_kernelIN5flash19enable_sm80_to_sm89INS1_16FlashAttnBwdSm80INS1_25CollectiveMainloopBwdSm80ILi2ELi1EN4cute5tupleIJNS5_1CILi64EEENS7_ILi80EEENS7_ILi192EEEEEENS_10bfloat16_tEfNS_4arch4Sm80ELb1ELb0ELb0ELb1ELb1ELb0ELb1ELb0ELi2ELi4ELi2ELi2ELb0EEENS1_24CollectiveEpilogueBwdGQAISB_fSE_Li256ELb1ELb1EEENS1_25SingleTileBwdLPTSchedulerILb1ELi80ELb1EEEEEEEEEvNT_6ParamsE --------------------------
	.section	.nv.constant0._ZN7cutlass13device_kernelIN5flash19enable_sm80_to_sm89INS1_16FlashAttnBwdSm80INS1_25CollectiveMainloopBwdSm80ILi2ELi1EN4cute5tupleIJNS5_1CILi64EEENS7_ILi80EEENS7_ILi192EEEEEENS_10bfloat16_tEfNS_4arch4Sm80ELb1ELb0ELb0ELb1ELb1ELb0ELb1ELb0ELi2ELi4ELi2ELi2ELb0EEENS1_24CollectiveEpilogueBwdGQAISB_fSE_Li256ELb1ELb1EEENS1_25SingleTileBwdLPTSchedulerILb1ELi80ELb1EEEEEEEEEvNT_6ParamsE,"a",@progbits
	.sectionflags	@""
	.align	4
.nv.constant0._ZN7cutlass13device_kernelIN5flash19enable_sm80_to_sm89INS1_16FlashAttnBwdSm80INS1_25CollectiveMainloopBwdSm80ILi2ELi1EN4cute5tupleIJNS5_1CILi64EEENS7_ILi80EEENS7_ILi192EEEEEENS_10bfloat16_tEfNS_4arch4Sm80ELb1ELb0ELb0ELb1ELb1ELb0ELb1ELb0ELi2ELi4ELi2ELi2ELb0EEENS1_24CollectiveEpilogueBwdGQAISB_fSE_Li256ELb1ELb1EEENS1_25SingleTileBwdLPTSchedulerILb1ELi80ELb1EEEEEEEEEvNT_6ParamsE:
	.zero		1552


//--------------------- .nv.constant0._ZN7cutlass13device_kernelIN5flash22FlashAttnBwdPreprocessIN4cute5tupleIJNS3_1CILi64EEENS5_ILi192EEEEEENS_10bfloat16_tEfNS_4arch4Sm80ELb1ELb1EEEEEvNT_6ParamsE --------------------------
	.section	.nv.constant0._ZN7cutlass13device_kernelIN5flash22FlashAttnBwdPreprocessIN4cute5tupleIJNS3_1CILi64EEENS5_ILi192EEEEEENS_10bfloat16_tEfNS_4arch4Sm80ELb1ELb1EEEEEvNT_6ParamsE,"a",@progbits
	.sectionflags	@""
	.align	4
.nv.constant0._ZN7cutlass13device_kernelIN5flash22FlashAttnBwdPreprocessIN4cute5tupleIJNS3_1CILi64EEENS5_ILi192EEEEEENS_10bfloat16_tEfNS_4arch4Sm80ELb1ELb1EEEEEvNT_6ParamsE:
	.zero		1136


//--------------------- SYMBOLS --------------------------

	.type		.nv.reservedSmem.offset0,@object
	.size		.nv.reservedSmem.offset0,0x4
	.type		.nv.reservedSmem.cap,@object
	.size		.nv.reservedSmem.cap,0x4
